//
// Generated by NVIDIA NVVM Compiler
//
// Compiler Build ID: CL-36424714
// Cuda compilation tools, release 13.0, V13.0.88
// Based on NVVM 20.0.0
//

.version 9.0
.target sm_100
.address_size 64

	// .globl	_Z20custom_reduce_kernelPfS_S_iif
.extern .func  (.param .b32 func_retval0) vprintf
(
	.param .b64 vprintf_param_0,
	.param .b64 vprintf_param_1
)
;
// _ZZN3cub18CUB_300001_SM_10006detail10radix_sort31DeviceRadixSortSingleTileKernelINS1_5radix10policy_hubIiNS0_8NullTypeEyE10Policy1000ELNS0_9SortOrderE0EiS6_yNS1_21identity_decomposer_tEEEvPKT1_PSB_PKT2_PSF_T3_iiT4_E12temp_storage has been demoted
// _ZZN3cub18CUB_300001_SM_10006detail10radix_sort30DeviceRadixSortHistogramKernelINS1_5radix10policy_hubIiNS0_8NullTypeEyE10Policy1000ELNS0_9SortOrderE0EiyNS1_21identity_decomposer_tEEEvPT2_PKT1_SB_iiT3_E12temp_storage has been demoted
// _ZZN3cub18CUB_300001_SM_10006detail10radix_sort33DeviceRadixSortExclusiveSumKernelINS1_5radix10policy_hubIiNS0_8NullTypeEyE10Policy1000EyEEvPT0_E12temp_storage has been demoted
// _ZZN3cub18CUB_300001_SM_10006detail10radix_sort29DeviceRadixSortOnesweepKernelINS1_5radix10policy_hubIiNS0_8NullTypeEyE10Policy1000ELNS0_9SortOrderE0EiS6_yiiNS1_21identity_decomposer_tEEEvPT5_SC_PT3_PKSD_PT1_PKSH_PT2_PKSL_T4_iiT6_E1s has been demoted
.global .align 1 .b8 _ZN34_INTERNAL_a349014b_4_k_cu_dee327b54cuda3std3__45__cpo5beginE[1];
.global .align 1 .b8 _ZN34_INTERNAL_a349014b_4_k_cu_dee327b54cuda3std3__45__cpo3endE[1];
.global .align 1 .b8 _ZN34_INTERNAL_a349014b_4_k_cu_dee327b54cuda3std3__45__cpo6cbeginE[1];
.global .align 1 .b8 _ZN34_INTERNAL_a349014b_4_k_cu_dee327b54cuda3std3__45__cpo4cendE[1];
.global .align 1 .b8 _ZN34_INTERNAL_a349014b_4_k_cu_dee327b54cuda3std3__45__cpo6rbeginE[1];
.global .align 1 .b8 _ZN34_INTERNAL_a349014b_4_k_cu_dee327b54cuda3std3__45__cpo4rendE[1];
.global .align 1 .b8 _ZN34_INTERNAL_a349014b_4_k_cu_dee327b54cuda3std3__45__cpo7crbeginE[1];
.global .align 1 .b8 _ZN34_INTERNAL_a349014b_4_k_cu_dee327b54cuda3std3__45__cpo5crendE[1];
.global .align 1 .b8 _ZN34_INTERNAL_a349014b_4_k_cu_dee327b54cuda3std3__436_GLOBAL__N__a349014b_4_k_cu_dee327b56ignoreE[1];
.global .align 1 .b8 _ZN34_INTERNAL_a349014b_4_k_cu_dee327b54cuda3std3__419piecewise_constructE[1];
.global .align 1 .b8 _ZN34_INTERNAL_a349014b_4_k_cu_dee327b54cuda3std3__48in_placeE[1];
.global .align 1 .b8 _ZN34_INTERNAL_a349014b_4_k_cu_dee327b54cuda3std3__420unreachable_sentinelE[1];
.global .align 1 .b8 _ZN34_INTERNAL_a349014b_4_k_cu_dee327b54cuda3std3__47nulloptE[1];
.global .align 1 .b8 _ZN34_INTERNAL_a349014b_4_k_cu_dee327b54cuda3std3__48unexpectE[1];
.global .align 1 .b8 _ZN34_INTERNAL_a349014b_4_k_cu_dee327b54cuda3std6ranges3__45__cpo4swapE[1];
.global .align 1 .b8 _ZN34_INTERNAL_a349014b_4_k_cu_dee327b54cuda3std6ranges3__45__cpo9iter_moveE[1];
.global .align 1 .b8 _ZN34_INTERNAL_a349014b_4_k_cu_dee327b54cuda3std6ranges3__45__cpo5beginE[1];
.global .align 1 .b8 _ZN34_INTERNAL_a349014b_4_k_cu_dee327b54cuda3std6ranges3__45__cpo3endE[1];
.global .align 1 .b8 _ZN34_INTERNAL_a349014b_4_k_cu_dee327b54cuda3std6ranges3__45__cpo6cbeginE[1];
.global .align 1 .b8 _ZN34_INTERNAL_a349014b_4_k_cu_dee327b54cuda3std6ranges3__45__cpo4cendE[1];
.global .align 1 .b8 _ZN34_INTERNAL_a349014b_4_k_cu_dee327b54cuda3std6ranges3__45__cpo7advanceE[1];
.global .align 1 .b8 _ZN34_INTERNAL_a349014b_4_k_cu_dee327b54cuda3std6ranges3__45__cpo9iter_swapE[1];
.global .align 1 .b8 _ZN34_INTERNAL_a349014b_4_k_cu_dee327b54cuda3std6ranges3__45__cpo4nextE[1];
.global .align 1 .b8 _ZN34_INTERNAL_a349014b_4_k_cu_dee327b54cuda3std6ranges3__45__cpo4prevE[1];
.global .align 1 .b8 _ZN34_INTERNAL_a349014b_4_k_cu_dee327b54cuda3std6ranges3__45__cpo4dataE[1];
.global .align 1 .b8 _ZN34_INTERNAL_a349014b_4_k_cu_dee327b54cuda3std6ranges3__45__cpo5cdataE[1];
.global .align 1 .b8 _ZN34_INTERNAL_a349014b_4_k_cu_dee327b54cuda3std6ranges3__45__cpo4sizeE[1];
.global .align 1 .b8 _ZN34_INTERNAL_a349014b_4_k_cu_dee327b54cuda3std6ranges3__45__cpo5ssizeE[1];
.global .align 1 .b8 _ZN34_INTERNAL_a349014b_4_k_cu_dee327b54cuda3std6ranges3__45__cpo8distanceE[1];
.global .align 1 .b8 _ZN34_INTERNAL_a349014b_4_k_cu_dee327b56thrust24THRUST_300001_SM_1000_NS8cuda_cub3parE[1];
.global .align 1 .b8 _ZN34_INTERNAL_a349014b_4_k_cu_dee327b56thrust24THRUST_300001_SM_1000_NS8cuda_cub10par_nosyncE[1];
.global .align 1 .b8 _ZN34_INTERNAL_a349014b_4_k_cu_dee327b56thrust24THRUST_300001_SM_1000_NS6system6detail10sequential3seqE[1];
.global .align 1 .b8 _ZN34_INTERNAL_a349014b_4_k_cu_dee327b56thrust24THRUST_300001_SM_1000_NS6system3cpp3parE[1];
.global .align 1 .b8 _ZN34_INTERNAL_a349014b_4_k_cu_dee327b56thrust24THRUST_300001_SM_1000_NS12placeholders2_1E[1];
.global .align 1 .b8 _ZN34_INTERNAL_a349014b_4_k_cu_dee327b56thrust24THRUST_300001_SM_1000_NS12placeholders2_2E[1];
.global .align 1 .b8 _ZN34_INTERNAL_a349014b_4_k_cu_dee327b56thrust24THRUST_300001_SM_1000_NS12placeholders2_3E[1];
.global .align 1 .b8 _ZN34_INTERNAL_a349014b_4_k_cu_dee327b56thrust24THRUST_300001_SM_1000_NS12placeholders2_4E[1];
.global .align 1 .b8 _ZN34_INTERNAL_a349014b_4_k_cu_dee327b56thrust24THRUST_300001_SM_1000_NS12placeholders2_5E[1];
.global .align 1 .b8 _ZN34_INTERNAL_a349014b_4_k_cu_dee327b56thrust24THRUST_300001_SM_1000_NS12placeholders2_6E[1];
.global .align 1 .b8 _ZN34_INTERNAL_a349014b_4_k_cu_dee327b56thrust24THRUST_300001_SM_1000_NS12placeholders2_7E[1];
.global .align 1 .b8 _ZN34_INTERNAL_a349014b_4_k_cu_dee327b56thrust24THRUST_300001_SM_1000_NS12placeholders2_8E[1];
.global .align 1 .b8 _ZN34_INTERNAL_a349014b_4_k_cu_dee327b56thrust24THRUST_300001_SM_1000_NS12placeholders2_9E[1];
.global .align 1 .b8 _ZN34_INTERNAL_a349014b_4_k_cu_dee327b56thrust24THRUST_300001_SM_1000_NS12placeholders3_10E[1];
.global .align 1 .b8 _ZN34_INTERNAL_a349014b_4_k_cu_dee327b56thrust24THRUST_300001_SM_1000_NS3seqE[1];
.global .align 1 .b8 _ZN34_INTERNAL_a349014b_4_k_cu_dee327b56thrust24THRUST_300001_SM_1000_NS6deviceE[1];
.global .align 1 .b8 $str[37] = {83, 104, 111, 117, 108, 100, 32, 110, 111, 116, 32, 104, 97, 112, 112, 101, 110, 32, 97, 99, 99, 111, 114, 100, 105, 110, 103, 32, 116, 111, 32, 121, 111, 117, 33, 10};
.extern .shared .align 16 .b8 _ZN6thrust24THRUST_300001_SM_1000_NS8cuda_cub4core6detail5shmemE[];

.visible .entry _Z20custom_reduce_kernelPfS_S_iif(
	.param .u64 .ptr .align 1 _Z20custom_reduce_kernelPfS_S_iif_param_0,
	.param .u64 .ptr .align 1 _Z20custom_reduce_kernelPfS_S_iif_param_1,
	.param .u64 .ptr .align 1 _Z20custom_reduce_kernelPfS_S_iif_param_2,
	.param .u32 _Z20custom_reduce_kernelPfS_S_iif_param_3,
	.param .u32 _Z20custom_reduce_kernelPfS_S_iif_param_4,
	.param .f32 _Z20custom_reduce_kernelPfS_S_iif_param_5
)
{
	.reg .pred 	%p<15>;
	.reg .b32 	%r<60>;
	.reg .b32 	%f<56>;
	.reg .b64 	%rd<38>;

	ld.param.u64 	%rd9, [_Z20custom_reduce_kernelPfS_S_iif_param_0];
	ld.param.u64 	%rd8, [_Z20custom_reduce_kernelPfS_S_iif_param_1];
	ld.param.u64 	%rd10, [_Z20custom_reduce_kernelPfS_S_iif_param_2];
	ld.param.u32 	%r24, [_Z20custom_reduce_kernelPfS_S_iif_param_3];
	ld.param.u32 	%r25, [_Z20custom_reduce_kernelPfS_S_iif_param_4];
	ld.param.f32 	%f7, [_Z20custom_reduce_kernelPfS_S_iif_param_5];
	cvta.to.global.u64 	%rd1, %rd9;
	cvta.to.global.u64 	%rd2, %rd10;
	mov.u32 	%r26, %ctaid.x;
	mov.u32 	%r27, %ntid.x;
	mov.u32 	%r28, %tid.x;
	mad.lo.s32 	%r56, %r26, %r27, %r28;
	mov.u32 	%r29, %nctaid.x;
	mul.lo.s32 	%r2, %r27, %r29;
	setp.ge.s32 	%p1, %r56, %r24;
	@%p1 bra 	$L__BB0_7;
	mul.lo.s32 	%r3, %r25, %r56;
	add.s32 	%r30, %r56, %r2;
	max.s32 	%r31, %r24, %r30;
	setp.lt.s32 	%p2, %r30, %r24;
	selp.u32 	%r32, 1, 0, %p2;
	add.s32 	%r33, %r30, %r32;
	sub.s32 	%r34, %r31, %r33;
	div.u32 	%r35, %r34, %r2;
	add.s32 	%r4, %r35, %r32;
	and.b32  	%r36, %r4, 3;
	setp.eq.s32 	%p3, %r36, 3;
	mov.u32 	%r54, %r56;
	@%p3 bra 	$L__BB0_4;
	add.s32 	%r38, %r4, 1;
	and.b32  	%r5, %r38, 3;
	mov.b32 	%r53, 0;
	mov.u32 	%r54, %r56;
$L__BB0_3:
	.pragma "nounroll";
	mul.wide.s32 	%rd11, %r54, 4;
	add.s64 	%rd12, %rd1, %rd11;
	ld.global.f32 	%f8, [%rd12];
	div.rn.f32 	%f9, %f8, %f7;
	cvt.rmi.f32.f32 	%f10, %f9;
	cvt.rzi.s32.f32 	%r39, %f10;
	add.s32 	%r40, %r39, %r3;
	mul.wide.s32 	%rd13, %r40, 4;
	add.s64 	%rd14, %rd2, %rd13;
	ld.global.f32 	%f11, [%rd14];
	add.f32 	%f12, %f11, 0f3F000000;
	st.global.f32 	[%rd14], %f12;
	ld.global.f32 	%f13, [%rd14+4];
	add.f32 	%f14, %f13, 0f3F000000;
	st.global.f32 	[%rd14+4], %f14;
	add.s32 	%r54, %r54, %r2;
	add.s32 	%r53, %r53, 1;
	setp.ne.s32 	%p4, %r53, %r5;
	@%p4 bra 	$L__BB0_3;
$L__BB0_4:
	setp.lt.u32 	%p5, %r4, 3;
	@%p5 bra 	$L__BB0_7;
	mul.wide.s32 	%rd19, %r2, 4;
	shl.b32 	%r49, %r2, 2;
$L__BB0_6:
	mul.wide.s32 	%rd15, %r54, 4;
	add.s64 	%rd16, %rd1, %rd15;
	ld.global.f32 	%f15, [%rd16];
	div.rn.f32 	%f16, %f15, %f7;
	cvt.rmi.f32.f32 	%f17, %f16;
	cvt.rzi.s32.f32 	%r41, %f17;
	add.s32 	%r42, %r41, %r3;
	mul.wide.s32 	%rd17, %r42, 4;
	add.s64 	%rd18, %rd2, %rd17;
	ld.global.f32 	%f18, [%rd18];
	add.f32 	%f19, %f18, 0f3F000000;
	st.global.f32 	[%rd18], %f19;
	ld.global.f32 	%f20, [%rd18+4];
	add.f32 	%f21, %f20, 0f3F000000;
	st.global.f32 	[%rd18+4], %f21;
	add.s64 	%rd20, %rd16, %rd19;
	ld.global.f32 	%f22, [%rd20];
	div.rn.f32 	%f23, %f22, %f7;
	cvt.rmi.f32.f32 	%f24, %f23;
	cvt.rzi.s32.f32 	%r43, %f24;
	add.s32 	%r44, %r43, %r3;
	mul.wide.s32 	%rd21, %r44, 4;
	add.s64 	%rd22, %rd2, %rd21;
	ld.global.f32 	%f25, [%rd22];
	add.f32 	%f26, %f25, 0f3F000000;
	st.global.f32 	[%rd22], %f26;
	ld.global.f32 	%f27, [%rd22+4];
	add.f32 	%f28, %f27, 0f3F000000;
	st.global.f32 	[%rd22+4], %f28;
	add.s64 	%rd23, %rd20, %rd19;
	ld.global.f32 	%f29, [%rd23];
	div.rn.f32 	%f30, %f29, %f7;
	cvt.rmi.f32.f32 	%f31, %f30;
	cvt.rzi.s32.f32 	%r45, %f31;
	add.s32 	%r46, %r45, %r3;
	mul.wide.s32 	%rd24, %r46, 4;
	add.s64 	%rd25, %rd2, %rd24;
	ld.global.f32 	%f32, [%rd25];
	add.f32 	%f33, %f32, 0f3F000000;
	st.global.f32 	[%rd25], %f33;
	ld.global.f32 	%f34, [%rd25+4];
	add.f32 	%f35, %f34, 0f3F000000;
	st.global.f32 	[%rd25+4], %f35;
	add.s64 	%rd26, %rd23, %rd19;
	ld.global.f32 	%f36, [%rd26];
	div.rn.f32 	%f37, %f36, %f7;
	cvt.rmi.f32.f32 	%f38, %f37;
	cvt.rzi.s32.f32 	%r47, %f38;
	add.s32 	%r48, %r47, %r3;
	mul.wide.s32 	%rd27, %r48, 4;
	add.s64 	%rd28, %rd2, %rd27;
	ld.global.f32 	%f39, [%rd28];
	add.f32 	%f40, %f39, 0f3F000000;
	st.global.f32 	[%rd28], %f40;
	ld.global.f32 	%f41, [%rd28+4];
	add.f32 	%f42, %f41, 0f3F000000;
	st.global.f32 	[%rd28+4], %f42;
	add.s32 	%r54, %r49, %r54;
	setp.lt.s32 	%p6, %r54, %r24;
	@%p6 bra 	$L__BB0_6;
$L__BB0_7:
	bar.sync 	0;
	setp.ge.s32 	%p7, %r56, %r25;
	@%p7 bra 	$L__BB0_18;
	and.b32  	%r13, %r2, 3;
	and.b32  	%r14, %r2, 2147483644;
	neg.s32 	%r15, %r14;
	shl.b32 	%r16, %r25, 2;
	cvta.to.global.u64 	%rd3, %rd8;
	mul.wide.s32 	%rd6, %r25, 4;
$L__BB0_9:
	setp.lt.s32 	%p8, %r2, 1;
	@%p8 bra 	$L__BB0_17;
	setp.lt.u32 	%p9, %r2, 4;
	mul.wide.s32 	%rd29, %r56, 4;
	add.s64 	%rd4, %rd3, %rd29;
	ld.global.f32 	%f55, [%rd4];
	mov.b32 	%r59, 0;
	@%p9 bra 	$L__BB0_13;
	mov.u32 	%r57, %r56;
	mov.u32 	%r58, %r15;
$L__BB0_12:
	mul.wide.s32 	%rd30, %r57, 4;
	add.s64 	%rd31, %rd2, %rd30;
	ld.global.f32 	%f43, [%rd31];
	add.f32 	%f44, %f43, %f55;
	st.global.f32 	[%rd4], %f44;
	add.s64 	%rd33, %rd31, %rd6;
	ld.global.f32 	%f45, [%rd33];
	add.f32 	%f46, %f45, %f44;
	st.global.f32 	[%rd4], %f46;
	add.s64 	%rd34, %rd33, %rd6;
	ld.global.f32 	%f47, [%rd34];
	add.f32 	%f48, %f47, %f46;
	st.global.f32 	[%rd4], %f48;
	add.s64 	%rd35, %rd34, %rd6;
	ld.global.f32 	%f49, [%rd35];
	add.f32 	%f55, %f49, %f48;
	st.global.f32 	[%rd4], %f55;
	add.s32 	%r58, %r58, 4;
	add.s32 	%r57, %r57, %r16;
	setp.ne.s32 	%p10, %r58, 0;
	mov.u32 	%r59, %r14;
	@%p10 bra 	$L__BB0_12;
$L__BB0_13:
	setp.eq.s32 	%p11, %r13, 0;
	@%p11 bra 	$L__BB0_17;
	setp.eq.s32 	%p12, %r13, 1;
	mad.lo.s32 	%r51, %r59, %r25, %r56;
	mul.wide.s32 	%rd36, %r51, 4;
	add.s64 	%rd5, %rd2, %rd36;
	ld.global.f32 	%f50, [%rd5];
	add.f32 	%f5, %f50, %f55;
	st.global.f32 	[%rd4], %f5;
	@%p12 bra 	$L__BB0_17;
	setp.eq.s32 	%p13, %r13, 2;
	add.s64 	%rd7, %rd5, %rd6;
	ld.global.f32 	%f51, [%rd7];
	add.f32 	%f6, %f51, %f5;
	st.global.f32 	[%rd4], %f6;
	@%p13 bra 	$L__BB0_17;
	add.s64 	%rd37, %rd7, %rd6;
	ld.global.f32 	%f52, [%rd37];
	add.f32 	%f53, %f52, %f6;
	st.global.f32 	[%rd4], %f53;
$L__BB0_17:
	add.s32 	%r56, %r56, %r2;
	setp.lt.s32 	%p14, %r56, %r25;
	@%p14 bra 	$L__BB0_9;
$L__BB0_18:
	bar.sync 	0;
	ret;

}
	// .globl	_Z20thrust_reduce_kernelPfPiS0_iii
.visible .entry _Z20thrust_reduce_kernelPfPiS0_iii(
	.param .u64 .ptr .align 1 _Z20thrust_reduce_kernelPfPiS0_iii_param_0,
	.param .u64 .ptr .align 1 _Z20thrust_reduce_kernelPfPiS0_iii_param_1,
	.param .u64 .ptr .align 1 _Z20thrust_reduce_kernelPfPiS0_iii_param_2,
	.param .u32 _Z20thrust_reduce_kernelPfPiS0_iii_param_3,
	.param .u32 _Z20thrust_reduce_kernelPfPiS0_iii_param_4,
	.param .u32 _Z20thrust_reduce_kernelPfPiS0_iii_param_5
)
{
	.reg .pred 	%p<5>;
	.reg .b32 	%r<13>;
	.reg .b32 	%f<5>;
	.reg .b64 	%rd<16>;

	ld.param.u64 	%rd2, [_Z20thrust_reduce_kernelPfPiS0_iii_param_0];
	ld.param.u64 	%rd3, [_Z20thrust_reduce_kernelPfPiS0_iii_param_1];
	ld.param.u64 	%rd4, [_Z20thrust_reduce_kernelPfPiS0_iii_param_2];
	ld.param.u32 	%r4, [_Z20thrust_reduce_kernelPfPiS0_iii_param_4];
	ld.param.u32 	%r5, [_Z20thrust_reduce_kernelPfPiS0_iii_param_5];
	mov.u32 	%r6, %ctaid.x;
	mov.u32 	%r7, %ntid.x;
	mov.u32 	%r8, %tid.x;
	mad.lo.s32 	%r1, %r6, %r7, %r8;
	setp.ge.s32 	%p1, %r1, %r5;
	@%p1 bra 	$L__BB1_4;
	cvta.to.global.u64 	%rd5, %rd3;
	cvta.to.global.u64 	%rd6, %rd4;
	mul.wide.s32 	%rd7, %r1, 4;
	add.s64 	%rd8, %rd5, %rd7;
	ld.global.u32 	%r2, [%rd8];
	add.s64 	%rd1, %rd6, %rd7;
	add.s32 	%r3, %r2, 1;
	setp.gt.s32 	%p2, %r2, -1;
	max.s32 	%r9, %r3, %r2;
	setp.lt.s32 	%p3, %r9, %r4;
	and.pred  	%p4, %p3, %p2;
	@%p4 bra 	$L__BB1_3;
	mov.u64 	%rd14, $str;
	cvta.global.u64 	%rd15, %rd14;
	{ // callseq 0, 0
	.param .b64 param0;
	st.param.b64 	[param0], %rd15;
	.param .b64 param1;
	st.param.b64 	[param1], 0;
	.param .b32 retval0;
	call.uni (retval0), 
	vprintf, 
	(
	param0, 
	param1
	);
	ld.param.b32 	%r11, [retval0];
	} // callseq 0
	bra.uni 	$L__BB1_4;
$L__BB1_3:
	cvta.to.global.u64 	%rd9, %rd2;
	ld.global.u32 	%r10, [%rd1];
	mul.wide.u32 	%rd10, %r2, 4;
	add.s64 	%rd11, %rd9, %rd10;
	cvt.rn.f32.s32 	%f1, %r10;
	mul.f32 	%f2, %f1, 0f3F000000;
	atom.global.add.f32 	%f3, [%rd11], %f2;
	mul.wide.u32 	%rd12, %r3, 4;
	add.s64 	%rd13, %rd9, %rd12;
	atom.global.add.f32 	%f4, [%rd13], %f2;
$L__BB1_4:
	ret;

}
	// .globl	_Z23simple_atomicAdd_kernelPKfPffii
.visible .entry _Z23simple_atomicAdd_kernelPKfPffii(
	.param .u64 .ptr .align 1 _Z23simple_atomicAdd_kernelPKfPffii_param_0,
	.param .u64 .ptr .align 1 _Z23simple_atomicAdd_kernelPKfPffii_param_1,
	.param .f32 _Z23simple_atomicAdd_kernelPKfPffii_param_2,
	.param .u32 _Z23simple_atomicAdd_kernelPKfPffii_param_3,
	.param .u32 _Z23simple_atomicAdd_kernelPKfPffii_param_4
)
{
	.reg .pred 	%p<2>;
	.reg .b32 	%r<7>;
	.reg .b32 	%f<7>;
	.reg .b64 	%rd<9>;

	ld.param.u64 	%rd1, [_Z23simple_atomicAdd_kernelPKfPffii_param_0];
	ld.param.u64 	%rd2, [_Z23simple_atomicAdd_kernelPKfPffii_param_1];
	ld.param.f32 	%f1, [_Z23simple_atomicAdd_kernelPKfPffii_param_2];
	ld.param.u32 	%r2, [_Z23simple_atomicAdd_kernelPKfPffii_param_3];
	mov.u32 	%r3, %ctaid.x;
	mov.u32 	%r4, %ntid.x;
	mov.u32 	%r5, %tid.x;
	mad.lo.s32 	%r1, %r3, %r4, %r5;
	setp.ge.s32 	%p1, %r1, %r2;
	@%p1 bra 	$L__BB2_2;
	cvta.to.global.u64 	%rd3, %rd1;
	cvta.to.global.u64 	%rd4, %rd2;
	mul.wide.s32 	%rd5, %r1, 4;
	add.s64 	%rd6, %rd3, %rd5;
	ld.global.f32 	%f2, [%rd6];
	div.rn.f32 	%f3, %f2, %f1;
	cvt.rmi.f32.f32 	%f4, %f3;
	cvt.rzi.s32.f32 	%r6, %f4;
	mul.wide.s32 	%rd7, %r6, 4;
	add.s64 	%rd8, %rd4, %rd7;
	atom.global.add.f32 	%f5, [%rd8], 0f3F000000;
	atom.global.add.f32 	%f6, [%rd8+4], 0f3F000000;
$L__BB2_2:
	ret;

}
	// .globl	_ZN6thrust24THRUST_300001_SM_1000_NS8cuda_cub4core6detail13_kernel_agentINS1_15__reduce_by_key9InitAgentIN3cub18CUB_300001_SM_100024ReduceByKeyScanTileStateIiiLb1EEEiPiEEJSA_iSB_EEEvDpT0_
.visible .entry _ZN6thrust24THRUST_300001_SM_1000_NS8cuda_cub4core6detail13_kernel_agentINS1_15__reduce_by_key9InitAgentIN3cub18CUB_300001_SM_100024ReduceByKeyScanTileStateIiiLb1EEEiPiEEJSA_iSB_EEEvDpT0_(
	.param .align 8 .b8 _ZN6thrust24THRUST_300001_SM_1000_NS8cuda_cub4core6detail13_kernel_agentINS1_15__reduce_by_key9InitAgentIN3cub18CUB_300001_SM_100024ReduceByKeyScanTileStateIiiLb1EEEiPiEEJSA_iSB_EEEvDpT0__param_0[8],
	.param .u32 _ZN6thrust24THRUST_300001_SM_1000_NS8cuda_cub4core6detail13_kernel_agentINS1_15__reduce_by_key9InitAgentIN3cub18CUB_300001_SM_100024ReduceByKeyScanTileStateIiiLb1EEEiPiEEJSA_iSB_EEEvDpT0__param_1,
	.param .u64 .ptr .align 1 _ZN6thrust24THRUST_300001_SM_1000_NS8cuda_cub4core6detail13_kernel_agentINS1_15__reduce_by_key9InitAgentIN3cub18CUB_300001_SM_100024ReduceByKeyScanTileStateIiiLb1EEEiPiEEJSA_iSB_EEEvDpT0__param_2
)
.maxntid 128
{
	.reg .pred 	%p<6>;
	.reg .b32 	%r<9>;
	.reg .b64 	%rd<12>;

	ld.param.u64 	%rd3, [_ZN6thrust24THRUST_300001_SM_1000_NS8cuda_cub4core6detail13_kernel_agentINS1_15__reduce_by_key9InitAgentIN3cub18CUB_300001_SM_100024ReduceByKeyScanTileStateIiiLb1EEEiPiEEJSA_iSB_EEEvDpT0__param_0];
	ld.param.u32 	%r4, [_ZN6thrust24THRUST_300001_SM_1000_NS8cuda_cub4core6detail13_kernel_agentINS1_15__reduce_by_key9InitAgentIN3cub18CUB_300001_SM_100024ReduceByKeyScanTileStateIiiLb1EEEiPiEEJSA_iSB_EEEvDpT0__param_1];
	ld.param.u64 	%rd2, [_ZN6thrust24THRUST_300001_SM_1000_NS8cuda_cub4core6detail13_kernel_agentINS1_15__reduce_by_key9InitAgentIN3cub18CUB_300001_SM_100024ReduceByKeyScanTileStateIiiLb1EEEiPiEEJSA_iSB_EEEvDpT0__param_2];
	cvta.to.global.u64 	%rd1, %rd3;
	mov.u32 	%r1, %ctaid.x;
	mov.u32 	%r5, %ntid.x;
	mov.u32 	%r2, %tid.x;
	mad.lo.s32 	%r3, %r1, %r5, %r2;
	setp.ge.s32 	%p1, %r3, %r4;
	@%p1 bra 	$L__BB3_2;
	mul.wide.s32 	%rd4, %r3, 16;
	add.s64 	%rd5, %rd1, %rd4;
	mov.b64 	%rd6, 99;
	mov.b64 	%rd7, 0;
	st.global.v2.u64 	[%rd5+512], {%rd7, %rd6};
$L__BB3_2:
	setp.ne.s32 	%p2, %r1, 0;
	setp.gt.u32 	%p3, %r2, 31;
	or.pred  	%p4, %p2, %p3;
	@%p4 bra 	$L__BB3_4;
	mul.wide.u32 	%rd8, %r2, 16;
	add.s64 	%rd9, %rd1, %rd8;
	mov.b64 	%rd10, 0;
	st.global.v2.u64 	[%rd9], {%rd10, %rd10};
$L__BB3_4:
	or.b32  	%r7, %r1, %r2;
	setp.ne.s32 	%p5, %r7, 0;
	@%p5 bra 	$L__BB3_6;
	cvta.to.global.u64 	%rd11, %rd2;
	mov.b32 	%r8, 0;
	st.global.u32 	[%rd11], %r8;
$L__BB3_6:
	ret;

}
	// .globl	_ZN6thrust24THRUST_300001_SM_1000_NS8cuda_cub4core6detail13_kernel_agentINS1_15__reduce_by_key16ReduceByKeyAgentINS0_10device_ptrIiEES8_S8_S8_N4cuda3std3__48equal_toIiEENSB_4plusIiEEPiiEEJS8_S8_S8_S8_SG_N3cub18CUB_300001_SM_100024ReduceByKeyScanTileStateIiiLb1EEESD_SF_iiEEEvDpT0_
.visible .entry _ZN6thrust24THRUST_300001_SM_1000_NS8cuda_cub4core6detail13_kernel_agentINS1_15__reduce_by_key16ReduceByKeyAgentINS0_10device_ptrIiEES8_S8_S8_N4cuda3std3__48equal_toIiEENSB_4plusIiEEPiiEEJS8_S8_S8_S8_SG_N3cub18CUB_300001_SM_100024ReduceByKeyScanTileStateIiiLb1EEESD_SF_iiEEEvDpT0_(
	.param .align 8 .b8 _ZN6thrust24THRUST_300001_SM_1000_NS8cuda_cub4core6detail13_kernel_agentINS1_15__reduce_by_key16ReduceByKeyAgentINS0_10device_ptrIiEES8_S8_S8_N4cuda3std3__48equal_toIiEENSB_4plusIiEEPiiEEJS8_S8_S8_S8_SG_N3cub18CUB_300001_SM_100024ReduceByKeyScanTileStateIiiLb1EEESD_SF_iiEEEvDpT0__param_0[8],
	.param .align 8 .b8 _ZN6thrust24THRUST_300001_SM_1000_NS8cuda_cub4core6detail13_kernel_agentINS1_15__reduce_by_key16ReduceByKeyAgentINS0_10device_ptrIiEES8_S8_S8_N4cuda3std3__48equal_toIiEENSB_4plusIiEEPiiEEJS8_S8_S8_S8_SG_N3cub18CUB_300001_SM_100024ReduceByKeyScanTileStateIiiLb1EEESD_SF_iiEEEvDpT0__param_1[8],
	.param .align 8 .b8 _ZN6thrust24THRUST_300001_SM_1000_NS8cuda_cub4core6detail13_kernel_agentINS1_15__reduce_by_key16ReduceByKeyAgentINS0_10device_ptrIiEES8_S8_S8_N4cuda3std3__48equal_toIiEENSB_4plusIiEEPiiEEJS8_S8_S8_S8_SG_N3cub18CUB_300001_SM_100024ReduceByKeyScanTileStateIiiLb1EEESD_SF_iiEEEvDpT0__param_2[8],
	.param .align 8 .b8 _ZN6thrust24THRUST_300001_SM_1000_NS8cuda_cub4core6detail13_kernel_agentINS1_15__reduce_by_key16ReduceByKeyAgentINS0_10device_ptrIiEES8_S8_S8_N4cuda3std3__48equal_toIiEENSB_4plusIiEEPiiEEJS8_S8_S8_S8_SG_N3cub18CUB_300001_SM_100024ReduceByKeyScanTileStateIiiLb1EEESD_SF_iiEEEvDpT0__param_3[8],
	.param .u64 .ptr .align 1 _ZN6thrust24THRUST_300001_SM_1000_NS8cuda_cub4core6detail13_kernel_agentINS1_15__reduce_by_key16ReduceByKeyAgentINS0_10device_ptrIiEES8_S8_S8_N4cuda3std3__48equal_toIiEENSB_4plusIiEEPiiEEJS8_S8_S8_S8_SG_N3cub18CUB_300001_SM_100024ReduceByKeyScanTileStateIiiLb1EEESD_SF_iiEEEvDpT0__param_4,
	.param .align 8 .b8 _ZN6thrust24THRUST_300001_SM_1000_NS8cuda_cub4core6detail13_kernel_agentINS1_15__reduce_by_key16ReduceByKeyAgentINS0_10device_ptrIiEES8_S8_S8_N4cuda3std3__48equal_toIiEENSB_4plusIiEEPiiEEJS8_S8_S8_S8_SG_N3cub18CUB_300001_SM_100024ReduceByKeyScanTileStateIiiLb1EEESD_SF_iiEEEvDpT0__param_5[8],
	.param .align 1 .b8 _ZN6thrust24THRUST_300001_SM_1000_NS8cuda_cub4core6detail13_kernel_agentINS1_15__reduce_by_key16ReduceByKeyAgentINS0_10device_ptrIiEES8_S8_S8_N4cuda3std3__48equal_toIiEENSB_4plusIiEEPiiEEJS8_S8_S8_S8_SG_N3cub18CUB_300001_SM_100024ReduceByKeyScanTileStateIiiLb1EEESD_SF_iiEEEvDpT0__param_6[1],
	.param .align 1 .b8 _ZN6thrust24THRUST_300001_SM_1000_NS8cuda_cub4core6detail13_kernel_agentINS1_15__reduce_by_key16ReduceByKeyAgentINS0_10device_ptrIiEES8_S8_S8_N4cuda3std3__48equal_toIiEENSB_4plusIiEEPiiEEJS8_S8_S8_S8_SG_N3cub18CUB_300001_SM_100024ReduceByKeyScanTileStateIiiLb1EEESD_SF_iiEEEvDpT0__param_7[1],
	.param .u32 _ZN6thrust24THRUST_300001_SM_1000_NS8cuda_cub4core6detail13_kernel_agentINS1_15__reduce_by_key16ReduceByKeyAgentINS0_10device_ptrIiEES8_S8_S8_N4cuda3std3__48equal_toIiEENSB_4plusIiEEPiiEEJS8_S8_S8_S8_SG_N3cub18CUB_300001_SM_100024ReduceByKeyScanTileStateIiiLb1EEESD_SF_iiEEEvDpT0__param_8,
	.param .u32 _ZN6thrust24THRUST_300001_SM_1000_NS8cuda_cub4core6detail13_kernel_agentINS1_15__reduce_by_key16ReduceByKeyAgentINS0_10device_ptrIiEES8_S8_S8_N4cuda3std3__48equal_toIiEENSB_4plusIiEEPiiEEJS8_S8_S8_S8_SG_N3cub18CUB_300001_SM_100024ReduceByKeyScanTileStateIiiLb1EEESD_SF_iiEEEvDpT0__param_9
)
.maxntid 256
{
	.reg .pred 	%p<468>;
	.reg .b32 	%r<1954>;
	.reg .b64 	%rd<340>;

	ld.param.u64 	%rd1, [_ZN6thrust24THRUST_300001_SM_1000_NS8cuda_cub4core6detail13_kernel_agentINS1_15__reduce_by_key16ReduceByKeyAgentINS0_10device_ptrIiEES8_S8_S8_N4cuda3std3__48equal_toIiEENSB_4plusIiEEPiiEEJS8_S8_S8_S8_SG_N3cub18CUB_300001_SM_100024ReduceByKeyScanTileStateIiiLb1EEESD_SF_iiEEEvDpT0__param_5];
	ld.param.u64 	%rd2, [_ZN6thrust24THRUST_300001_SM_1000_NS8cuda_cub4core6detail13_kernel_agentINS1_15__reduce_by_key16ReduceByKeyAgentINS0_10device_ptrIiEES8_S8_S8_N4cuda3std3__48equal_toIiEENSB_4plusIiEEPiiEEJS8_S8_S8_S8_SG_N3cub18CUB_300001_SM_100024ReduceByKeyScanTileStateIiiLb1EEESD_SF_iiEEEvDpT0__param_0];
	ld.param.u64 	%rd3, [_ZN6thrust24THRUST_300001_SM_1000_NS8cuda_cub4core6detail13_kernel_agentINS1_15__reduce_by_key16ReduceByKeyAgentINS0_10device_ptrIiEES8_S8_S8_N4cuda3std3__48equal_toIiEENSB_4plusIiEEPiiEEJS8_S8_S8_S8_SG_N3cub18CUB_300001_SM_100024ReduceByKeyScanTileStateIiiLb1EEESD_SF_iiEEEvDpT0__param_1];
	ld.param.u64 	%rd58, [_ZN6thrust24THRUST_300001_SM_1000_NS8cuda_cub4core6detail13_kernel_agentINS1_15__reduce_by_key16ReduceByKeyAgentINS0_10device_ptrIiEES8_S8_S8_N4cuda3std3__48equal_toIiEENSB_4plusIiEEPiiEEJS8_S8_S8_S8_SG_N3cub18CUB_300001_SM_100024ReduceByKeyScanTileStateIiiLb1EEESD_SF_iiEEEvDpT0__param_3];
	ld.param.u64 	%rd59, [_ZN6thrust24THRUST_300001_SM_1000_NS8cuda_cub4core6detail13_kernel_agentINS1_15__reduce_by_key16ReduceByKeyAgentINS0_10device_ptrIiEES8_S8_S8_N4cuda3std3__48equal_toIiEENSB_4plusIiEEPiiEEJS8_S8_S8_S8_SG_N3cub18CUB_300001_SM_100024ReduceByKeyScanTileStateIiiLb1EEESD_SF_iiEEEvDpT0__param_2];
	ld.param.u32 	%r443, [_ZN6thrust24THRUST_300001_SM_1000_NS8cuda_cub4core6detail13_kernel_agentINS1_15__reduce_by_key16ReduceByKeyAgentINS0_10device_ptrIiEES8_S8_S8_N4cuda3std3__48equal_toIiEENSB_4plusIiEEPiiEEJS8_S8_S8_S8_SG_N3cub18CUB_300001_SM_100024ReduceByKeyScanTileStateIiiLb1EEESD_SF_iiEEEvDpT0__param_8];
	cvta.to.global.u64 	%rd4, %rd59;
	cvta.to.global.u64 	%rd5, %rd58;
	mov.u32 	%r1, %ctaid.x;
	mul.lo.s32 	%r2, %r1, 2304;
	sub.s32 	%r3, %r443, %r2;
	setp.lt.s32 	%p12, %r3, 2305;
	@%p12 bra 	$L__BB4_122;
	setp.ne.s32 	%p288, %r1, 0;
	@%p288 bra 	$L__BB4_52;
	mov.u32 	%r1876, %tid.x;
	and.b32  	%r1628, %r1876, 31;
	and.b32  	%r1629, %r1876, 992;
	add.s32 	%r1630, %r2, %r1628;
	mad.lo.s32 	%r1631, %r1629, 9, %r1630;
	mul.wide.u32 	%rd294, %r1631, 4;
	add.s64 	%rd276, %rd2, %rd294;
	// begin inline asm
	ld.global.nc.u32 %r1607, [%rd276];
	// end inline asm
	add.s64 	%rd277, %rd276, 128;
	// begin inline asm
	ld.global.nc.u32 %r1608, [%rd277];
	// end inline asm
	add.s64 	%rd278, %rd276, 256;
	// begin inline asm
	ld.global.nc.u32 %r1609, [%rd278];
	// end inline asm
	add.s64 	%rd279, %rd276, 384;
	// begin inline asm
	ld.global.nc.u32 %r1610, [%rd279];
	// end inline asm
	add.s64 	%rd280, %rd276, 512;
	// begin inline asm
	ld.global.nc.u32 %r1611, [%rd280];
	// end inline asm
	add.s64 	%rd281, %rd276, 640;
	// begin inline asm
	ld.global.nc.u32 %r1612, [%rd281];
	// end inline asm
	add.s64 	%rd282, %rd276, 768;
	// begin inline asm
	ld.global.nc.u32 %r1613, [%rd282];
	// end inline asm
	add.s64 	%rd283, %rd276, 896;
	// begin inline asm
	ld.global.nc.u32 %r1614, [%rd283];
	// end inline asm
	add.s64 	%rd284, %rd276, 1024;
	// begin inline asm
	ld.global.nc.u32 %r1615, [%rd284];
	// end inline asm
	// begin inline asm
	mov.u32 %r1616, %laneid;
	// end inline asm
	shr.u32 	%r6, %r1876, 5;
	mad.lo.s32 	%r1632, %r6, 288, %r1616;
	shl.b32 	%r1633, %r1632, 2;
	mov.u32 	%r1634, _ZN6thrust24THRUST_300001_SM_1000_NS8cuda_cub4core6detail5shmemE;
	add.s32 	%r1635, %r1634, %r1633;
	st.shared.u32 	[%r1635], %r1607;
	st.shared.u32 	[%r1635+128], %r1608;
	st.shared.u32 	[%r1635+256], %r1609;
	st.shared.u32 	[%r1635+384], %r1610;
	st.shared.u32 	[%r1635+512], %r1611;
	st.shared.u32 	[%r1635+640], %r1612;
	st.shared.u32 	[%r1635+768], %r1613;
	st.shared.u32 	[%r1635+896], %r1614;
	st.shared.u32 	[%r1635+1024], %r1615;
	bar.warp.sync 	-1;
	shl.b32 	%r1636, %r1616, 5;
	add.s32 	%r1637, %r1635, %r1636;
	ld.shared.u32 	%r7, [%r1637];
	ld.shared.u32 	%r8, [%r1637+4];
	ld.shared.u32 	%r9, [%r1637+8];
	ld.shared.u32 	%r10, [%r1637+12];
	ld.shared.u32 	%r11, [%r1637+16];
	ld.shared.u32 	%r12, [%r1637+20];
	ld.shared.u32 	%r13, [%r1637+24];
	ld.shared.u32 	%r14, [%r1637+28];
	ld.shared.u32 	%r15, [%r1637+32];
	bar.sync 	0;
	add.s64 	%rd285, %rd3, %rd294;
	// begin inline asm
	ld.global.nc.u32 %r1617, [%rd285];
	// end inline asm
	add.s64 	%rd286, %rd285, 128;
	// begin inline asm
	ld.global.nc.u32 %r1618, [%rd286];
	// end inline asm
	add.s64 	%rd287, %rd285, 256;
	// begin inline asm
	ld.global.nc.u32 %r1619, [%rd287];
	// end inline asm
	add.s64 	%rd288, %rd285, 384;
	// begin inline asm
	ld.global.nc.u32 %r1620, [%rd288];
	// end inline asm
	add.s64 	%rd289, %rd285, 512;
	// begin inline asm
	ld.global.nc.u32 %r1621, [%rd289];
	// end inline asm
	add.s64 	%rd290, %rd285, 640;
	// begin inline asm
	ld.global.nc.u32 %r1622, [%rd290];
	// end inline asm
	add.s64 	%rd291, %rd285, 768;
	// begin inline asm
	ld.global.nc.u32 %r1623, [%rd291];
	// end inline asm
	add.s64 	%rd292, %rd285, 896;
	// begin inline asm
	ld.global.nc.u32 %r1624, [%rd292];
	// end inline asm
	add.s64 	%rd293, %rd285, 1024;
	// begin inline asm
	ld.global.nc.u32 %r1625, [%rd293];
	// end inline asm
	st.shared.u32 	[%r1635], %r1617;
	st.shared.u32 	[%r1635+128], %r1618;
	st.shared.u32 	[%r1635+256], %r1619;
	st.shared.u32 	[%r1635+384], %r1620;
	st.shared.u32 	[%r1635+512], %r1621;
	st.shared.u32 	[%r1635+640], %r1622;
	st.shared.u32 	[%r1635+768], %r1623;
	st.shared.u32 	[%r1635+896], %r1624;
	st.shared.u32 	[%r1635+1024], %r1625;
	bar.warp.sync 	-1;
	ld.shared.u32 	%r16, [%r1637];
	ld.shared.u32 	%r17, [%r1637+4];
	ld.shared.u32 	%r18, [%r1637+8];
	ld.shared.u32 	%r19, [%r1637+12];
	ld.shared.u32 	%r20, [%r1637+16];
	ld.shared.u32 	%r21, [%r1637+20];
	ld.shared.u32 	%r22, [%r1637+24];
	ld.shared.u32 	%r23, [%r1637+28];
	ld.shared.u32 	%r24, [%r1637+32];
	bar.sync 	0;
	shl.b32 	%r1638, %r1876, 2;
	add.s32 	%r1639, %r1634, %r1638;
	add.s32 	%r25, %r1639, 1148;
	st.shared.u32 	[%r1639+1148], %r15;
	bar.sync 	0;
	setp.eq.s32 	%p398, %r1876, 0;
	mov.b32 	%r1870, 0;
	@%p398 bra 	$L__BB4_4;
	ld.shared.u32 	%r1871, [%r25+-4];
	setp.ne.s32 	%p399, %r1871, %r7;
	selp.u32 	%r1870, 1, 0, %p399;
$L__BB4_4:
	setp.ne.s32 	%p400, %r7, %r8;
	selp.u32 	%r1700, 1, 0, %p400;
	setp.ne.s32 	%p401, %r8, %r9;
	selp.u32 	%r1701, 1, 0, %p401;
	setp.ne.s32 	%p402, %r9, %r10;
	selp.u32 	%r1702, 1, 0, %p402;
	setp.ne.s32 	%p403, %r10, %r11;
	selp.u32 	%r1703, 1, 0, %p403;
	setp.ne.s32 	%p404, %r11, %r12;
	selp.u32 	%r1704, 1, 0, %p404;
	setp.ne.s32 	%p405, %r12, %r13;
	selp.u32 	%r1705, 1, 0, %p405;
	setp.ne.s32 	%p406, %r13, %r14;
	selp.u32 	%r1706, 1, 0, %p406;
	setp.ne.s32 	%p407, %r14, %r15;
	selp.u32 	%r1707, 1, 0, %p407;
	add.s32 	%r1708, %r1870, %r1700;
	selp.b32 	%r1709, 0, %r16, %p400;
	add.s32 	%r1710, %r17, %r1709;
	add.s32 	%r30, %r1708, %r1701;
	selp.b32 	%r1711, 0, %r1710, %p401;
	add.s32 	%r1712, %r18, %r1711;
	add.s32 	%r31, %r30, %r1702;
	selp.b32 	%r1713, 0, %r1712, %p402;
	add.s32 	%r1714, %r19, %r1713;
	add.s32 	%r1715, %r31, %r1703;
	selp.b32 	%r1716, 0, %r1714, %p403;
	add.s32 	%r1717, %r20, %r1716;
	add.s32 	%r1718, %r1715, %r1704;
	selp.b32 	%r1719, 0, %r1717, %p404;
	add.s32 	%r1720, %r21, %r1719;
	add.s32 	%r32, %r1718, %r1705;
	selp.b32 	%r1721, 0, %r1720, %p405;
	add.s32 	%r1722, %r22, %r1721;
	add.s32 	%r33, %r32, %r1706;
	selp.b32 	%r1723, 0, %r1722, %p406;
	add.s32 	%r1724, %r23, %r1723;
	add.s32 	%r1641, %r33, %r1707;
	selp.b32 	%r1725, 0, %r1724, %p407;
	add.s32 	%r1646, %r24, %r1725;
	mov.b32 	%r1697, 1;
	mov.b32 	%r1698, 0;
	mov.b32 	%r1699, -1;
	// begin inline asm
	shfl.sync.up.b32 %r1640, %r1641, %r1697, %r1698, %r1699;
	// end inline asm
	// begin inline asm
	shfl.sync.up.b32 %r1645, %r1646, %r1697, %r1698, %r1699;
	// end inline asm
	setp.eq.s32 	%p408, %r1641, 0;
	selp.b32 	%r1726, %r1645, 0, %p408;
	setp.lt.s32 	%p409, %r1616, 1;
	selp.b32 	%r1727, 0, %r1726, %p409;
	add.s32 	%r1656, %r1727, %r1646;
	selp.b32 	%r1728, 0, %r1640, %p409;
	add.s32 	%r1651, %r1728, %r1641;
	mov.b32 	%r1657, 2;
	// begin inline asm
	shfl.sync.up.b32 %r1650, %r1651, %r1657, %r1698, %r1699;
	// end inline asm
	// begin inline asm
	shfl.sync.up.b32 %r1655, %r1656, %r1657, %r1698, %r1699;
	// end inline asm
	setp.eq.s32 	%p410, %r1651, 0;
	selp.b32 	%r1729, %r1655, 0, %p410;
	setp.lt.s32 	%p411, %r1616, 2;
	selp.b32 	%r1730, 0, %r1729, %p411;
	add.s32 	%r1666, %r1730, %r1656;
	selp.b32 	%r1731, 0, %r1650, %p411;
	add.s32 	%r1661, %r1731, %r1651;
	mov.b32 	%r1667, 4;
	// begin inline asm
	shfl.sync.up.b32 %r1660, %r1661, %r1667, %r1698, %r1699;
	// end inline asm
	// begin inline asm
	shfl.sync.up.b32 %r1665, %r1666, %r1667, %r1698, %r1699;
	// end inline asm
	setp.eq.s32 	%p412, %r1661, 0;
	selp.b32 	%r1732, %r1665, 0, %p412;
	setp.lt.s32 	%p413, %r1616, 4;
	selp.b32 	%r1733, 0, %r1732, %p413;
	add.s32 	%r1676, %r1733, %r1666;
	selp.b32 	%r1734, 0, %r1660, %p413;
	add.s32 	%r1671, %r1734, %r1661;
	mov.b32 	%r1677, 8;
	// begin inline asm
	shfl.sync.up.b32 %r1670, %r1671, %r1677, %r1698, %r1699;
	// end inline asm
	// begin inline asm
	shfl.sync.up.b32 %r1675, %r1676, %r1677, %r1698, %r1699;
	// end inline asm
	setp.eq.s32 	%p414, %r1671, 0;
	selp.b32 	%r1735, %r1675, 0, %p414;
	setp.lt.s32 	%p415, %r1616, 8;
	selp.b32 	%r1736, 0, %r1735, %p415;
	add.s32 	%r1686, %r1736, %r1676;
	selp.b32 	%r1737, 0, %r1670, %p415;
	add.s32 	%r1681, %r1737, %r1671;
	mov.b32 	%r1687, 16;
	// begin inline asm
	shfl.sync.up.b32 %r1680, %r1681, %r1687, %r1698, %r1699;
	// end inline asm
	// begin inline asm
	shfl.sync.up.b32 %r1685, %r1686, %r1687, %r1698, %r1699;
	// end inline asm
	setp.eq.s32 	%p416, %r1681, 0;
	selp.b32 	%r1738, %r1685, 0, %p416;
	setp.lt.s32 	%p417, %r1616, 16;
	selp.b32 	%r1739, 0, %r1738, %p417;
	add.s32 	%r1696, %r1739, %r1686;
	selp.b32 	%r1740, 0, %r1680, %p417;
	add.s32 	%r1691, %r1740, %r1681;
	// begin inline asm
	shfl.sync.up.b32 %r1690, %r1691, %r1697, %r1698, %r1699;
	// end inline asm
	// begin inline asm
	shfl.sync.up.b32 %r1695, %r1696, %r1697, %r1698, %r1699;
	// end inline asm
	setp.ne.s32 	%p418, %r1616, 31;
	@%p418 bra 	$L__BB4_6;
	shl.b32 	%r1741, %r6, 3;
	mov.u32 	%r1742, _ZN6thrust24THRUST_300001_SM_1000_NS8cuda_cub4core6detail5shmemE;
	add.s32 	%r1743, %r1742, %r1741;
	st.shared.v2.u32 	[%r1743], {%r1691, %r1696};
$L__BB4_6:
	setp.ne.s32 	%p419, %r13, %r14;
	setp.ne.s32 	%p420, %r12, %r13;
	setp.ne.s32 	%p421, %r11, %r12;
	setp.ne.s32 	%p422, %r10, %r11;
	setp.ne.s32 	%p423, %r9, %r10;
	setp.ne.s32 	%p424, %r8, %r9;
	setp.ne.s32 	%p425, %r7, %r8;
	setp.ne.s32 	%p426, %r1876, 0;
	bar.sync 	0;
	ld.shared.v4.u32 	{%r38, %r1744, %r39, %r1745}, [_ZN6thrust24THRUST_300001_SM_1000_NS8cuda_cub4core6detail5shmemE];
	shr.u32 	%r1746, %r1876, 5;
	add.s32 	%r1747, %r39, %r38;
	setp.eq.s32 	%p427, %r39, 0;
	selp.b32 	%r1748, %r1744, 0, %p427;
	add.s32 	%r1749, %r1748, %r1745;
	setp.eq.s32 	%p428, %r1746, 2;
	selp.b32 	%r1750, %r1749, %r1744, %p428;
	selp.b32 	%r1751, %r1747, %r38, %p428;
	ld.shared.v4.u32 	{%r40, %r1752, %r41, %r1753}, [_ZN6thrust24THRUST_300001_SM_1000_NS8cuda_cub4core6detail5shmemE+16];
	add.s32 	%r1754, %r40, %r1747;
	setp.eq.s32 	%p429, %r40, 0;
	selp.b32 	%r1755, %r1749, 0, %p429;
	add.s32 	%r1756, %r1755, %r1752;
	setp.eq.s32 	%p430, %r1746, 3;
	selp.b32 	%r1757, %r1756, %r1750, %p430;
	selp.b32 	%r1758, %r1754, %r1751, %p430;
	add.s32 	%r1759, %r41, %r1754;
	setp.eq.s32 	%p431, %r41, 0;
	selp.b32 	%r1760, %r1756, 0, %p431;
	add.s32 	%r1761, %r1760, %r1753;
	setp.eq.s32 	%p432, %r1746, 4;
	selp.b32 	%r1762, %r1761, %r1757, %p432;
	selp.b32 	%r1763, %r1759, %r1758, %p432;
	ld.shared.v4.u32 	{%r42, %r1764, %r43, %r1765}, [_ZN6thrust24THRUST_300001_SM_1000_NS8cuda_cub4core6detail5shmemE+32];
	add.s32 	%r1766, %r42, %r1759;
	setp.eq.s32 	%p433, %r42, 0;
	selp.b32 	%r1767, %r1761, 0, %p433;
	add.s32 	%r1768, %r1767, %r1764;
	setp.eq.s32 	%p434, %r1746, 5;
	selp.b32 	%r1769, %r1768, %r1762, %p434;
	selp.b32 	%r1770, %r1766, %r1763, %p434;
	add.s32 	%r1771, %r43, %r1766;
	setp.eq.s32 	%p435, %r43, 0;
	selp.b32 	%r1772, %r1768, 0, %p435;
	add.s32 	%r1773, %r1772, %r1765;
	setp.eq.s32 	%p436, %r1746, 6;
	selp.b32 	%r1774, %r1773, %r1769, %p436;
	selp.b32 	%r1775, %r1771, %r1770, %p436;
	ld.shared.v4.u32 	{%r44, %r1776, %r45, %r1777}, [_ZN6thrust24THRUST_300001_SM_1000_NS8cuda_cub4core6detail5shmemE+48];
	add.s32 	%r1778, %r44, %r1771;
	setp.eq.s32 	%p437, %r44, 0;
	selp.b32 	%r1779, %r1773, 0, %p437;
	add.s32 	%r1780, %r1779, %r1776;
	setp.eq.s32 	%p438, %r1746, 7;
	selp.b32 	%r1781, %r1780, %r1774, %p438;
	selp.b32 	%r1782, %r1778, %r1775, %p438;
	setp.eq.s32 	%p439, %r45, 0;
	selp.b32 	%r1783, %r1780, 0, %p439;
	add.s32 	%r46, %r1783, %r1777;
	setp.lt.u32 	%p440, %r1876, 32;
	selp.b32 	%r1784, 0, %r1781, %p440;
	selp.b32 	%r1785, 0, %r1782, %p440;
	setp.eq.s32 	%p441, %r1690, 0;
	selp.b32 	%r1786, %r1784, 0, %p441;
	add.s32 	%r1787, %r1786, %r1695;
	setp.eq.s32 	%p442, %r1616, 0;
	selp.b32 	%r47, %r1784, %r1787, %p442;
	selp.b32 	%r1788, 0, %r1690, %p442;
	add.s32 	%r48, %r1785, %r1788;
	add.s32 	%r49, %r48, %r1870;
	setp.eq.s32 	%p443, %r1870, 0;
	selp.b32 	%r1789, %r47, 0, %p443;
	add.s32 	%r50, %r1789, %r16;
	selp.u32 	%r1790, 1, 0, %p425;
	add.s32 	%r1791, %r1870, %r1790;
	add.s32 	%r51, %r1791, %r48;
	selp.b32 	%r1792, 0, %r50, %p425;
	add.s32 	%r52, %r17, %r1792;
	add.s32 	%r53, %r30, %r48;
	selp.b32 	%r1793, 0, %r52, %p424;
	add.s32 	%r54, %r18, %r1793;
	add.s32 	%r55, %r31, %r48;
	selp.b32 	%r1794, 0, %r54, %p423;
	add.s32 	%r56, %r19, %r1794;
	selp.u32 	%r1795, 1, 0, %p422;
	add.s32 	%r57, %r55, %r1795;
	selp.b32 	%r1796, 0, %r56, %p422;
	add.s32 	%r58, %r20, %r1796;
	selp.u32 	%r1797, 1, 0, %p421;
	add.s32 	%r59, %r57, %r1797;
	selp.b32 	%r1798, 0, %r58, %p421;
	add.s32 	%r60, %r21, %r1798;
	add.s32 	%r61, %r32, %r48;
	selp.b32 	%r1799, 0, %r60, %p420;
	add.s32 	%r62, %r22, %r1799;
	add.s32 	%r63, %r33, %r48;
	selp.b32 	%r1800, 0, %r62, %p419;
	add.s32 	%r64, %r23, %r1800;
	@%p426 bra 	$L__BB4_8;
	add.s32 	%r1801, %r39, %r38;
	add.s32 	%r1802, %r40, %r1801;
	add.s32 	%r1803, %r41, %r1802;
	add.s32 	%r1804, %r42, %r1803;
	add.s32 	%r1805, %r43, %r1804;
	add.s32 	%r1806, %r44, %r1805;
	add.s32 	%r1807, %r45, %r1806;
	mov.b64 	%rd296, {%r1807, %r46};
	add.s64 	%rd295, %rd1, 512;
	mov.b64 	%rd297, 101;
	// begin inline asm
	st.relaxed.gpu.v2.u64 [%rd295], {%rd296, %rd297};
	// end inline asm
$L__BB4_8:
	add.s32 	%r1808, %r39, %r38;
	add.s32 	%r1809, %r40, %r1808;
	add.s32 	%r1810, %r41, %r1809;
	add.s32 	%r1811, %r42, %r1810;
	add.s32 	%r1812, %r43, %r1811;
	add.s32 	%r1813, %r44, %r1812;
	add.s32 	%r65, %r45, %r1813;
	setp.lt.s32 	%p444, %r65, 257;
	@%p444 bra 	$L__BB4_34;
	bar.sync 	0;
	@%p443 bra 	$L__BB4_11;
	shl.b32 	%r1814, %r48, 3;
	mov.u32 	%r1815, _ZN6thrust24THRUST_300001_SM_1000_NS8cuda_cub4core6detail5shmemE;
	add.s32 	%r1816, %r1815, %r1814;
	st.shared.v2.u32 	[%r1816], {%r1871, %r47};
$L__BB4_11:
	setp.eq.s32 	%p455, %r7, %r8;
	@%p455 bra 	$L__BB4_13;
	shl.b32 	%r1817, %r49, 3;
	mov.u32 	%r1818, _ZN6thrust24THRUST_300001_SM_1000_NS8cuda_cub4core6detail5shmemE;
	add.s32 	%r1819, %r1818, %r1817;
	st.shared.v2.u32 	[%r1819], {%r7, %r50};
$L__BB4_13:
	setp.eq.s32 	%p456, %r8, %r9;
	@%p456 bra 	$L__BB4_15;
	shl.b32 	%r1820, %r51, 3;
	mov.u32 	%r1821, _ZN6thrust24THRUST_300001_SM_1000_NS8cuda_cub4core6detail5shmemE;
	add.s32 	%r1822, %r1821, %r1820;
	st.shared.v2.u32 	[%r1822], {%r8, %r52};
$L__BB4_15:
	setp.eq.s32 	%p457, %r9, %r10;
	@%p457 bra 	$L__BB4_17;
	shl.b32 	%r1823, %r53, 3;
	mov.u32 	%r1824, _ZN6thrust24THRUST_300001_SM_1000_NS8cuda_cub4core6detail5shmemE;
	add.s32 	%r1825, %r1824, %r1823;
	st.shared.v2.u32 	[%r1825], {%r9, %r54};
$L__BB4_17:
	setp.eq.s32 	%p458, %r10, %r11;
	@%p458 bra 	$L__BB4_19;
	shl.b32 	%r1826, %r55, 3;
	mov.u32 	%r1827, _ZN6thrust24THRUST_300001_SM_1000_NS8cuda_cub4core6detail5shmemE;
	add.s32 	%r1828, %r1827, %r1826;
	st.shared.v2.u32 	[%r1828], {%r10, %r56};
$L__BB4_19:
	setp.eq.s32 	%p459, %r11, %r12;
	@%p459 bra 	$L__BB4_21;
	shl.b32 	%r1829, %r57, 3;
	mov.u32 	%r1830, _ZN6thrust24THRUST_300001_SM_1000_NS8cuda_cub4core6detail5shmemE;
	add.s32 	%r1831, %r1830, %r1829;
	st.shared.v2.u32 	[%r1831], {%r11, %r58};
$L__BB4_21:
	setp.eq.s32 	%p460, %r12, %r13;
	@%p460 bra 	$L__BB4_23;
	shl.b32 	%r1832, %r59, 3;
	mov.u32 	%r1833, _ZN6thrust24THRUST_300001_SM_1000_NS8cuda_cub4core6detail5shmemE;
	add.s32 	%r1834, %r1833, %r1832;
	st.shared.v2.u32 	[%r1834], {%r12, %r60};
$L__BB4_23:
	setp.eq.s32 	%p461, %r13, %r14;
	@%p461 bra 	$L__BB4_25;
	shl.b32 	%r1835, %r61, 3;
	mov.u32 	%r1836, _ZN6thrust24THRUST_300001_SM_1000_NS8cuda_cub4core6detail5shmemE;
	add.s32 	%r1837, %r1836, %r1835;
	st.shared.v2.u32 	[%r1837], {%r13, %r62};
$L__BB4_25:
	setp.eq.s32 	%p462, %r14, %r15;
	@%p462 bra 	$L__BB4_27;
	shl.b32 	%r1838, %r63, 3;
	mov.u32 	%r1839, _ZN6thrust24THRUST_300001_SM_1000_NS8cuda_cub4core6detail5shmemE;
	add.s32 	%r1840, %r1839, %r1838;
	st.shared.v2.u32 	[%r1840], {%r14, %r64};
$L__BB4_27:
	bar.sync 	0;
	setp.ge.u32 	%p463, %r1876, %r65;
	@%p463 bra 	$L__BB4_322;
	add.s32 	%r1841, %r39, %r40;
	add.s32 	%r1842, %r1841, %r41;
	add.s32 	%r1843, %r1842, %r42;
	add.s32 	%r1844, %r1843, %r43;
	add.s32 	%r1845, %r1844, %r44;
	add.s32 	%r1846, %r1845, %r45;
	add.s32 	%r1847, %r1846, %r38;
	not.b32 	%r1848, %r1876;
	add.s32 	%r66, %r1847, %r1848;
	and.b32  	%r1849, %r66, 768;
	setp.eq.s32 	%p464, %r1849, 768;
	@%p464 bra 	$L__BB4_31;
	shr.u32 	%r1850, %r66, 8;
	add.s32 	%r1851, %r1850, 1;
	and.b32  	%r1852, %r1851, 3;
	mul.wide.u32 	%rd325, %r1876, 4;
	add.s64 	%rd331, %rd5, %rd325;
	add.s64 	%rd330, %rd4, %rd325;
	shl.b32 	%r1853, %r1876, 3;
	mov.u32 	%r1854, _ZN6thrust24THRUST_300001_SM_1000_NS8cuda_cub4core6detail5shmemE;
	add.s32 	%r1873, %r1854, %r1853;
	neg.s32 	%r1872, %r1852;
	shl.b32 	%r1855, %r1851, 8;
	and.b32  	%r1856, %r1855, 768;
	add.s32 	%r1876, %r1876, %r1856;
$L__BB4_30:
	.pragma "nounroll";
	ld.shared.v2.u32 	{%r1857, %r1858}, [%r1873];
	st.global.u32 	[%rd330], %r1857;
	st.global.u32 	[%rd331], %r1858;
	add.s64 	%rd331, %rd331, 1024;
	add.s64 	%rd330, %rd330, 1024;
	add.s32 	%r1873, %r1873, 2048;
	add.s32 	%r1872, %r1872, 1;
	setp.ne.s32 	%p465, %r1872, 0;
	@%p465 bra 	$L__BB4_30;
$L__BB4_31:
	setp.lt.u32 	%p466, %r66, 768;
	@%p466 bra 	$L__BB4_322;
	mul.wide.u32 	%rd326, %r1876, 4;
	add.s64 	%rd327, %rd326, 2048;
	add.s64 	%rd333, %rd4, %rd327;
	add.s64 	%rd332, %rd5, %rd327;
	shl.b32 	%r1859, %r1876, 3;
	mov.u32 	%r1860, _ZN6thrust24THRUST_300001_SM_1000_NS8cuda_cub4core6detail5shmemE;
	add.s32 	%r1861, %r1859, %r1860;
	add.s32 	%r1875, %r1861, 4096;
$L__BB4_33:
	ld.shared.v2.u32 	{%r1862, %r1863}, [%r1875+-4096];
	st.global.u32 	[%rd333+-2048], %r1862;
	st.global.u32 	[%rd332+-2048], %r1863;
	ld.shared.v2.u32 	{%r1864, %r1865}, [%r1875+-2048];
	st.global.u32 	[%rd333+-1024], %r1864;
	st.global.u32 	[%rd332+-1024], %r1865;
	ld.shared.v2.u32 	{%r1866, %r1867}, [%r1875];
	st.global.u32 	[%rd333], %r1866;
	st.global.u32 	[%rd332], %r1867;
	ld.shared.v2.u32 	{%r1868, %r1869}, [%r1875+2048];
	st.global.u32 	[%rd333+1024], %r1868;
	st.global.u32 	[%rd332+1024], %r1869;
	add.s32 	%r1876, %r1876, 1024;
	add.s64 	%rd333, %rd333, 4096;
	add.s64 	%rd332, %rd332, 4096;
	add.s32 	%r1875, %r1875, 8192;
	setp.lt.s32 	%p467, %r1876, %r65;
	@%p467 bra 	$L__BB4_33;
	bra.uni 	$L__BB4_322;
$L__BB4_34:
	@%p443 bra 	$L__BB4_36;
	mul.wide.s32 	%rd298, %r48, 4;
	add.s64 	%rd299, %rd4, %rd298;
	st.global.u32 	[%rd299], %r1871;
	add.s64 	%rd300, %rd5, %rd298;
	st.global.u32 	[%rd300], %r47;
$L__BB4_36:
	setp.eq.s32 	%p446, %r7, %r8;
	@%p446 bra 	$L__BB4_38;
	mul.wide.s32 	%rd301, %r49, 4;
	add.s64 	%rd302, %rd4, %rd301;
	st.global.u32 	[%rd302], %r7;
	add.s64 	%rd303, %rd5, %rd301;
	st.global.u32 	[%rd303], %r50;
$L__BB4_38:
	setp.eq.s32 	%p447, %r8, %r9;
	@%p447 bra 	$L__BB4_40;
	mul.wide.s32 	%rd304, %r51, 4;
	add.s64 	%rd305, %rd4, %rd304;
	st.global.u32 	[%rd305], %r8;
	add.s64 	%rd306, %rd5, %rd304;
	st.global.u32 	[%rd306], %r52;
$L__BB4_40:
	setp.eq.s32 	%p448, %r9, %r10;
	@%p448 bra 	$L__BB4_42;
	mul.wide.s32 	%rd307, %r53, 4;
	add.s64 	%rd308, %rd4, %rd307;
	st.global.u32 	[%rd308], %r9;
	add.s64 	%rd309, %rd5, %rd307;
	st.global.u32 	[%rd309], %r54;
$L__BB4_42:
	setp.eq.s32 	%p449, %r10, %r11;
	@%p449 bra 	$L__BB4_44;
	mul.wide.s32 	%rd310, %r55, 4;
	add.s64 	%rd311, %rd4, %rd310;
	st.global.u32 	[%rd311], %r10;
	add.s64 	%rd312, %rd5, %rd310;
	st.global.u32 	[%rd312], %r56;
$L__BB4_44:
	setp.eq.s32 	%p450, %r11, %r12;
	@%p450 bra 	$L__BB4_46;
	mul.wide.s32 	%rd313, %r57, 4;
	add.s64 	%rd314, %rd4, %rd313;
	st.global.u32 	[%rd314], %r11;
	add.s64 	%rd315, %rd5, %rd313;
	st.global.u32 	[%rd315], %r58;
$L__BB4_46:
	setp.eq.s32 	%p451, %r12, %r13;
	@%p451 bra 	$L__BB4_48;
	mul.wide.s32 	%rd316, %r59, 4;
	add.s64 	%rd317, %rd4, %rd316;
	st.global.u32 	[%rd317], %r12;
	add.s64 	%rd318, %rd5, %rd316;
	st.global.u32 	[%rd318], %r60;
$L__BB4_48:
	setp.eq.s32 	%p452, %r13, %r14;
	@%p452 bra 	$L__BB4_50;
	mul.wide.s32 	%rd319, %r61, 4;
	add.s64 	%rd320, %rd4, %rd319;
	st.global.u32 	[%rd320], %r13;
	add.s64 	%rd321, %rd5, %rd319;
	st.global.u32 	[%rd321], %r62;
$L__BB4_50:
	setp.eq.s32 	%p453, %r14, %r15;
	@%p453 bra 	$L__BB4_322;
	mul.wide.s32 	%rd322, %r63, 4;
	add.s64 	%rd323, %rd4, %rd322;
	st.global.u32 	[%rd323], %r14;
	add.s64 	%rd324, %rd5, %rd322;
	st.global.u32 	[%rd324], %r64;
	bra.uni 	$L__BB4_322;
$L__BB4_52:
	mov.u32 	%r1892, %tid.x;
	and.b32  	%r1186, %r1892, 31;
	and.b32  	%r1187, %r1892, 992;
	add.s32 	%r1188, %r2, %r1186;
	mad.lo.s32 	%r81, %r1187, 9, %r1188;
	mul.wide.u32 	%rd211, %r81, 4;
	add.s64 	%rd202, %rd2, %rd211;
	// begin inline asm
	ld.global.nc.u32 %r1175, [%rd202];
	// end inline asm
	add.s64 	%rd203, %rd202, 128;
	// begin inline asm
	ld.global.nc.u32 %r1176, [%rd203];
	// end inline asm
	add.s64 	%rd204, %rd202, 256;
	// begin inline asm
	ld.global.nc.u32 %r1177, [%rd204];
	// end inline asm
	add.s64 	%rd205, %rd202, 384;
	// begin inline asm
	ld.global.nc.u32 %r1178, [%rd205];
	// end inline asm
	add.s64 	%rd206, %rd202, 512;
	// begin inline asm
	ld.global.nc.u32 %r1179, [%rd206];
	// end inline asm
	add.s64 	%rd207, %rd202, 640;
	// begin inline asm
	ld.global.nc.u32 %r1180, [%rd207];
	// end inline asm
	add.s64 	%rd208, %rd202, 768;
	// begin inline asm
	ld.global.nc.u32 %r1181, [%rd208];
	// end inline asm
	add.s64 	%rd209, %rd202, 896;
	// begin inline asm
	ld.global.nc.u32 %r1182, [%rd209];
	// end inline asm
	add.s64 	%rd210, %rd202, 1024;
	// begin inline asm
	ld.global.nc.u32 %r1183, [%rd210];
	// end inline asm
	// begin inline asm
	mov.u32 %r1184, %laneid;
	// end inline asm
	shr.u32 	%r83, %r1892, 5;
	mad.lo.s32 	%r1189, %r83, 288, %r1184;
	shl.b32 	%r1190, %r1189, 2;
	mov.u32 	%r1191, _ZN6thrust24THRUST_300001_SM_1000_NS8cuda_cub4core6detail5shmemE;
	add.s32 	%r84, %r1191, %r1190;
	st.shared.u32 	[%r84], %r1175;
	st.shared.u32 	[%r84+128], %r1176;
	st.shared.u32 	[%r84+256], %r1177;
	st.shared.u32 	[%r84+384], %r1178;
	st.shared.u32 	[%r84+512], %r1179;
	st.shared.u32 	[%r84+640], %r1180;
	st.shared.u32 	[%r84+768], %r1181;
	st.shared.u32 	[%r84+896], %r1182;
	st.shared.u32 	[%r84+1024], %r1183;
	bar.warp.sync 	-1;
	shl.b32 	%r1192, %r1184, 5;
	add.s32 	%r85, %r84, %r1192;
	ld.shared.u32 	%r86, [%r85];
	ld.shared.u32 	%r87, [%r85+4];
	ld.shared.u32 	%r88, [%r85+8];
	ld.shared.u32 	%r89, [%r85+12];
	ld.shared.u32 	%r90, [%r85+16];
	ld.shared.u32 	%r91, [%r85+20];
	ld.shared.u32 	%r92, [%r85+24];
	ld.shared.u32 	%r93, [%r85+28];
	ld.shared.u32 	%r94, [%r85+32];
	setp.ne.s32 	%p289, %r1892, 0;
	mov.b32 	%r1878, 0;
	@%p289 bra 	$L__BB4_54;
	mul.wide.u32 	%rd213, %r2, 4;
	add.s64 	%rd214, %rd2, %rd213;
	add.s64 	%rd212, %rd214, -4;
	// begin inline asm
	ld.global.nc.u32 %r1878, [%rd212];
	// end inline asm
$L__BB4_54:
	setp.eq.s32 	%p290, %r1892, 0;
	bar.sync 	0;
	add.s64 	%rd215, %rd3, %rd211;
	// begin inline asm
	ld.global.nc.u32 %r1194, [%rd215];
	// end inline asm
	add.s64 	%rd216, %rd215, 128;
	// begin inline asm
	ld.global.nc.u32 %r1195, [%rd216];
	// end inline asm
	add.s64 	%rd217, %rd215, 256;
	// begin inline asm
	ld.global.nc.u32 %r1196, [%rd217];
	// end inline asm
	add.s64 	%rd218, %rd215, 384;
	// begin inline asm
	ld.global.nc.u32 %r1197, [%rd218];
	// end inline asm
	add.s64 	%rd219, %rd215, 512;
	// begin inline asm
	ld.global.nc.u32 %r1198, [%rd219];
	// end inline asm
	add.s64 	%rd220, %rd215, 640;
	// begin inline asm
	ld.global.nc.u32 %r1199, [%rd220];
	// end inline asm
	add.s64 	%rd221, %rd215, 768;
	// begin inline asm
	ld.global.nc.u32 %r1200, [%rd221];
	// end inline asm
	add.s64 	%rd222, %rd215, 896;
	// begin inline asm
	ld.global.nc.u32 %r1201, [%rd222];
	// end inline asm
	add.s64 	%rd223, %rd215, 1024;
	// begin inline asm
	ld.global.nc.u32 %r1202, [%rd223];
	// end inline asm
	st.shared.u32 	[%r84], %r1194;
	st.shared.u32 	[%r84+128], %r1195;
	st.shared.u32 	[%r84+256], %r1196;
	st.shared.u32 	[%r84+384], %r1197;
	st.shared.u32 	[%r84+512], %r1198;
	st.shared.u32 	[%r84+640], %r1199;
	st.shared.u32 	[%r84+768], %r1200;
	st.shared.u32 	[%r84+896], %r1201;
	st.shared.u32 	[%r84+1024], %r1202;
	bar.warp.sync 	-1;
	ld.shared.u32 	%r97, [%r85];
	ld.shared.u32 	%r98, [%r85+4];
	ld.shared.u32 	%r99, [%r85+8];
	ld.shared.u32 	%r100, [%r85+12];
	ld.shared.u32 	%r101, [%r85+16];
	ld.shared.u32 	%r102, [%r85+20];
	ld.shared.u32 	%r103, [%r85+24];
	ld.shared.u32 	%r104, [%r85+28];
	ld.shared.u32 	%r105, [%r85+32];
	bar.sync 	0;
	shl.b32 	%r1203, %r1892, 2;
	add.s32 	%r1205, %r1191, %r1203;
	add.s32 	%r106, %r1205, 1148;
	st.shared.u32 	[%r1205+1148], %r94;
	bar.sync 	0;
	@%p290 bra 	$L__BB4_56;
	ld.shared.u32 	%r1878, [%r106+-4];
$L__BB4_56:
	setp.ne.s32 	%p291, %r1878, %r86;
	selp.u32 	%r1266, 1, 0, %p291;
	setp.ne.s32 	%p292, %r86, %r87;
	selp.u32 	%r1267, 1, 0, %p292;
	setp.ne.s32 	%p293, %r87, %r88;
	selp.u32 	%r1268, 1, 0, %p293;
	setp.ne.s32 	%p294, %r88, %r89;
	selp.u32 	%r1269, 1, 0, %p294;
	setp.ne.s32 	%p295, %r89, %r90;
	selp.u32 	%r1270, 1, 0, %p295;
	setp.ne.s32 	%p296, %r90, %r91;
	selp.u32 	%r1271, 1, 0, %p296;
	setp.ne.s32 	%p297, %r91, %r92;
	selp.u32 	%r1272, 1, 0, %p297;
	setp.ne.s32 	%p298, %r92, %r93;
	selp.u32 	%r1273, 1, 0, %p298;
	setp.ne.s32 	%p299, %r93, %r94;
	selp.u32 	%r1274, 1, 0, %p299;
	add.s32 	%r1275, %r1267, %r1266;
	selp.b32 	%r1276, 0, %r97, %p292;
	add.s32 	%r1277, %r98, %r1276;
	add.s32 	%r1278, %r1275, %r1268;
	selp.b32 	%r1279, 0, %r1277, %p293;
	add.s32 	%r1280, %r99, %r1279;
	add.s32 	%r1281, %r1278, %r1269;
	selp.b32 	%r1282, 0, %r1280, %p294;
	add.s32 	%r1283, %r100, %r1282;
	add.s32 	%r1284, %r1281, %r1270;
	selp.b32 	%r1285, 0, %r1283, %p295;
	add.s32 	%r1286, %r101, %r1285;
	add.s32 	%r1287, %r1284, %r1271;
	selp.b32 	%r1288, 0, %r1286, %p296;
	add.s32 	%r1289, %r102, %r1288;
	add.s32 	%r1290, %r1287, %r1272;
	selp.b32 	%r1291, 0, %r1289, %p297;
	add.s32 	%r1292, %r103, %r1291;
	add.s32 	%r1293, %r1290, %r1273;
	selp.b32 	%r1294, 0, %r1292, %p298;
	add.s32 	%r1295, %r104, %r1294;
	add.s32 	%r1207, %r1293, %r1274;
	selp.b32 	%r1296, 0, %r1295, %p299;
	add.s32 	%r1212, %r105, %r1296;
	mov.b32 	%r1263, 1;
	mov.b32 	%r1264, 0;
	mov.b32 	%r1265, -1;
	// begin inline asm
	shfl.sync.up.b32 %r1206, %r1207, %r1263, %r1264, %r1265;
	// end inline asm
	// begin inline asm
	shfl.sync.up.b32 %r1211, %r1212, %r1263, %r1264, %r1265;
	// end inline asm
	setp.eq.s32 	%p300, %r1207, 0;
	selp.b32 	%r1297, %r1211, 0, %p300;
	setp.lt.s32 	%p301, %r1184, 1;
	selp.b32 	%r1298, 0, %r1206, %p301;
	add.s32 	%r1217, %r1298, %r1207;
	selp.b32 	%r1299, 0, %r1297, %p301;
	add.s32 	%r1222, %r1299, %r1212;
	mov.b32 	%r1223, 2;
	// begin inline asm
	shfl.sync.up.b32 %r1216, %r1217, %r1223, %r1264, %r1265;
	// end inline asm
	// begin inline asm
	shfl.sync.up.b32 %r1221, %r1222, %r1223, %r1264, %r1265;
	// end inline asm
	setp.eq.s32 	%p302, %r1217, 0;
	selp.b32 	%r1300, %r1221, 0, %p302;
	setp.lt.s32 	%p303, %r1184, 2;
	selp.b32 	%r1301, 0, %r1216, %p303;
	add.s32 	%r1227, %r1301, %r1217;
	selp.b32 	%r1302, 0, %r1300, %p303;
	add.s32 	%r1232, %r1302, %r1222;
	mov.b32 	%r1233, 4;
	// begin inline asm
	shfl.sync.up.b32 %r1226, %r1227, %r1233, %r1264, %r1265;
	// end inline asm
	// begin inline asm
	shfl.sync.up.b32 %r1231, %r1232, %r1233, %r1264, %r1265;
	// end inline asm
	setp.eq.s32 	%p304, %r1227, 0;
	selp.b32 	%r1303, %r1231, 0, %p304;
	setp.lt.s32 	%p305, %r1184, 4;
	selp.b32 	%r1304, 0, %r1226, %p305;
	add.s32 	%r1237, %r1304, %r1227;
	selp.b32 	%r1305, 0, %r1303, %p305;
	add.s32 	%r1242, %r1305, %r1232;
	mov.b32 	%r1243, 8;
	// begin inline asm
	shfl.sync.up.b32 %r1236, %r1237, %r1243, %r1264, %r1265;
	// end inline asm
	// begin inline asm
	shfl.sync.up.b32 %r1241, %r1242, %r1243, %r1264, %r1265;
	// end inline asm
	setp.eq.s32 	%p306, %r1237, 0;
	selp.b32 	%r1306, %r1241, 0, %p306;
	setp.lt.s32 	%p307, %r1184, 8;
	selp.b32 	%r1307, 0, %r1236, %p307;
	add.s32 	%r1247, %r1307, %r1237;
	selp.b32 	%r1308, 0, %r1306, %p307;
	add.s32 	%r1252, %r1308, %r1242;
	mov.b32 	%r1253, 16;
	// begin inline asm
	shfl.sync.up.b32 %r1246, %r1247, %r1253, %r1264, %r1265;
	// end inline asm
	// begin inline asm
	shfl.sync.up.b32 %r1251, %r1252, %r1253, %r1264, %r1265;
	// end inline asm
	setp.eq.s32 	%p308, %r1247, 0;
	selp.b32 	%r1309, %r1251, 0, %p308;
	setp.lt.s32 	%p309, %r1184, 16;
	selp.b32 	%r1310, 0, %r1246, %p309;
	add.s32 	%r1257, %r1310, %r1247;
	selp.b32 	%r1311, 0, %r1309, %p309;
	add.s32 	%r1262, %r1311, %r1252;
	// begin inline asm
	shfl.sync.up.b32 %r1882, %r1257, %r1263, %r1264, %r1265;
	// end inline asm
	// begin inline asm
	shfl.sync.up.b32 %r1883, %r1262, %r1263, %r1264, %r1265;
	// end inline asm
	setp.ne.s32 	%p310, %r1184, 31;
	@%p310 bra 	$L__BB4_58;
	shl.b32 	%r1312, %r83, 3;
	mov.u32 	%r1313, _ZN6thrust24THRUST_300001_SM_1000_NS8cuda_cub4core6detail5shmemE;
	add.s32 	%r1314, %r1313, %r1312;
	st.shared.v2.u32 	[%r1314], {%r1257, %r1262};
$L__BB4_58:
	bar.sync 	0;
	ld.shared.v4.u32 	{%r1315, %r1316, %r1317, %r1318}, [_ZN6thrust24THRUST_300001_SM_1000_NS8cuda_cub4core6detail5shmemE];
	add.s32 	%r1319, %r1317, %r1315;
	setp.eq.s32 	%p311, %r1317, 0;
	selp.b32 	%r1320, %r1316, 0, %p311;
	add.s32 	%r1321, %r1320, %r1318;
	setp.eq.s32 	%p312, %r83, 2;
	selp.b32 	%r1322, %r1319, %r1315, %p312;
	selp.b32 	%r1323, %r1321, %r1316, %p312;
	ld.shared.v4.u32 	{%r1324, %r1325, %r1326, %r1327}, [_ZN6thrust24THRUST_300001_SM_1000_NS8cuda_cub4core6detail5shmemE+16];
	add.s32 	%r1328, %r1324, %r1319;
	setp.eq.s32 	%p313, %r1324, 0;
	selp.b32 	%r1329, %r1321, 0, %p313;
	add.s32 	%r1330, %r1329, %r1325;
	setp.eq.s32 	%p314, %r83, 3;
	selp.b32 	%r1331, %r1328, %r1322, %p314;
	selp.b32 	%r1332, %r1330, %r1323, %p314;
	add.s32 	%r1333, %r1326, %r1328;
	setp.eq.s32 	%p315, %r1326, 0;
	selp.b32 	%r1334, %r1330, 0, %p315;
	add.s32 	%r1335, %r1334, %r1327;
	setp.eq.s32 	%p316, %r83, 4;
	selp.b32 	%r1336, %r1333, %r1331, %p316;
	selp.b32 	%r1337, %r1335, %r1332, %p316;
	ld.shared.v4.u32 	{%r1338, %r1339, %r1340, %r1341}, [_ZN6thrust24THRUST_300001_SM_1000_NS8cuda_cub4core6detail5shmemE+32];
	add.s32 	%r1342, %r1338, %r1333;
	setp.eq.s32 	%p317, %r1338, 0;
	selp.b32 	%r1343, %r1335, 0, %p317;
	add.s32 	%r1344, %r1343, %r1339;
	setp.eq.s32 	%p318, %r83, 5;
	selp.b32 	%r1345, %r1342, %r1336, %p318;
	selp.b32 	%r1346, %r1344, %r1337, %p318;
	add.s32 	%r1347, %r1340, %r1342;
	setp.eq.s32 	%p319, %r1340, 0;
	selp.b32 	%r1348, %r1344, 0, %p319;
	add.s32 	%r1349, %r1348, %r1341;
	setp.eq.s32 	%p320, %r83, 6;
	selp.b32 	%r1350, %r1347, %r1345, %p320;
	selp.b32 	%r1351, %r1349, %r1346, %p320;
	ld.shared.v4.u32 	{%r1352, %r1353, %r1354, %r1355}, [_ZN6thrust24THRUST_300001_SM_1000_NS8cuda_cub4core6detail5shmemE+48];
	add.s32 	%r1356, %r1352, %r1347;
	setp.eq.s32 	%p321, %r1352, 0;
	selp.b32 	%r1357, %r1349, 0, %p321;
	add.s32 	%r1358, %r1357, %r1353;
	setp.eq.s32 	%p322, %r83, 7;
	selp.b32 	%r113, %r1356, %r1350, %p322;
	selp.b32 	%r114, %r1358, %r1351, %p322;
	add.s32 	%r115, %r1354, %r1356;
	setp.eq.s32 	%p323, %r1354, 0;
	selp.b32 	%r1359, %r1358, 0, %p323;
	add.s32 	%r116, %r1359, %r1355;
	setp.lt.u32 	%p324, %r1892, 32;
	@%p324 bra 	$L__BB4_60;
	setp.eq.s32 	%p325, %r1882, 0;
	selp.b32 	%r1360, %r114, 0, %p325;
	add.s32 	%r1361, %r1360, %r1883;
	setp.eq.s32 	%p326, %r1184, 0;
	selp.b32 	%r1362, 0, %r1882, %p326;
	add.s32 	%r1882, %r113, %r1362;
	selp.b32 	%r1883, %r114, %r1361, %p326;
	bra.uni 	$L__BB4_76;
$L__BB4_60:
	setp.ne.s32 	%p327, %r1892, 0;
	mul.wide.u32 	%rd225, %r1, 16;
	add.s64 	%rd18, %rd1, %rd225;
	@%p327 bra 	$L__BB4_62;
	st.shared.u32 	[_ZN6thrust24THRUST_300001_SM_1000_NS8cuda_cub4core6detail5shmemE+116], %r115;
	st.shared.u32 	[_ZN6thrust24THRUST_300001_SM_1000_NS8cuda_cub4core6detail5shmemE+120], %r116;
	mov.b64 	%rd227, {%r115, %r116};
	add.s64 	%rd226, %rd18, 512;
	mov.b64 	%rd228, 100;
	// begin inline asm
	st.relaxed.gpu.v2.u64 [%rd226], {%rd227, %rd228};
	// end inline asm
$L__BB4_62:
	mov.u32 	%r1363, %nctaid.x;
	setp.gt.u32 	%p328, %r1363, 499;
	@%p328 bra 	$L__BB4_64;
	membar.cta;
	bra.uni 	$L__BB4_65;
$L__BB4_64:
	mov.b32 	%r1364, 450;
	// begin inline asm
	nanosleep.u32 %r1364;
	// end inline asm
$L__BB4_65:
	mul.wide.u32 	%rd229, %r1892, 16;
	xor.b64  	%rd230, %rd229, -16;
	add.s64 	%rd231, %rd18, %rd230;
	add.s64 	%rd19, %rd231, 512;
$L__BB4_66:
	// begin inline asm
	ld.relaxed.gpu.v2.u64 {%rd232, %rd334}, [%rd19];
	// end inline asm
	setp.eq.s64 	%p329, %rd334, 99;
	mov.b32 	%r1365, -1;
	vote.sync.any.pred 	%p330, %p329, %r1365;
	@%p330 bra 	$L__BB4_66;
	mov.b64 	{%r1369, %r1374}, %rd232;
	setp.eq.s64 	%p331, %rd334, 101;
	mov.b32 	%r1417, -1;
	vote.sync.ballot.b32 	%r1418, %p331, %r1417;
	// begin inline asm
	mov.u32 %r1367, %lanemask_ge;
	// end inline asm
	and.b32  	%r1419, %r1418, %r1367;
	or.b32  	%r1420, %r1419, -2147483648;
	add.s32 	%r1421, %r1420, -1;
	not.b32 	%r1422, %r1420;
	and.b32  	%r1423, %r1422, %r1421;
	popc.b32 	%r1371, %r1423;
	mov.b32 	%r1375, 1;
	// begin inline asm
	shfl.sync.down.b32 %r1368, %r1369, %r1375, %r1371, %r1417;
	// end inline asm
	// begin inline asm
	shfl.sync.down.b32 %r1373, %r1374, %r1375, %r1371, %r1417;
	// end inline asm
	setp.lt.s32 	%p333, %r1184, %r1371;
	setp.eq.s32 	%p334, %r1369, 0;
	selp.b32 	%r1424, %r1368, 0, %p333;
	add.s32 	%r1379, %r1424, %r1369;
	selp.b32 	%r1425, %r1373, 0, %p334;
	selp.b32 	%r1426, %r1425, 0, %p333;
	add.s32 	%r1384, %r1426, %r1374;
	mov.b32 	%r1385, 2;
	// begin inline asm
	shfl.sync.down.b32 %r1378, %r1379, %r1385, %r1371, %r1417;
	// end inline asm
	// begin inline asm
	shfl.sync.down.b32 %r1383, %r1384, %r1385, %r1371, %r1417;
	// end inline asm
	add.s32 	%r1427, %r1184, 2;
	setp.gt.s32 	%p335, %r1427, %r1371;
	setp.eq.s32 	%p336, %r1379, 0;
	selp.b32 	%r1428, %r1383, 0, %p336;
	selp.b32 	%r1429, 0, %r1378, %p335;
	add.s32 	%r1389, %r1379, %r1429;
	selp.b32 	%r1430, 0, %r1428, %p335;
	add.s32 	%r1394, %r1430, %r1384;
	mov.b32 	%r1395, 4;
	// begin inline asm
	shfl.sync.down.b32 %r1388, %r1389, %r1395, %r1371, %r1417;
	// end inline asm
	// begin inline asm
	shfl.sync.down.b32 %r1393, %r1394, %r1395, %r1371, %r1417;
	// end inline asm
	add.s32 	%r1431, %r1184, 4;
	setp.gt.s32 	%p337, %r1431, %r1371;
	setp.eq.s32 	%p338, %r1389, 0;
	selp.b32 	%r1432, %r1393, 0, %p338;
	selp.b32 	%r1433, 0, %r1388, %p337;
	add.s32 	%r1399, %r1389, %r1433;
	selp.b32 	%r1434, 0, %r1432, %p337;
	add.s32 	%r1404, %r1394, %r1434;
	mov.b32 	%r1405, 8;
	// begin inline asm
	shfl.sync.down.b32 %r1398, %r1399, %r1405, %r1371, %r1417;
	// end inline asm
	// begin inline asm
	shfl.sync.down.b32 %r1403, %r1404, %r1405, %r1371, %r1417;
	// end inline asm
	add.s32 	%r1435, %r1184, 8;
	setp.gt.s32 	%p339, %r1435, %r1371;
	setp.eq.s32 	%p340, %r1399, 0;
	selp.b32 	%r1436, %r1403, 0, %p340;
	selp.b32 	%r1437, 0, %r1398, %p339;
	add.s32 	%r1409, %r1399, %r1437;
	selp.b32 	%r1438, 0, %r1436, %p339;
	add.s32 	%r1414, %r1404, %r1438;
	mov.b32 	%r1415, 16;
	// begin inline asm
	shfl.sync.down.b32 %r1408, %r1409, %r1415, %r1371, %r1417;
	// end inline asm
	// begin inline asm
	shfl.sync.down.b32 %r1413, %r1414, %r1415, %r1371, %r1417;
	// end inline asm
	add.s32 	%r1439, %r1184, 16;
	setp.gt.s32 	%p341, %r1439, %r1371;
	setp.eq.s32 	%p342, %r1409, 0;
	selp.b32 	%r1440, %r1413, 0, %p342;
	selp.b32 	%r1441, 0, %r1408, %p341;
	add.s32 	%r1879, %r1441, %r1409;
	selp.b32 	%r1442, 0, %r1440, %p341;
	add.s32 	%r1880, %r1414, %r1442;
	not.b32 	%r1443, %r1892;
	add.s32 	%r1881, %r1, %r1443;
	add.s64 	%rd22, %rd1, 512;
$L__BB4_68:
	setp.ne.s64 	%p343, %rd334, 101;
	mov.b32 	%r1444, -1;
	vote.sync.all.pred 	%p344, %p343, %r1444;
	not.pred 	%p345, %p344;
	@%p345 bra 	$L__BB4_72;
	mul.wide.s32 	%rd274, %r1881, 16;
	add.s64 	%rd275, %rd22, %rd274;
	add.s64 	%rd273, %rd275, -512;
$L__BB4_70:
	// begin inline asm
	ld.relaxed.gpu.v2.u64 {%rd271, %rd334}, [%rd273];
	// end inline asm
	setp.eq.s64 	%p383, %rd334, 99;
	mov.b32 	%r1527, -1;
	vote.sync.any.pred 	%p384, %p383, %r1527;
	@%p384 bra 	$L__BB4_70;
	mov.b64 	{%r1530, %r1535}, %rd271;
	setp.eq.s64 	%p385, %rd334, 101;
	mov.b32 	%r1578, -1;
	vote.sync.ballot.b32 	%r1579, %p385, %r1578;
	and.b32  	%r1580, %r1579, %r1367;
	or.b32  	%r1581, %r1580, -2147483648;
	add.s32 	%r1582, %r1581, -1;
	not.b32 	%r1583, %r1581;
	and.b32  	%r1584, %r1583, %r1582;
	popc.b32 	%r1532, %r1584;
	mov.b32 	%r1536, 1;
	// begin inline asm
	shfl.sync.down.b32 %r1529, %r1530, %r1536, %r1532, %r1578;
	// end inline asm
	// begin inline asm
	shfl.sync.down.b32 %r1534, %r1535, %r1536, %r1532, %r1578;
	// end inline asm
	setp.lt.s32 	%p387, %r1184, %r1532;
	setp.eq.s32 	%p388, %r1530, 0;
	selp.b32 	%r1585, %r1529, 0, %p387;
	add.s32 	%r1540, %r1585, %r1530;
	selp.b32 	%r1586, %r1534, 0, %p388;
	selp.b32 	%r1587, %r1586, 0, %p387;
	add.s32 	%r1545, %r1587, %r1535;
	mov.b32 	%r1546, 2;
	// begin inline asm
	shfl.sync.down.b32 %r1539, %r1540, %r1546, %r1532, %r1578;
	// end inline asm
	// begin inline asm
	shfl.sync.down.b32 %r1544, %r1545, %r1546, %r1532, %r1578;
	// end inline asm
	add.s32 	%r1588, %r1184, 2;
	setp.gt.s32 	%p389, %r1588, %r1532;
	setp.eq.s32 	%p390, %r1540, 0;
	selp.b32 	%r1589, %r1544, 0, %p390;
	selp.b32 	%r1590, 0, %r1539, %p389;
	add.s32 	%r1550, %r1540, %r1590;
	selp.b32 	%r1591, 0, %r1589, %p389;
	add.s32 	%r1555, %r1591, %r1545;
	mov.b32 	%r1556, 4;
	// begin inline asm
	shfl.sync.down.b32 %r1549, %r1550, %r1556, %r1532, %r1578;
	// end inline asm
	// begin inline asm
	shfl.sync.down.b32 %r1554, %r1555, %r1556, %r1532, %r1578;
	// end inline asm
	add.s32 	%r1592, %r1184, 4;
	setp.gt.s32 	%p391, %r1592, %r1532;
	setp.eq.s32 	%p392, %r1550, 0;
	selp.b32 	%r1593, %r1554, 0, %p392;
	selp.b32 	%r1594, 0, %r1549, %p391;
	add.s32 	%r1560, %r1550, %r1594;
	selp.b32 	%r1595, 0, %r1593, %p391;
	add.s32 	%r1565, %r1555, %r1595;
	mov.b32 	%r1566, 8;
	// begin inline asm
	shfl.sync.down.b32 %r1559, %r1560, %r1566, %r1532, %r1578;
	// end inline asm
	// begin inline asm
	shfl.sync.down.b32 %r1564, %r1565, %r1566, %r1532, %r1578;
	// end inline asm
	add.s32 	%r1596, %r1184, 8;
	setp.gt.s32 	%p393, %r1596, %r1532;
	setp.eq.s32 	%p394, %r1560, 0;
	selp.b32 	%r1597, %r1564, 0, %p394;
	selp.b32 	%r1598, 0, %r1559, %p393;
	add.s32 	%r1570, %r1560, %r1598;
	selp.b32 	%r1599, 0, %r1597, %p393;
	add.s32 	%r1575, %r1565, %r1599;
	mov.b32 	%r1576, 16;
	// begin inline asm
	shfl.sync.down.b32 %r1569, %r1570, %r1576, %r1532, %r1578;
	// end inline asm
	// begin inline asm
	shfl.sync.down.b32 %r1574, %r1575, %r1576, %r1532, %r1578;
	// end inline asm
	add.s32 	%r1600, %r1184, 16;
	setp.gt.s32 	%p395, %r1600, %r1532;
	setp.eq.s32 	%p396, %r1570, 0;
	selp.b32 	%r1601, %r1574, 0, %p396;
	selp.b32 	%r1602, 0, %r1569, %p395;
	selp.b32 	%r1603, 0, %r1601, %p395;
	add.s32 	%r1604, %r1575, %r1603;
	add.s32 	%r1605, %r1602, %r1879;
	add.s32 	%r126, %r1605, %r1570;
	setp.eq.s32 	%p397, %r1879, 0;
	selp.b32 	%r1606, %r1604, 0, %p397;
	add.s32 	%r1880, %r1606, %r1880;
	add.s32 	%r1881, %r1881, -32;
	mov.u32 	%r1879, %r126;
	bra.uni 	$L__BB4_68;
$L__BB4_72:
	@%p327 bra 	$L__BB4_74;
	add.s32 	%r1446, %r1879, %r115;
	setp.eq.s32 	%p347, %r115, 0;
	selp.b32 	%r1447, %r1880, 0, %p347;
	add.s32 	%r1448, %r1447, %r116;
	mov.b64 	%rd236, {%r1446, %r1448};
	add.s64 	%rd235, %rd18, 512;
	mov.b64 	%rd237, 101;
	// begin inline asm
	st.relaxed.gpu.v2.u64 [%rd235], {%rd236, %rd237};
	// end inline asm
	st.shared.u32 	[_ZN6thrust24THRUST_300001_SM_1000_NS8cuda_cub4core6detail5shmemE+100], %r1879;
	st.shared.v2.u32 	[_ZN6thrust24THRUST_300001_SM_1000_NS8cuda_cub4core6detail5shmemE+104], {%r1880, %r1446};
	st.shared.u32 	[_ZN6thrust24THRUST_300001_SM_1000_NS8cuda_cub4core6detail5shmemE+112], %r1448;
$L__BB4_74:
	setp.ne.s32 	%p348, %r1184, 0;
	@%p348 bra 	$L__BB4_76;
	st.shared.v2.u32 	[_ZN6thrust24THRUST_300001_SM_1000_NS8cuda_cub4core6detail5shmemE+72], {%r1879, %r1880};
	mov.u32 	%r1882, %r1879;
	mov.u32 	%r1883, %r1880;
$L__BB4_76:
	setp.eq.s32 	%p349, %r1892, 0;
	bar.sync 	0;
	@%p349 bra 	$L__BB4_78;
	ld.shared.v2.u32 	{%r1449, %r1450}, [_ZN6thrust24THRUST_300001_SM_1000_NS8cuda_cub4core6detail5shmemE+72];
	add.s32 	%r131, %r1449, %r1882;
	setp.eq.s32 	%p350, %r1882, 0;
	selp.b32 	%r1451, %r1450, 0, %p350;
	add.s32 	%r1883, %r1451, %r1883;
	mov.u32 	%r1882, %r131;
$L__BB4_78:
	setp.ne.s32 	%p351, %r92, %r93;
	setp.ne.s32 	%p352, %r91, %r92;
	setp.ne.s32 	%p353, %r90, %r91;
	setp.ne.s32 	%p354, %r89, %r90;
	setp.ne.s32 	%p355, %r88, %r89;
	setp.ne.s32 	%p356, %r87, %r88;
	setp.ne.s32 	%p357, %r86, %r87;
	setp.ne.s32 	%p358, %r1878, %r86;
	selp.u32 	%r1452, 1, 0, %p358;
	add.s32 	%r135, %r1882, %r1452;
	selp.b32 	%r1453, 0, %r1883, %p358;
	add.s32 	%r136, %r1453, %r97;
	selp.u32 	%r1454, 1, 0, %p357;
	add.s32 	%r1455, %r1454, %r1452;
	add.s32 	%r137, %r1455, %r1882;
	selp.b32 	%r1456, 0, %r136, %p357;
	add.s32 	%r138, %r98, %r1456;
	selp.u32 	%r1457, 1, 0, %p356;
	add.s32 	%r139, %r137, %r1457;
	selp.b32 	%r1458, 0, %r138, %p356;
	add.s32 	%r140, %r99, %r1458;
	selp.u32 	%r1459, 1, 0, %p355;
	add.s32 	%r141, %r139, %r1459;
	selp.b32 	%r1460, 0, %r140, %p355;
	add.s32 	%r142, %r100, %r1460;
	selp.u32 	%r1461, 1, 0, %p354;
	add.s32 	%r143, %r141, %r1461;
	selp.b32 	%r1462, 0, %r142, %p354;
	add.s32 	%r144, %r101, %r1462;
	selp.u32 	%r1463, 1, 0, %p353;
	add.s32 	%r145, %r143, %r1463;
	selp.b32 	%r1464, 0, %r144, %p353;
	add.s32 	%r146, %r102, %r1464;
	selp.u32 	%r1465, 1, 0, %p352;
	add.s32 	%r147, %r145, %r1465;
	selp.b32 	%r1466, 0, %r146, %p352;
	add.s32 	%r148, %r103, %r1466;
	selp.u32 	%r1467, 1, 0, %p351;
	add.s32 	%r149, %r147, %r1467;
	selp.b32 	%r1468, 0, %r148, %p351;
	add.s32 	%r150, %r104, %r1468;
	ld.shared.u32 	%r151, [_ZN6thrust24THRUST_300001_SM_1000_NS8cuda_cub4core6detail5shmemE+116];
	ld.shared.u32 	%r152, [_ZN6thrust24THRUST_300001_SM_1000_NS8cuda_cub4core6detail5shmemE+100];
	setp.lt.s32 	%p359, %r151, 257;
	@%p359 bra 	$L__BB4_104;
	setp.eq.s32 	%p369, %r1878, %r86;
	bar.sync 	0;
	@%p369 bra 	$L__BB4_81;
	sub.s32 	%r1469, %r1882, %r152;
	shl.b32 	%r1470, %r1469, 3;
	mov.u32 	%r1471, _ZN6thrust24THRUST_300001_SM_1000_NS8cuda_cub4core6detail5shmemE;
	add.s32 	%r1472, %r1471, %r1470;
	st.shared.v2.u32 	[%r1472], {%r1878, %r1883};
$L__BB4_81:
	setp.eq.s32 	%p370, %r86, %r87;
	@%p370 bra 	$L__BB4_83;
	sub.s32 	%r1473, %r135, %r152;
	shl.b32 	%r1474, %r1473, 3;
	mov.u32 	%r1475, _ZN6thrust24THRUST_300001_SM_1000_NS8cuda_cub4core6detail5shmemE;
	add.s32 	%r1476, %r1475, %r1474;
	st.shared.v2.u32 	[%r1476], {%r86, %r136};
$L__BB4_83:
	setp.eq.s32 	%p371, %r87, %r88;
	@%p371 bra 	$L__BB4_85;
	sub.s32 	%r1477, %r137, %r152;
	shl.b32 	%r1478, %r1477, 3;
	mov.u32 	%r1479, _ZN6thrust24THRUST_300001_SM_1000_NS8cuda_cub4core6detail5shmemE;
	add.s32 	%r1480, %r1479, %r1478;
	st.shared.v2.u32 	[%r1480], {%r87, %r138};
$L__BB4_85:
	setp.eq.s32 	%p372, %r88, %r89;
	@%p372 bra 	$L__BB4_87;
	sub.s32 	%r1481, %r139, %r152;
	shl.b32 	%r1482, %r1481, 3;
	mov.u32 	%r1483, _ZN6thrust24THRUST_300001_SM_1000_NS8cuda_cub4core6detail5shmemE;
	add.s32 	%r1484, %r1483, %r1482;
	st.shared.v2.u32 	[%r1484], {%r88, %r140};
$L__BB4_87:
	setp.eq.s32 	%p373, %r89, %r90;
	@%p373 bra 	$L__BB4_89;
	sub.s32 	%r1485, %r141, %r152;
	shl.b32 	%r1486, %r1485, 3;
	mov.u32 	%r1487, _ZN6thrust24THRUST_300001_SM_1000_NS8cuda_cub4core6detail5shmemE;
	add.s32 	%r1488, %r1487, %r1486;
	st.shared.v2.u32 	[%r1488], {%r89, %r142};
$L__BB4_89:
	setp.eq.s32 	%p374, %r90, %r91;
	@%p374 bra 	$L__BB4_91;
	sub.s32 	%r1489, %r143, %r152;
	shl.b32 	%r1490, %r1489, 3;
	mov.u32 	%r1491, _ZN6thrust24THRUST_300001_SM_1000_NS8cuda_cub4core6detail5shmemE;
	add.s32 	%r1492, %r1491, %r1490;
	st.shared.v2.u32 	[%r1492], {%r90, %r144};
$L__BB4_91:
	setp.eq.s32 	%p375, %r91, %r92;
	@%p375 bra 	$L__BB4_93;
	sub.s32 	%r1493, %r145, %r152;
	shl.b32 	%r1494, %r1493, 3;
	mov.u32 	%r1495, _ZN6thrust24THRUST_300001_SM_1000_NS8cuda_cub4core6detail5shmemE;
	add.s32 	%r1496, %r1495, %r1494;
	st.shared.v2.u32 	[%r1496], {%r91, %r146};
$L__BB4_93:
	setp.eq.s32 	%p376, %r92, %r93;
	@%p376 bra 	$L__BB4_95;
	sub.s32 	%r1497, %r147, %r152;
	shl.b32 	%r1498, %r1497, 3;
	mov.u32 	%r1499, _ZN6thrust24THRUST_300001_SM_1000_NS8cuda_cub4core6detail5shmemE;
	add.s32 	%r1500, %r1499, %r1498;
	st.shared.v2.u32 	[%r1500], {%r92, %r148};
$L__BB4_95:
	setp.eq.s32 	%p377, %r93, %r94;
	@%p377 bra 	$L__BB4_97;
	sub.s32 	%r1501, %r149, %r152;
	shl.b32 	%r1502, %r1501, 3;
	mov.u32 	%r1503, _ZN6thrust24THRUST_300001_SM_1000_NS8cuda_cub4core6detail5shmemE;
	add.s32 	%r1504, %r1503, %r1502;
	st.shared.v2.u32 	[%r1504], {%r93, %r150};
$L__BB4_97:
	bar.sync 	0;
	setp.ge.s32 	%p378, %r1892, %r151;
	@%p378 bra 	$L__BB4_322;
	not.b32 	%r1505, %r1892;
	add.s32 	%r153, %r151, %r1505;
	and.b32  	%r1506, %r153, 768;
	setp.eq.s32 	%p379, %r1506, 768;
	@%p379 bra 	$L__BB4_101;
	shr.u32 	%r1507, %r153, 8;
	add.s32 	%r1508, %r1507, 1;
	and.b32  	%r1509, %r1508, 3;
	shl.b32 	%r1510, %r1892, 3;
	mov.u32 	%r1511, _ZN6thrust24THRUST_300001_SM_1000_NS8cuda_cub4core6detail5shmemE;
	add.s32 	%r1888, %r1511, %r1510;
	add.s32 	%r1887, %r1892, %r152;
	neg.s32 	%r1886, %r1509;
	shl.b32 	%r1512, %r1508, 8;
	and.b32  	%r1513, %r1512, 768;
	add.s32 	%r1892, %r1892, %r1513;
$L__BB4_100:
	.pragma "nounroll";
	mul.wide.s32 	%rd265, %r1887, 4;
	add.s64 	%rd266, %rd5, %rd265;
	add.s64 	%rd267, %rd4, %rd265;
	ld.shared.v2.u32 	{%r1514, %r1515}, [%r1888];
	st.global.u32 	[%rd267], %r1514;
	st.global.u32 	[%rd266], %r1515;
	add.s32 	%r1888, %r1888, 2048;
	add.s32 	%r1887, %r1887, 256;
	add.s32 	%r1886, %r1886, 1;
	setp.ne.s32 	%p380, %r1886, 0;
	@%p380 bra 	$L__BB4_100;
$L__BB4_101:
	setp.lt.u32 	%p381, %r153, 768;
	@%p381 bra 	$L__BB4_322;
	add.s64 	%rd26, %rd4, 2048;
	add.s32 	%r1891, %r1892, %r152;
	add.s64 	%rd27, %rd5, 2048;
	shl.b32 	%r1516, %r1892, 3;
	mov.u32 	%r1517, _ZN6thrust24THRUST_300001_SM_1000_NS8cuda_cub4core6detail5shmemE;
	add.s32 	%r1518, %r1516, %r1517;
	add.s32 	%r1890, %r1518, 4096;
$L__BB4_103:
	mul.wide.s32 	%rd268, %r1891, 4;
	add.s64 	%rd269, %rd26, %rd268;
	add.s64 	%rd270, %rd27, %rd268;
	ld.shared.v2.u32 	{%r1519, %r1520}, [%r1890+-4096];
	st.global.u32 	[%rd269+-2048], %r1519;
	st.global.u32 	[%rd270+-2048], %r1520;
	ld.shared.v2.u32 	{%r1521, %r1522}, [%r1890+-2048];
	st.global.u32 	[%rd269+-1024], %r1521;
	st.global.u32 	[%rd270+-1024], %r1522;
	ld.shared.v2.u32 	{%r1523, %r1524}, [%r1890];
	st.global.u32 	[%rd269], %r1523;
	st.global.u32 	[%rd270], %r1524;
	ld.shared.v2.u32 	{%r1525, %r1526}, [%r1890+2048];
	st.global.u32 	[%rd269+1024], %r1525;
	st.global.u32 	[%rd270+1024], %r1526;
	add.s32 	%r1892, %r1892, 1024;
	add.s32 	%r1891, %r1891, 1024;
	add.s32 	%r1890, %r1890, 8192;
	setp.lt.s32 	%p382, %r1892, %r151;
	@%p382 bra 	$L__BB4_103;
	bra.uni 	$L__BB4_322;
$L__BB4_104:
	setp.eq.s32 	%p360, %r1878, %r86;
	@%p360 bra 	$L__BB4_106;
	mul.wide.s32 	%rd238, %r1882, 4;
	add.s64 	%rd239, %rd4, %rd238;
	st.global.u32 	[%rd239], %r1878;
	add.s64 	%rd240, %rd5, %rd238;
	st.global.u32 	[%rd240], %r1883;
$L__BB4_106:
	setp.eq.s32 	%p361, %r86, %r87;
	@%p361 bra 	$L__BB4_108;
	mul.wide.s32 	%rd241, %r135, 4;
	add.s64 	%rd242, %rd4, %rd241;
	st.global.u32 	[%rd242], %r86;
	add.s64 	%rd243, %rd5, %rd241;
	st.global.u32 	[%rd243], %r136;
$L__BB4_108:
	setp.eq.s32 	%p362, %r87, %r88;
	@%p362 bra 	$L__BB4_110;
	mul.wide.s32 	%rd244, %r137, 4;
	add.s64 	%rd245, %rd4, %rd244;
	st.global.u32 	[%rd245], %r87;
	add.s64 	%rd246, %rd5, %rd244;
	st.global.u32 	[%rd246], %r138;
$L__BB4_110:
	setp.eq.s32 	%p363, %r88, %r89;
	@%p363 bra 	$L__BB4_112;
	mul.wide.s32 	%rd247, %r139, 4;
	add.s64 	%rd248, %rd4, %rd247;
	st.global.u32 	[%rd248], %r88;
	add.s64 	%rd249, %rd5, %rd247;
	st.global.u32 	[%rd249], %r140;
$L__BB4_112:
	setp.eq.s32 	%p364, %r89, %r90;
	@%p364 bra 	$L__BB4_114;
	mul.wide.s32 	%rd250, %r141, 4;
	add.s64 	%rd251, %rd4, %rd250;
	st.global.u32 	[%rd251], %r89;
	add.s64 	%rd252, %rd5, %rd250;
	st.global.u32 	[%rd252], %r142;
$L__BB4_114:
	setp.eq.s32 	%p365, %r90, %r91;
	@%p365 bra 	$L__BB4_116;
	mul.wide.s32 	%rd253, %r143, 4;
	add.s64 	%rd254, %rd4, %rd253;
	st.global.u32 	[%rd254], %r90;
	add.s64 	%rd255, %rd5, %rd253;
	st.global.u32 	[%rd255], %r144;
$L__BB4_116:
	setp.eq.s32 	%p366, %r91, %r92;
	@%p366 bra 	$L__BB4_118;
	mul.wide.s32 	%rd256, %r145, 4;
	add.s64 	%rd257, %rd4, %rd256;
	st.global.u32 	[%rd257], %r91;
	add.s64 	%rd258, %rd5, %rd256;
	st.global.u32 	[%rd258], %r146;
$L__BB4_118:
	setp.eq.s32 	%p367, %r92, %r93;
	@%p367 bra 	$L__BB4_120;
	mul.wide.s32 	%rd259, %r147, 4;
	add.s64 	%rd260, %rd4, %rd259;
	st.global.u32 	[%rd260], %r92;
	add.s64 	%rd261, %rd5, %rd259;
	st.global.u32 	[%rd261], %r148;
$L__BB4_120:
	setp.eq.s32 	%p368, %r93, %r94;
	@%p368 bra 	$L__BB4_322;
	mul.wide.s32 	%rd262, %r149, 4;
	add.s64 	%rd263, %rd4, %rd262;
	st.global.u32 	[%rd263], %r93;
	add.s64 	%rd264, %rd5, %rd262;
	st.global.u32 	[%rd264], %r150;
	bra.uni 	$L__BB4_322;
$L__BB4_122:
	setp.lt.s32 	%p13, %r3, 1;
	@%p13 bra 	$L__BB4_322;
	setp.ne.s32 	%p14, %r1, 0;
	@%p14 bra 	$L__BB4_212;
	mul.wide.u32 	%rd143, %r2, 4;
	add.s64 	%rd142, %rd2, %rd143;
	// begin inline asm
	ld.global.nc.u32 %r1901, [%rd142];
	// end inline asm
	mov.u32 	%r174, %tid.x;
	and.b32  	%r899, %r174, 31;
	and.b32  	%r900, %r174, 992;
	mul.lo.s32 	%r901, %r900, 9;
	or.b32  	%r175, %r901, %r899;
	setp.ge.u32 	%p175, %r175, %r3;
	mov.u32 	%r1893, %r1901;
	@%p175 bra 	$L__BB4_126;
	mul.wide.u32 	%rd145, %r175, 4;
	add.s64 	%rd144, %rd142, %rd145;
	// begin inline asm
	ld.global.nc.u32 %r1893, [%rd144];
	// end inline asm
$L__BB4_126:
	add.s32 	%r178, %r175, 32;
	setp.ge.u32 	%p176, %r178, %r3;
	shl.b32 	%r179, %r175, 2;
	cvt.u64.u32 	%rd146, %r179;
	add.s64 	%rd29, %rd142, %rd146;
	mov.u32 	%r1894, %r1901;
	@%p176 bra 	$L__BB4_128;
	add.s64 	%rd147, %rd29, 128;
	// begin inline asm
	ld.global.nc.u32 %r1894, [%rd147];
	// end inline asm
$L__BB4_128:
	add.s32 	%r182, %r175, 64;
	setp.ge.u32 	%p177, %r182, %r3;
	mov.u32 	%r1895, %r1901;
	@%p177 bra 	$L__BB4_130;
	add.s64 	%rd148, %rd29, 256;
	// begin inline asm
	ld.global.nc.u32 %r1895, [%rd148];
	// end inline asm
$L__BB4_130:
	add.s32 	%r185, %r175, 96;
	setp.ge.u32 	%p178, %r185, %r3;
	mov.u32 	%r1896, %r1901;
	@%p178 bra 	$L__BB4_132;
	add.s64 	%rd149, %rd29, 384;
	// begin inline asm
	ld.global.nc.u32 %r1896, [%rd149];
	// end inline asm
$L__BB4_132:
	add.s32 	%r188, %r175, 128;
	setp.ge.u32 	%p179, %r188, %r3;
	mov.u32 	%r1897, %r1901;
	@%p179 bra 	$L__BB4_134;
	add.s64 	%rd150, %rd29, 512;
	// begin inline asm
	ld.global.nc.u32 %r1897, [%rd150];
	// end inline asm
$L__BB4_134:
	add.s32 	%r191, %r175, 160;
	setp.ge.u32 	%p180, %r191, %r3;
	mov.u32 	%r1898, %r1901;
	@%p180 bra 	$L__BB4_136;
	add.s64 	%rd151, %rd29, 640;
	// begin inline asm
	ld.global.nc.u32 %r1898, [%rd151];
	// end inline asm
$L__BB4_136:
	add.s32 	%r194, %r175, 192;
	setp.ge.u32 	%p181, %r194, %r3;
	mov.u32 	%r1899, %r1901;
	@%p181 bra 	$L__BB4_138;
	add.s64 	%rd152, %rd29, 768;
	// begin inline asm
	ld.global.nc.u32 %r1899, [%rd152];
	// end inline asm
$L__BB4_138:
	add.s32 	%r197, %r175, 224;
	setp.ge.u32 	%p182, %r197, %r3;
	mov.u32 	%r1900, %r1901;
	@%p182 bra 	$L__BB4_140;
	add.s64 	%rd153, %rd29, 896;
	// begin inline asm
	ld.global.nc.u32 %r1900, [%rd153];
	// end inline asm
$L__BB4_140:
	add.s32 	%r200, %r175, 256;
	setp.ge.u32 	%p183, %r200, %r3;
	@%p183 bra 	$L__BB4_142;
	add.s64 	%rd154, %rd29, 1024;
	// begin inline asm
	ld.global.nc.u32 %r1901, [%rd154];
	// end inline asm
$L__BB4_142:
	setp.ge.u32 	%p184, %r175, %r3;
	// begin inline asm
	mov.u32 %r911, %laneid;
	// end inline asm
	shr.u32 	%r204, %r174, 5;
	mad.lo.s32 	%r913, %r204, 288, %r911;
	shl.b32 	%r914, %r913, 2;
	mov.u32 	%r915, _ZN6thrust24THRUST_300001_SM_1000_NS8cuda_cub4core6detail5shmemE;
	add.s32 	%r205, %r915, %r914;
	st.shared.u32 	[%r205], %r1893;
	st.shared.u32 	[%r205+128], %r1894;
	st.shared.u32 	[%r205+256], %r1895;
	st.shared.u32 	[%r205+384], %r1896;
	st.shared.u32 	[%r205+512], %r1897;
	st.shared.u32 	[%r205+640], %r1898;
	st.shared.u32 	[%r205+768], %r1899;
	st.shared.u32 	[%r205+896], %r1900;
	st.shared.u32 	[%r205+1024], %r1901;
	bar.warp.sync 	-1;
	shl.b32 	%r916, %r911, 5;
	add.s32 	%r206, %r205, %r916;
	ld.shared.u32 	%r207, [%r206];
	ld.shared.u32 	%r208, [%r206+4];
	ld.shared.u32 	%r209, [%r206+8];
	ld.shared.u32 	%r210, [%r206+12];
	ld.shared.u32 	%r211, [%r206+16];
	ld.shared.u32 	%r212, [%r206+20];
	ld.shared.u32 	%r213, [%r206+24];
	ld.shared.u32 	%r214, [%r206+28];
	ld.shared.u32 	%r215, [%r206+32];
	bar.sync 	0;
	add.s64 	%rd155, %rd3, %rd143;
	// begin inline asm
	ld.global.nc.u32 %r1910, [%rd155];
	// end inline asm
	mov.u32 	%r1902, %r1910;
	@%p184 bra 	$L__BB4_144;
	mul.wide.u32 	%rd158, %r175, 4;
	add.s64 	%rd157, %rd155, %rd158;
	// begin inline asm
	ld.global.nc.u32 %r1902, [%rd157];
	// end inline asm
$L__BB4_144:
	setp.ge.u32 	%p185, %r178, %r3;
	add.s64 	%rd31, %rd155, %rd146;
	mov.u32 	%r1903, %r1910;
	@%p185 bra 	$L__BB4_146;
	add.s64 	%rd160, %rd31, 128;
	// begin inline asm
	ld.global.nc.u32 %r1903, [%rd160];
	// end inline asm
$L__BB4_146:
	setp.ge.u32 	%p186, %r182, %r3;
	mov.u32 	%r1904, %r1910;
	@%p186 bra 	$L__BB4_148;
	add.s64 	%rd161, %rd31, 256;
	// begin inline asm
	ld.global.nc.u32 %r1904, [%rd161];
	// end inline asm
$L__BB4_148:
	setp.ge.u32 	%p187, %r185, %r3;
	mov.u32 	%r1905, %r1910;
	@%p187 bra 	$L__BB4_150;
	add.s64 	%rd162, %rd31, 384;
	// begin inline asm
	ld.global.nc.u32 %r1905, [%rd162];
	// end inline asm
$L__BB4_150:
	setp.ge.u32 	%p188, %r188, %r3;
	mov.u32 	%r1906, %r1910;
	@%p188 bra 	$L__BB4_152;
	add.s64 	%rd163, %rd31, 512;
	// begin inline asm
	ld.global.nc.u32 %r1906, [%rd163];
	// end inline asm
$L__BB4_152:
	setp.ge.u32 	%p189, %r191, %r3;
	mov.u32 	%r1907, %r1910;
	@%p189 bra 	$L__BB4_154;
	add.s64 	%rd164, %rd31, 640;
	// begin inline asm
	ld.global.nc.u32 %r1907, [%rd164];
	// end inline asm
$L__BB4_154:
	setp.ge.u32 	%p190, %r194, %r3;
	mov.u32 	%r1908, %r1910;
	@%p190 bra 	$L__BB4_156;
	add.s64 	%rd165, %rd31, 768;
	// begin inline asm
	ld.global.nc.u32 %r1908, [%rd165];
	// end inline asm
$L__BB4_156:
	setp.ge.u32 	%p191, %r197, %r3;
	mov.u32 	%r1909, %r1910;
	@%p191 bra 	$L__BB4_158;
	add.s64 	%rd166, %rd31, 896;
	// begin inline asm
	ld.global.nc.u32 %r1909, [%rd166];
	// end inline asm
$L__BB4_158:
	setp.ge.u32 	%p192, %r200, %r3;
	@%p192 bra 	$L__BB4_160;
	add.s64 	%rd167, %rd31, 1024;
	// begin inline asm
	ld.global.nc.u32 %r1910, [%rd167];
	// end inline asm
$L__BB4_160:
	st.shared.u32 	[%r205], %r1902;
	st.shared.u32 	[%r205+128], %r1903;
	st.shared.u32 	[%r205+256], %r1904;
	st.shared.u32 	[%r205+384], %r1905;
	st.shared.u32 	[%r205+512], %r1906;
	st.shared.u32 	[%r205+640], %r1907;
	st.shared.u32 	[%r205+768], %r1908;
	st.shared.u32 	[%r205+896], %r1909;
	st.shared.u32 	[%r205+1024], %r1910;
	bar.warp.sync 	-1;
	ld.shared.u32 	%r235, [%r206];
	ld.shared.u32 	%r236, [%r206+4];
	ld.shared.u32 	%r237, [%r206+8];
	ld.shared.u32 	%r238, [%r206+12];
	ld.shared.u32 	%r239, [%r206+16];
	ld.shared.u32 	%r240, [%r206+20];
	ld.shared.u32 	%r241, [%r206+24];
	ld.shared.u32 	%r242, [%r206+28];
	ld.shared.u32 	%r243, [%r206+32];
	bar.sync 	0;
	shl.b32 	%r928, %r174, 2;
	add.s32 	%r930, %r915, %r928;
	add.s32 	%r244, %r930, 1148;
	st.shared.u32 	[%r930+1148], %r215;
	bar.sync 	0;
	setp.eq.s32 	%p193, %r174, 0;
	mov.b32 	%r1912, 1;
	@%p193 bra 	$L__BB4_162;
	ld.shared.u32 	%r1911, [%r244+-4];
	setp.ne.s32 	%p194, %r1911, %r207;
	selp.u32 	%r1912, 1, 0, %p194;
$L__BB4_162:
	setp.eq.s32 	%p195, %r174, 0;
	setp.ne.s32 	%p196, %r207, %r208;
	setp.ne.s32 	%p197, %r208, %r209;
	setp.ne.s32 	%p198, %r209, %r210;
	setp.ne.s32 	%p199, %r210, %r211;
	setp.ne.s32 	%p200, %r211, %r212;
	setp.ne.s32 	%p201, %r212, %r213;
	setp.ne.s32 	%p202, %r213, %r214;
	setp.ne.s32 	%p203, %r214, %r215;
	mul.lo.s32 	%r991, %r174, 9;
	setp.eq.s32 	%p204, %r991, %r3;
	selp.u32 	%r992, 1, 0, %p204;
	selp.b32 	%r993, %r992, %r1912, %p204;
	selp.b32 	%r249, %r992, %r993, %p195;
	add.s32 	%r994, %r991, 1;
	setp.eq.s32 	%p205, %r994, %r3;
	or.pred  	%p206, %p205, %p196;
	selp.u32 	%r995, 1, 0, %p206;
	add.s32 	%r996, %r991, 2;
	setp.eq.s32 	%p207, %r996, %r3;
	or.pred  	%p1, %p207, %p197;
	selp.u32 	%r997, 1, 0, %p1;
	add.s32 	%r998, %r991, 3;
	setp.eq.s32 	%p208, %r998, %r3;
	or.pred  	%p2, %p208, %p198;
	selp.u32 	%r999, 1, 0, %p2;
	add.s32 	%r1000, %r991, 4;
	setp.eq.s32 	%p209, %r1000, %r3;
	or.pred  	%p210, %p209, %p199;
	selp.u32 	%r1001, 1, 0, %p210;
	add.s32 	%r1002, %r991, 5;
	setp.eq.s32 	%p211, %r1002, %r3;
	or.pred  	%p3, %p211, %p200;
	selp.u32 	%r1003, 1, 0, %p3;
	add.s32 	%r1004, %r991, 6;
	setp.eq.s32 	%p212, %r1004, %r3;
	or.pred  	%p4, %p212, %p201;
	selp.u32 	%r1005, 1, 0, %p4;
	add.s32 	%r1006, %r991, 7;
	setp.eq.s32 	%p213, %r1006, %r3;
	or.pred  	%p5, %p213, %p202;
	selp.u32 	%r1007, 1, 0, %p5;
	add.s32 	%r1008, %r991, 8;
	setp.eq.s32 	%p214, %r1008, %r3;
	or.pred  	%p215, %p214, %p203;
	selp.u32 	%r1009, 1, 0, %p215;
	add.s32 	%r1010, %r249, %r995;
	selp.b32 	%r1011, 0, %r235, %p206;
	add.s32 	%r1012, %r236, %r1011;
	add.s32 	%r1013, %r1010, %r997;
	selp.b32 	%r1014, 0, %r1012, %p1;
	add.s32 	%r1015, %r237, %r1014;
	add.s32 	%r1016, %r1013, %r999;
	selp.b32 	%r1017, 0, %r1015, %p2;
	add.s32 	%r1018, %r238, %r1017;
	add.s32 	%r1019, %r1016, %r1001;
	selp.b32 	%r1020, 0, %r1018, %p210;
	add.s32 	%r1021, %r239, %r1020;
	add.s32 	%r1022, %r1019, %r1003;
	selp.b32 	%r1023, 0, %r1021, %p3;
	add.s32 	%r1024, %r240, %r1023;
	add.s32 	%r1025, %r1022, %r1005;
	selp.b32 	%r1026, 0, %r1024, %p4;
	add.s32 	%r1027, %r241, %r1026;
	add.s32 	%r1028, %r1025, %r1007;
	selp.b32 	%r1029, 0, %r1027, %p5;
	add.s32 	%r1030, %r242, %r1029;
	add.s32 	%r932, %r1028, %r1009;
	selp.b32 	%r1031, 0, %r1030, %p215;
	add.s32 	%r937, %r243, %r1031;
	mov.b32 	%r988, 1;
	mov.b32 	%r989, 0;
	mov.b32 	%r990, -1;
	// begin inline asm
	shfl.sync.up.b32 %r931, %r932, %r988, %r989, %r990;
	// end inline asm
	// begin inline asm
	shfl.sync.up.b32 %r936, %r937, %r988, %r989, %r990;
	// end inline asm
	setp.eq.s32 	%p216, %r932, 0;
	selp.b32 	%r1032, %r936, 0, %p216;
	setp.lt.s32 	%p217, %r911, 1;
	selp.b32 	%r1033, 0, %r931, %p217;
	add.s32 	%r942, %r1033, %r932;
	selp.b32 	%r1034, 0, %r1032, %p217;
	add.s32 	%r947, %r1034, %r937;
	mov.b32 	%r948, 2;
	// begin inline asm
	shfl.sync.up.b32 %r941, %r942, %r948, %r989, %r990;
	// end inline asm
	// begin inline asm
	shfl.sync.up.b32 %r946, %r947, %r948, %r989, %r990;
	// end inline asm
	setp.eq.s32 	%p218, %r942, 0;
	selp.b32 	%r1035, %r946, 0, %p218;
	setp.lt.s32 	%p219, %r911, 2;
	selp.b32 	%r1036, 0, %r941, %p219;
	add.s32 	%r952, %r1036, %r942;
	selp.b32 	%r1037, 0, %r1035, %p219;
	add.s32 	%r957, %r1037, %r947;
	mov.b32 	%r958, 4;
	// begin inline asm
	shfl.sync.up.b32 %r951, %r952, %r958, %r989, %r990;
	// end inline asm
	// begin inline asm
	shfl.sync.up.b32 %r956, %r957, %r958, %r989, %r990;
	// end inline asm
	setp.eq.s32 	%p220, %r952, 0;
	selp.b32 	%r1038, %r956, 0, %p220;
	setp.lt.s32 	%p221, %r911, 4;
	selp.b32 	%r1039, 0, %r951, %p221;
	add.s32 	%r962, %r1039, %r952;
	selp.b32 	%r1040, 0, %r1038, %p221;
	add.s32 	%r967, %r1040, %r957;
	mov.b32 	%r968, 8;
	// begin inline asm
	shfl.sync.up.b32 %r961, %r962, %r968, %r989, %r990;
	// end inline asm
	// begin inline asm
	shfl.sync.up.b32 %r966, %r967, %r968, %r989, %r990;
	// end inline asm
	setp.eq.s32 	%p222, %r962, 0;
	selp.b32 	%r1041, %r966, 0, %p222;
	setp.lt.s32 	%p223, %r911, 8;
	selp.b32 	%r1042, 0, %r961, %p223;
	add.s32 	%r972, %r1042, %r962;
	selp.b32 	%r1043, 0, %r1041, %p223;
	add.s32 	%r977, %r1043, %r967;
	mov.b32 	%r978, 16;
	// begin inline asm
	shfl.sync.up.b32 %r971, %r972, %r978, %r989, %r990;
	// end inline asm
	// begin inline asm
	shfl.sync.up.b32 %r976, %r977, %r978, %r989, %r990;
	// end inline asm
	setp.eq.s32 	%p224, %r972, 0;
	selp.b32 	%r1044, %r976, 0, %p224;
	setp.lt.s32 	%p225, %r911, 16;
	selp.b32 	%r1045, 0, %r971, %p225;
	add.s32 	%r982, %r1045, %r972;
	selp.b32 	%r1046, 0, %r1044, %p225;
	add.s32 	%r987, %r1046, %r977;
	// begin inline asm
	shfl.sync.up.b32 %r981, %r982, %r988, %r989, %r990;
	// end inline asm
	// begin inline asm
	shfl.sync.up.b32 %r986, %r987, %r988, %r989, %r990;
	// end inline asm
	setp.ne.s32 	%p226, %r911, 31;
	@%p226 bra 	$L__BB4_164;
	shl.b32 	%r1047, %r204, 3;
	mov.u32 	%r1048, _ZN6thrust24THRUST_300001_SM_1000_NS8cuda_cub4core6detail5shmemE;
	add.s32 	%r1049, %r1048, %r1047;
	st.shared.v2.u32 	[%r1049], {%r982, %r987};
$L__BB4_164:
	bar.sync 	0;
	ld.shared.v4.u32 	{%r254, %r1050, %r255, %r1051}, [_ZN6thrust24THRUST_300001_SM_1000_NS8cuda_cub4core6detail5shmemE];
	add.s32 	%r1052, %r255, %r254;
	setp.eq.s32 	%p227, %r255, 0;
	selp.b32 	%r1053, %r1050, 0, %p227;
	add.s32 	%r1054, %r1053, %r1051;
	setp.eq.s32 	%p228, %r204, 2;
	selp.b32 	%r1055, %r1052, %r254, %p228;
	selp.b32 	%r1056, %r1054, %r1050, %p228;
	ld.shared.v4.u32 	{%r256, %r1057, %r257, %r1058}, [_ZN6thrust24THRUST_300001_SM_1000_NS8cuda_cub4core6detail5shmemE+16];
	add.s32 	%r1059, %r256, %r1052;
	setp.eq.s32 	%p229, %r256, 0;
	selp.b32 	%r1060, %r1054, 0, %p229;
	add.s32 	%r1061, %r1060, %r1057;
	setp.eq.s32 	%p230, %r204, 3;
	selp.b32 	%r1062, %r1059, %r1055, %p230;
	selp.b32 	%r1063, %r1061, %r1056, %p230;
	add.s32 	%r1064, %r257, %r1059;
	setp.eq.s32 	%p231, %r257, 0;
	selp.b32 	%r1065, %r1061, 0, %p231;
	add.s32 	%r1066, %r1065, %r1058;
	setp.eq.s32 	%p232, %r204, 4;
	selp.b32 	%r1067, %r1064, %r1062, %p232;
	selp.b32 	%r1068, %r1066, %r1063, %p232;
	ld.shared.v4.u32 	{%r258, %r1069, %r259, %r1070}, [_ZN6thrust24THRUST_300001_SM_1000_NS8cuda_cub4core6detail5shmemE+32];
	add.s32 	%r1071, %r258, %r1064;
	setp.eq.s32 	%p233, %r258, 0;
	selp.b32 	%r1072, %r1066, 0, %p233;
	add.s32 	%r1073, %r1072, %r1069;
	setp.eq.s32 	%p234, %r204, 5;
	selp.b32 	%r1074, %r1071, %r1067, %p234;
	selp.b32 	%r1075, %r1073, %r1068, %p234;
	add.s32 	%r1076, %r259, %r1071;
	setp.eq.s32 	%p235, %r259, 0;
	selp.b32 	%r1077, %r1073, 0, %p235;
	add.s32 	%r1078, %r1077, %r1070;
	setp.eq.s32 	%p236, %r204, 6;
	selp.b32 	%r1079, %r1076, %r1074, %p236;
	selp.b32 	%r1080, %r1078, %r1075, %p236;
	ld.shared.v4.u32 	{%r260, %r1081, %r261, %r1082}, [_ZN6thrust24THRUST_300001_SM_1000_NS8cuda_cub4core6detail5shmemE+48];
	add.s32 	%r1083, %r260, %r1076;
	setp.eq.s32 	%p237, %r260, 0;
	selp.b32 	%r1084, %r1078, 0, %p237;
	add.s32 	%r1085, %r1084, %r1081;
	setp.eq.s32 	%p238, %r204, 7;
	selp.b32 	%r1086, %r1083, %r1079, %p238;
	selp.b32 	%r1087, %r1085, %r1080, %p238;
	add.s32 	%r1918, %r261, %r1083;
	setp.eq.s32 	%p239, %r261, 0;
	selp.b32 	%r1088, %r1085, 0, %p239;
	add.s32 	%r263, %r1088, %r1082;
	setp.lt.u32 	%p240, %r174, 32;
	selp.b32 	%r1089, 0, %r1086, %p240;
	selp.b32 	%r1090, 0, %r1087, %p240;
	setp.eq.s32 	%p241, %r981, 0;
	selp.b32 	%r1091, %r1090, 0, %p241;
	add.s32 	%r1092, %r1091, %r986;
	setp.eq.s32 	%p242, %r911, 0;
	selp.b32 	%r1093, 0, %r981, %p242;
	add.s32 	%r264, %r1089, %r1093;
	selp.b32 	%r265, %r1090, %r1092, %p242;
	add.s32 	%r266, %r264, %r249;
	setp.eq.s32 	%p243, %r249, 0;
	selp.b32 	%r1094, %r265, 0, %p243;
	add.s32 	%r267, %r1094, %r235;
	mul.lo.s32 	%r1095, %r174, 9;
	add.s32 	%r1096, %r1095, 1;
	setp.eq.s32 	%p244, %r1096, %r3;
	setp.ne.s32 	%p245, %r207, %r208;
	or.pred  	%p246, %p244, %p245;
	selp.u32 	%r1097, 1, 0, %p246;
	add.s32 	%r1098, %r249, %r1097;
	add.s32 	%r268, %r1098, %r264;
	selp.b32 	%r1099, 0, %r267, %p246;
	add.s32 	%r269, %r236, %r1099;
	selp.u32 	%r1100, 1, 0, %p1;
	add.s32 	%r270, %r268, %r1100;
	selp.b32 	%r1101, 0, %r269, %p1;
	add.s32 	%r271, %r237, %r1101;
	selp.u32 	%r1102, 1, 0, %p2;
	add.s32 	%r272, %r270, %r1102;
	selp.b32 	%r1103, 0, %r271, %p2;
	add.s32 	%r273, %r238, %r1103;
	add.s32 	%r1104, %r1095, 4;
	setp.eq.s32 	%p247, %r1104, %r3;
	setp.ne.s32 	%p248, %r210, %r211;
	or.pred  	%p249, %p247, %p248;
	selp.u32 	%r1105, 1, 0, %p249;
	add.s32 	%r274, %r272, %r1105;
	selp.b32 	%r1106, 0, %r273, %p249;
	add.s32 	%r275, %r239, %r1106;
	selp.u32 	%r1107, 1, 0, %p3;
	add.s32 	%r276, %r274, %r1107;
	selp.b32 	%r1108, 0, %r275, %p3;
	add.s32 	%r277, %r240, %r1108;
	selp.u32 	%r1109, 1, 0, %p4;
	add.s32 	%r278, %r276, %r1109;
	selp.b32 	%r1110, 0, %r277, %p4;
	add.s32 	%r279, %r241, %r1110;
	selp.u32 	%r1111, 1, 0, %p5;
	add.s32 	%r280, %r278, %r1111;
	selp.b32 	%r1112, 0, %r279, %p5;
	add.s32 	%r281, %r242, %r1112;
	setp.lt.s32 	%p250, %r1918, 257;
	@%p250 bra 	$L__BB4_190;
	bar.sync 	0;
	@%p243 bra 	$L__BB4_167;
	shl.b32 	%r1116, %r264, 3;
	mov.u32 	%r1117, _ZN6thrust24THRUST_300001_SM_1000_NS8cuda_cub4core6detail5shmemE;
	add.s32 	%r1118, %r1117, %r1116;
	st.shared.v2.u32 	[%r1118], {%r1911, %r265};
$L__BB4_167:
	mad.lo.s32 	%r1119, %r174, 9, 1;
	setp.ne.s32 	%p267, %r1119, %r3;
	setp.eq.s32 	%p268, %r207, %r208;
	and.pred  	%p269, %p267, %p268;
	@%p269 bra 	$L__BB4_169;
	shl.b32 	%r1120, %r266, 3;
	mov.u32 	%r1121, _ZN6thrust24THRUST_300001_SM_1000_NS8cuda_cub4core6detail5shmemE;
	add.s32 	%r1122, %r1121, %r1120;
	st.shared.v2.u32 	[%r1122], {%r207, %r267};
$L__BB4_169:
	not.pred 	%p270, %p1;
	@%p270 bra 	$L__BB4_171;
	shl.b32 	%r1123, %r268, 3;
	mov.u32 	%r1124, _ZN6thrust24THRUST_300001_SM_1000_NS8cuda_cub4core6detail5shmemE;
	add.s32 	%r1125, %r1124, %r1123;
	st.shared.v2.u32 	[%r1125], {%r208, %r269};
$L__BB4_171:
	not.pred 	%p271, %p2;
	@%p271 bra 	$L__BB4_173;
	shl.b32 	%r1126, %r270, 3;
	mov.u32 	%r1127, _ZN6thrust24THRUST_300001_SM_1000_NS8cuda_cub4core6detail5shmemE;
	add.s32 	%r1128, %r1127, %r1126;
	st.shared.v2.u32 	[%r1128], {%r209, %r271};
$L__BB4_173:
	mad.lo.s32 	%r1129, %r174, 9, 4;
	setp.ne.s32 	%p272, %r1129, %r3;
	setp.eq.s32 	%p273, %r210, %r211;
	and.pred  	%p274, %p272, %p273;
	@%p274 bra 	$L__BB4_175;
	shl.b32 	%r1130, %r272, 3;
	mov.u32 	%r1131, _ZN6thrust24THRUST_300001_SM_1000_NS8cuda_cub4core6detail5shmemE;
	add.s32 	%r1132, %r1131, %r1130;
	st.shared.v2.u32 	[%r1132], {%r210, %r273};
$L__BB4_175:
	not.pred 	%p275, %p3;
	@%p275 bra 	$L__BB4_177;
	shl.b32 	%r1133, %r274, 3;
	mov.u32 	%r1134, _ZN6thrust24THRUST_300001_SM_1000_NS8cuda_cub4core6detail5shmemE;
	add.s32 	%r1135, %r1134, %r1133;
	st.shared.v2.u32 	[%r1135], {%r211, %r275};
$L__BB4_177:
	not.pred 	%p276, %p4;
	@%p276 bra 	$L__BB4_179;
	shl.b32 	%r1136, %r276, 3;
	mov.u32 	%r1137, _ZN6thrust24THRUST_300001_SM_1000_NS8cuda_cub4core6detail5shmemE;
	add.s32 	%r1138, %r1137, %r1136;
	st.shared.v2.u32 	[%r1138], {%r212, %r277};
$L__BB4_179:
	not.pred 	%p277, %p5;
	@%p277 bra 	$L__BB4_181;
	shl.b32 	%r1139, %r278, 3;
	mov.u32 	%r1140, _ZN6thrust24THRUST_300001_SM_1000_NS8cuda_cub4core6detail5shmemE;
	add.s32 	%r1141, %r1140, %r1139;
	st.shared.v2.u32 	[%r1141], {%r213, %r279};
$L__BB4_181:
	mad.lo.s32 	%r1142, %r174, 9, 8;
	setp.ne.s32 	%p278, %r1142, %r3;
	setp.eq.s32 	%p279, %r214, %r215;
	and.pred  	%p280, %p278, %p279;
	@%p280 bra 	$L__BB4_183;
	shl.b32 	%r1143, %r280, 3;
	mov.u32 	%r1144, _ZN6thrust24THRUST_300001_SM_1000_NS8cuda_cub4core6detail5shmemE;
	add.s32 	%r1145, %r1144, %r1143;
	st.shared.v2.u32 	[%r1145], {%r214, %r281};
$L__BB4_183:
	bar.sync 	0;
	setp.ge.u32 	%p281, %r174, %r1918;
	@%p281 bra 	$L__BB4_208;
	add.s32 	%r1146, %r255, %r256;
	add.s32 	%r1147, %r1146, %r257;
	add.s32 	%r1148, %r1147, %r258;
	add.s32 	%r1149, %r1148, %r259;
	add.s32 	%r1150, %r1149, %r260;
	add.s32 	%r1151, %r1150, %r261;
	add.s32 	%r1152, %r1151, %r254;
	not.b32 	%r1153, %r174;
	add.s32 	%r282, %r1152, %r1153;
	and.b32  	%r1154, %r282, 768;
	setp.eq.s32 	%p282, %r1154, 768;
	mov.u32 	%r1917, %r174;
	@%p282 bra 	$L__BB4_187;
	shr.u32 	%r1155, %r282, 8;
	add.s32 	%r1156, %r1155, 1;
	and.b32  	%r1157, %r1156, 3;
	mul.wide.u32 	%rd195, %r174, 4;
	add.s64 	%rd336, %rd5, %rd195;
	add.s64 	%rd335, %rd4, %rd195;
	shl.b32 	%r1158, %r174, 3;
	mov.u32 	%r1159, _ZN6thrust24THRUST_300001_SM_1000_NS8cuda_cub4core6detail5shmemE;
	add.s32 	%r1914, %r1159, %r1158;
	neg.s32 	%r1913, %r1157;
	shl.b32 	%r1160, %r1156, 8;
	and.b32  	%r1161, %r1160, 768;
	add.s32 	%r1917, %r174, %r1161;
$L__BB4_186:
	.pragma "nounroll";
	ld.shared.v2.u32 	{%r1162, %r1163}, [%r1914];
	st.global.u32 	[%rd335], %r1162;
	st.global.u32 	[%rd336], %r1163;
	add.s64 	%rd336, %rd336, 1024;
	add.s64 	%rd335, %rd335, 1024;
	add.s32 	%r1914, %r1914, 2048;
	add.s32 	%r1913, %r1913, 1;
	setp.ne.s32 	%p283, %r1913, 0;
	@%p283 bra 	$L__BB4_186;
$L__BB4_187:
	setp.lt.u32 	%p284, %r282, 768;
	@%p284 bra 	$L__BB4_208;
	mul.wide.u32 	%rd196, %r1917, 4;
	add.s64 	%rd197, %rd196, 2048;
	add.s64 	%rd338, %rd4, %rd197;
	add.s64 	%rd337, %rd5, %rd197;
	shl.b32 	%r1164, %r1917, 3;
	mov.u32 	%r1165, _ZN6thrust24THRUST_300001_SM_1000_NS8cuda_cub4core6detail5shmemE;
	add.s32 	%r1166, %r1164, %r1165;
	add.s32 	%r1916, %r1166, 4096;
$L__BB4_189:
	ld.shared.v2.u32 	{%r1167, %r1168}, [%r1916+-4096];
	st.global.u32 	[%rd338+-2048], %r1167;
	st.global.u32 	[%rd337+-2048], %r1168;
	ld.shared.v2.u32 	{%r1169, %r1170}, [%r1916+-2048];
	st.global.u32 	[%rd338+-1024], %r1169;
	st.global.u32 	[%rd337+-1024], %r1170;
	ld.shared.v2.u32 	{%r1171, %r1172}, [%r1916];
	st.global.u32 	[%rd338], %r1171;
	st.global.u32 	[%rd337], %r1172;
	ld.shared.v2.u32 	{%r1173, %r1174}, [%r1916+2048];
	st.global.u32 	[%rd338+1024], %r1173;
	st.global.u32 	[%rd337+1024], %r1174;
	add.s32 	%r1917, %r1917, 1024;
	add.s64 	%rd338, %rd338, 4096;
	add.s64 	%rd337, %rd337, 4096;
	add.s32 	%r1916, %r1916, 8192;
	setp.lt.s32 	%p285, %r1917, %r1918;
	@%p285 bra 	$L__BB4_189;
	bra.uni 	$L__BB4_208;
$L__BB4_190:
	@%p243 bra 	$L__BB4_192;
	mul.wide.s32 	%rd168, %r264, 4;
	add.s64 	%rd169, %rd4, %rd168;
	st.global.u32 	[%rd169], %r1911;
	add.s64 	%rd170, %rd5, %rd168;
	st.global.u32 	[%rd170], %r265;
$L__BB4_192:
	mad.lo.s32 	%r1113, %r174, 9, 1;
	setp.ne.s32 	%p252, %r1113, %r3;
	setp.eq.s32 	%p253, %r207, %r208;
	and.pred  	%p254, %p252, %p253;
	@%p254 bra 	$L__BB4_194;
	mul.wide.s32 	%rd171, %r266, 4;
	add.s64 	%rd172, %rd4, %rd171;
	st.global.u32 	[%rd172], %r207;
	add.s64 	%rd173, %rd5, %rd171;
	st.global.u32 	[%rd173], %r267;
$L__BB4_194:
	not.pred 	%p255, %p1;
	@%p255 bra 	$L__BB4_196;
	mul.wide.s32 	%rd174, %r268, 4;
	add.s64 	%rd175, %rd4, %rd174;
	st.global.u32 	[%rd175], %r208;
	add.s64 	%rd176, %rd5, %rd174;
	st.global.u32 	[%rd176], %r269;
$L__BB4_196:
	not.pred 	%p256, %p2;
	@%p256 bra 	$L__BB4_198;
	mul.wide.s32 	%rd177, %r270, 4;
	add.s64 	%rd178, %rd4, %rd177;
	st.global.u32 	[%rd178], %r209;
	add.s64 	%rd179, %rd5, %rd177;
	st.global.u32 	[%rd179], %r271;
$L__BB4_198:
	mad.lo.s32 	%r1114, %r174, 9, 4;
	setp.ne.s32 	%p257, %r1114, %r3;
	setp.eq.s32 	%p258, %r210, %r211;
	and.pred  	%p259, %p257, %p258;
	@%p259 bra 	$L__BB4_200;
	mul.wide.s32 	%rd180, %r272, 4;
	add.s64 	%rd181, %rd4, %rd180;
	st.global.u32 	[%rd181], %r210;
	add.s64 	%rd182, %rd5, %rd180;
	st.global.u32 	[%rd182], %r273;
$L__BB4_200:
	not.pred 	%p260, %p3;
	@%p260 bra 	$L__BB4_202;
	mul.wide.s32 	%rd183, %r274, 4;
	add.s64 	%rd184, %rd4, %rd183;
	st.global.u32 	[%rd184], %r211;
	add.s64 	%rd185, %rd5, %rd183;
	st.global.u32 	[%rd185], %r275;
$L__BB4_202:
	not.pred 	%p261, %p4;
	@%p261 bra 	$L__BB4_204;
	mul.wide.s32 	%rd186, %r276, 4;
	add.s64 	%rd187, %rd4, %rd186;
	st.global.u32 	[%rd187], %r212;
	add.s64 	%rd188, %rd5, %rd186;
	st.global.u32 	[%rd188], %r277;
$L__BB4_204:
	not.pred 	%p262, %p5;
	@%p262 bra 	$L__BB4_206;
	mul.wide.s32 	%rd189, %r278, 4;
	add.s64 	%rd190, %rd4, %rd189;
	st.global.u32 	[%rd190], %r213;
	add.s64 	%rd191, %rd5, %rd189;
	st.global.u32 	[%rd191], %r279;
$L__BB4_206:
	mad.lo.s32 	%r1115, %r174, 9, 8;
	setp.ne.s32 	%p263, %r1115, %r3;
	setp.eq.s32 	%p264, %r214, %r215;
	and.pred  	%p265, %p263, %p264;
	@%p265 bra 	$L__BB4_208;
	mul.wide.s32 	%rd192, %r280, 4;
	add.s64 	%rd193, %rd4, %rd192;
	st.global.u32 	[%rd193], %r214;
	add.s64 	%rd194, %rd5, %rd192;
	st.global.u32 	[%rd194], %r281;
$L__BB4_208:
	setp.ne.s32 	%p286, %r174, 255;
	@%p286 bra 	$L__BB4_322;
	setp.ne.s32 	%p287, %r3, 2304;
	@%p287 bra 	$L__BB4_211;
	mul.wide.s32 	%rd198, %r1918, 4;
	add.s64 	%rd199, %rd4, %rd198;
	st.global.u32 	[%rd199], %r215;
	add.s64 	%rd200, %rd5, %rd198;
	st.global.u32 	[%rd200], %r263;
	add.s32 	%r1918, %r1918, 1;
$L__BB4_211:
	ld.param.u64 	%rd329, [_ZN6thrust24THRUST_300001_SM_1000_NS8cuda_cub4core6detail13_kernel_agentINS1_15__reduce_by_key16ReduceByKeyAgentINS0_10device_ptrIiEES8_S8_S8_N4cuda3std3__48equal_toIiEENSB_4plusIiEEPiiEEJS8_S8_S8_S8_SG_N3cub18CUB_300001_SM_100024ReduceByKeyScanTileStateIiiLb1EEESD_SF_iiEEEvDpT0__param_4];
	cvta.to.global.u64 	%rd201, %rd329;
	st.global.u32 	[%rd201], %r1918;
	bra.uni 	$L__BB4_322;
$L__BB4_212:
	mul.wide.u32 	%rd61, %r2, 4;
	add.s64 	%rd60, %rd2, %rd61;
	// begin inline asm
	ld.global.nc.u32 %r1927, [%rd60];
	// end inline asm
	mov.u32 	%r299, %tid.x;
	and.b32  	%r445, %r299, 31;
	and.b32  	%r446, %r299, 992;
	mul.lo.s32 	%r447, %r446, 9;
	or.b32  	%r300, %r447, %r445;
	setp.ge.u32 	%p15, %r300, %r3;
	mov.u32 	%r1919, %r1927;
	@%p15 bra 	$L__BB4_214;
	add.s32 	%r449, %r300, %r2;
	mul.wide.u32 	%rd63, %r449, 4;
	add.s64 	%rd62, %rd2, %rd63;
	// begin inline asm
	ld.global.nc.u32 %r1919, [%rd62];
	// end inline asm
$L__BB4_214:
	add.s32 	%r303, %r300, 32;
	setp.ge.u32 	%p16, %r303, %r3;
	shl.b32 	%r304, %r300, 2;
	cvt.u64.u32 	%rd64, %r304;
	add.s64 	%rd45, %rd60, %rd64;
	mov.u32 	%r1920, %r1927;
	@%p16 bra 	$L__BB4_216;
	add.s64 	%rd65, %rd45, 128;
	// begin inline asm
	ld.global.nc.u32 %r1920, [%rd65];
	// end inline asm
$L__BB4_216:
	add.s32 	%r307, %r300, 64;
	setp.ge.u32 	%p17, %r307, %r3;
	mov.u32 	%r1921, %r1927;
	@%p17 bra 	$L__BB4_218;
	add.s64 	%rd66, %rd45, 256;
	// begin inline asm
	ld.global.nc.u32 %r1921, [%rd66];
	// end inline asm
$L__BB4_218:
	add.s32 	%r310, %r300, 96;
	setp.ge.u32 	%p18, %r310, %r3;
	mov.u32 	%r1922, %r1927;
	@%p18 bra 	$L__BB4_220;
	add.s64 	%rd67, %rd45, 384;
	// begin inline asm
	ld.global.nc.u32 %r1922, [%rd67];
	// end inline asm
$L__BB4_220:
	add.s32 	%r313, %r300, 128;
	setp.ge.u32 	%p19, %r313, %r3;
	mov.u32 	%r1923, %r1927;
	@%p19 bra 	$L__BB4_222;
	add.s64 	%rd68, %rd45, 512;
	// begin inline asm
	ld.global.nc.u32 %r1923, [%rd68];
	// end inline asm
$L__BB4_222:
	add.s32 	%r316, %r300, 160;
	setp.ge.u32 	%p20, %r316, %r3;
	mov.u32 	%r1924, %r1927;
	@%p20 bra 	$L__BB4_224;
	add.s64 	%rd69, %rd45, 640;
	// begin inline asm
	ld.global.nc.u32 %r1924, [%rd69];
	// end inline asm
$L__BB4_224:
	add.s32 	%r319, %r300, 192;
	setp.ge.u32 	%p21, %r319, %r3;
	mov.u32 	%r1925, %r1927;
	@%p21 bra 	$L__BB4_226;
	add.s64 	%rd70, %rd45, 768;
	// begin inline asm
	ld.global.nc.u32 %r1925, [%rd70];
	// end inline asm
$L__BB4_226:
	add.s32 	%r322, %r300, 224;
	setp.ge.u32 	%p22, %r322, %r3;
	mov.u32 	%r1926, %r1927;
	@%p22 bra 	$L__BB4_228;
	add.s64 	%rd71, %rd45, 896;
	// begin inline asm
	ld.global.nc.u32 %r1926, [%rd71];
	// end inline asm
$L__BB4_228:
	add.s32 	%r325, %r300, 256;
	setp.ge.u32 	%p23, %r325, %r3;
	@%p23 bra 	$L__BB4_230;
	add.s64 	%rd72, %rd45, 1024;
	// begin inline asm
	ld.global.nc.u32 %r1927, [%rd72];
	// end inline asm
$L__BB4_230:
	// begin inline asm
	mov.u32 %r458, %laneid;
	// end inline asm
	shr.u32 	%r329, %r299, 5;
	mad.lo.s32 	%r460, %r329, 288, %r458;
	shl.b32 	%r461, %r460, 2;
	mov.u32 	%r462, _ZN6thrust24THRUST_300001_SM_1000_NS8cuda_cub4core6detail5shmemE;
	add.s32 	%r330, %r462, %r461;
	st.shared.u32 	[%r330], %r1919;
	st.shared.u32 	[%r330+128], %r1920;
	st.shared.u32 	[%r330+256], %r1921;
	st.shared.u32 	[%r330+384], %r1922;
	st.shared.u32 	[%r330+512], %r1923;
	st.shared.u32 	[%r330+640], %r1924;
	st.shared.u32 	[%r330+768], %r1925;
	st.shared.u32 	[%r330+896], %r1926;
	st.shared.u32 	[%r330+1024], %r1927;
	bar.warp.sync 	-1;
	shl.b32 	%r463, %r458, 5;
	add.s32 	%r331, %r330, %r463;
	ld.shared.u32 	%r332, [%r331];
	ld.shared.u32 	%r333, [%r331+4];
	ld.shared.u32 	%r334, [%r331+8];
	ld.shared.u32 	%r335, [%r331+12];
	ld.shared.u32 	%r336, [%r331+16];
	ld.shared.u32 	%r337, [%r331+20];
	ld.shared.u32 	%r338, [%r331+24];
	ld.shared.u32 	%r339, [%r331+28];
	ld.shared.u32 	%r340, [%r331+32];
	setp.ne.s32 	%p24, %r299, 0;
	mov.b32 	%r1938, 0;
	@%p24 bra 	$L__BB4_232;
	add.s64 	%rd73, %rd60, -4;
	// begin inline asm
	ld.global.nc.u32 %r1938, [%rd73];
	// end inline asm
$L__BB4_232:
	setp.ge.u32 	%p25, %r300, %r3;
	bar.sync 	0;
	mul.wide.u32 	%rd75, %r2, 4;
	add.s64 	%rd74, %rd3, %rd75;
	// begin inline asm
	ld.global.nc.u32 %r1937, [%rd74];
	// end inline asm
	mov.u32 	%r1929, %r1937;
	@%p25 bra 	$L__BB4_234;
	add.s32 	%r467, %r300, %r2;
	mul.wide.u32 	%rd77, %r467, 4;
	add.s64 	%rd76, %rd3, %rd77;
	// begin inline asm
	ld.global.nc.u32 %r1929, [%rd76];
	// end inline asm
$L__BB4_234:
	cvt.u64.u32 	%rd78, %r304;
	setp.ge.u32 	%p26, %r303, %r3;
	add.s64 	%rd47, %rd74, %rd78;
	mov.u32 	%r1930, %r1937;
	@%p26 bra 	$L__BB4_236;
	add.s64 	%rd79, %rd47, 128;
	// begin inline asm
	ld.global.nc.u32 %r1930, [%rd79];
	// end inline asm
$L__BB4_236:
	setp.ge.u32 	%p27, %r307, %r3;
	mov.u32 	%r1931, %r1937;
	@%p27 bra 	$L__BB4_238;
	add.s64 	%rd80, %rd47, 256;
	// begin inline asm
	ld.global.nc.u32 %r1931, [%rd80];
	// end inline asm
$L__BB4_238:
	setp.ge.u32 	%p28, %r310, %r3;
	mov.u32 	%r1932, %r1937;
	@%p28 bra 	$L__BB4_240;
	add.s64 	%rd81, %rd47, 384;
	// begin inline asm
	ld.global.nc.u32 %r1932, [%rd81];
	// end inline asm
$L__BB4_240:
	setp.ge.u32 	%p29, %r313, %r3;
	mov.u32 	%r1933, %r1937;
	@%p29 bra 	$L__BB4_242;
	add.s64 	%rd82, %rd47, 512;
	// begin inline asm
	ld.global.nc.u32 %r1933, [%rd82];
	// end inline asm
$L__BB4_242:
	setp.ge.u32 	%p30, %r316, %r3;
	mov.u32 	%r1934, %r1937;
	@%p30 bra 	$L__BB4_244;
	add.s64 	%rd83, %rd47, 640;
	// begin inline asm
	ld.global.nc.u32 %r1934, [%rd83];
	// end inline asm
$L__BB4_244:
	mov.u32 	%r1935, %r1937;
	@%p21 bra 	$L__BB4_246;
	add.s64 	%rd84, %rd47, 768;
	// begin inline asm
	ld.global.nc.u32 %r1935, [%rd84];
	// end inline asm
$L__BB4_246:
	mov.u32 	%r1936, %r1937;
	@%p22 bra 	$L__BB4_248;
	add.s64 	%rd85, %rd47, 896;
	// begin inline asm
	ld.global.nc.u32 %r1936, [%rd85];
	// end inline asm
$L__BB4_248:
	@%p23 bra 	$L__BB4_250;
	add.s64 	%rd86, %rd47, 1024;
	// begin inline asm
	ld.global.nc.u32 %r1937, [%rd86];
	// end inline asm
$L__BB4_250:
	setp.eq.s32 	%p34, %r299, 0;
	st.shared.u32 	[%r330], %r1929;
	st.shared.u32 	[%r330+128], %r1930;
	st.shared.u32 	[%r330+256], %r1931;
	st.shared.u32 	[%r330+384], %r1932;
	st.shared.u32 	[%r330+512], %r1933;
	st.shared.u32 	[%r330+640], %r1934;
	st.shared.u32 	[%r330+768], %r1935;
	st.shared.u32 	[%r330+896], %r1936;
	st.shared.u32 	[%r330+1024], %r1937;
	bar.warp.sync 	-1;
	ld.shared.u32 	%r362, [%r331];
	ld.shared.u32 	%r363, [%r331+4];
	ld.shared.u32 	%r364, [%r331+8];
	ld.shared.u32 	%r365, [%r331+12];
	ld.shared.u32 	%r366, [%r331+16];
	ld.shared.u32 	%r367, [%r331+20];
	ld.shared.u32 	%r368, [%r331+24];
	ld.shared.u32 	%r369, [%r331+28];
	ld.shared.u32 	%r370, [%r331+32];
	bar.sync 	0;
	shl.b32 	%r476, %r299, 2;
	add.s32 	%r478, %r462, %r476;
	add.s32 	%r371, %r478, 1148;
	st.shared.u32 	[%r478+1148], %r340;
	bar.sync 	0;
	@%p34 bra 	$L__BB4_252;
	ld.shared.u32 	%r1938, [%r371+-4];
$L__BB4_252:
	setp.ne.s32 	%p35, %r1938, %r332;
	setp.ne.s32 	%p36, %r332, %r333;
	setp.ne.s32 	%p37, %r333, %r334;
	setp.ne.s32 	%p38, %r334, %r335;
	setp.ne.s32 	%p39, %r335, %r336;
	setp.ne.s32 	%p40, %r336, %r337;
	setp.ne.s32 	%p41, %r337, %r338;
	setp.ne.s32 	%p42, %r338, %r339;
	setp.ne.s32 	%p43, %r339, %r340;
	mul.lo.s32 	%r539, %r299, 9;
	setp.eq.s32 	%p44, %r539, %r3;
	or.pred  	%p45, %p44, %p35;
	selp.u32 	%r540, 1, 0, %p45;
	add.s32 	%r541, %r539, 1;
	setp.eq.s32 	%p46, %r541, %r3;
	or.pred  	%p6, %p46, %p36;
	selp.u32 	%r542, 1, 0, %p6;
	add.s32 	%r543, %r539, 2;
	setp.eq.s32 	%p47, %r543, %r3;
	or.pred  	%p7, %p47, %p37;
	selp.u32 	%r544, 1, 0, %p7;
	add.s32 	%r545, %r539, 3;
	setp.eq.s32 	%p48, %r545, %r3;
	or.pred  	%p49, %p48, %p38;
	selp.u32 	%r546, 1, 0, %p49;
	add.s32 	%r547, %r539, 4;
	setp.eq.s32 	%p50, %r547, %r3;
	or.pred  	%p51, %p50, %p39;
	selp.u32 	%r548, 1, 0, %p51;
	add.s32 	%r549, %r539, 5;
	setp.eq.s32 	%p52, %r549, %r3;
	or.pred  	%p53, %p52, %p40;
	selp.u32 	%r550, 1, 0, %p53;
	add.s32 	%r551, %r539, 6;
	setp.eq.s32 	%p54, %r551, %r3;
	or.pred  	%p8, %p54, %p41;
	selp.u32 	%r552, 1, 0, %p8;
	add.s32 	%r553, %r539, 7;
	setp.eq.s32 	%p55, %r553, %r3;
	or.pred  	%p56, %p55, %p42;
	selp.u32 	%r554, 1, 0, %p56;
	add.s32 	%r555, %r539, 8;
	setp.eq.s32 	%p57, %r555, %r3;
	or.pred  	%p58, %p57, %p43;
	selp.u32 	%r556, 1, 0, %p58;
	add.s32 	%r557, %r542, %r540;
	selp.b32 	%r558, 0, %r362, %p6;
	add.s32 	%r559, %r363, %r558;
	add.s32 	%r560, %r557, %r544;
	selp.b32 	%r561, 0, %r559, %p7;
	add.s32 	%r562, %r364, %r561;
	add.s32 	%r563, %r560, %r546;
	selp.b32 	%r564, 0, %r562, %p49;
	add.s32 	%r565, %r365, %r564;
	add.s32 	%r566, %r563, %r548;
	selp.b32 	%r567, 0, %r565, %p51;
	add.s32 	%r568, %r366, %r567;
	add.s32 	%r569, %r566, %r550;
	selp.b32 	%r570, 0, %r568, %p53;
	add.s32 	%r571, %r367, %r570;
	add.s32 	%r572, %r569, %r552;
	selp.b32 	%r573, 0, %r571, %p8;
	add.s32 	%r574, %r368, %r573;
	add.s32 	%r374, %r572, %r554;
	selp.b32 	%r575, 0, %r574, %p56;
	add.s32 	%r576, %r369, %r575;
	add.s32 	%r480, %r374, %r556;
	selp.b32 	%r577, 0, %r576, %p58;
	add.s32 	%r485, %r370, %r577;
	mov.b32 	%r536, 1;
	mov.b32 	%r537, 0;
	mov.b32 	%r538, -1;
	// begin inline asm
	shfl.sync.up.b32 %r479, %r480, %r536, %r537, %r538;
	// end inline asm
	// begin inline asm
	shfl.sync.up.b32 %r484, %r485, %r536, %r537, %r538;
	// end inline asm
	setp.eq.s32 	%p59, %r480, 0;
	selp.b32 	%r578, %r484, 0, %p59;
	setp.lt.s32 	%p60, %r458, 1;
	selp.b32 	%r579, 0, %r479, %p60;
	add.s32 	%r490, %r579, %r480;
	selp.b32 	%r580, 0, %r578, %p60;
	add.s32 	%r495, %r580, %r485;
	mov.b32 	%r496, 2;
	// begin inline asm
	shfl.sync.up.b32 %r489, %r490, %r496, %r537, %r538;
	// end inline asm
	// begin inline asm
	shfl.sync.up.b32 %r494, %r495, %r496, %r537, %r538;
	// end inline asm
	setp.eq.s32 	%p61, %r490, 0;
	selp.b32 	%r581, %r494, 0, %p61;
	setp.lt.s32 	%p62, %r458, 2;
	selp.b32 	%r582, 0, %r489, %p62;
	add.s32 	%r500, %r582, %r490;
	selp.b32 	%r583, 0, %r581, %p62;
	add.s32 	%r505, %r583, %r495;
	mov.b32 	%r506, 4;
	// begin inline asm
	shfl.sync.up.b32 %r499, %r500, %r506, %r537, %r538;
	// end inline asm
	// begin inline asm
	shfl.sync.up.b32 %r504, %r505, %r506, %r537, %r538;
	// end inline asm
	setp.eq.s32 	%p63, %r500, 0;
	selp.b32 	%r584, %r504, 0, %p63;
	setp.lt.s32 	%p64, %r458, 4;
	selp.b32 	%r585, 0, %r499, %p64;
	add.s32 	%r510, %r585, %r500;
	selp.b32 	%r586, 0, %r584, %p64;
	add.s32 	%r515, %r586, %r505;
	mov.b32 	%r516, 8;
	// begin inline asm
	shfl.sync.up.b32 %r509, %r510, %r516, %r537, %r538;
	// end inline asm
	// begin inline asm
	shfl.sync.up.b32 %r514, %r515, %r516, %r537, %r538;
	// end inline asm
	setp.eq.s32 	%p65, %r510, 0;
	selp.b32 	%r587, %r514, 0, %p65;
	setp.lt.s32 	%p66, %r458, 8;
	selp.b32 	%r588, 0, %r509, %p66;
	add.s32 	%r520, %r588, %r510;
	selp.b32 	%r589, 0, %r587, %p66;
	add.s32 	%r525, %r589, %r515;
	mov.b32 	%r526, 16;
	// begin inline asm
	shfl.sync.up.b32 %r519, %r520, %r526, %r537, %r538;
	// end inline asm
	// begin inline asm
	shfl.sync.up.b32 %r524, %r525, %r526, %r537, %r538;
	// end inline asm
	setp.eq.s32 	%p67, %r520, 0;
	selp.b32 	%r590, %r524, 0, %p67;
	setp.lt.s32 	%p68, %r458, 16;
	selp.b32 	%r591, 0, %r519, %p68;
	add.s32 	%r530, %r591, %r520;
	selp.b32 	%r592, 0, %r590, %p68;
	add.s32 	%r535, %r592, %r525;
	// begin inline asm
	shfl.sync.up.b32 %r1942, %r530, %r536, %r537, %r538;
	// end inline asm
	// begin inline asm
	shfl.sync.up.b32 %r1943, %r535, %r536, %r537, %r538;
	// end inline asm
	setp.ne.s32 	%p69, %r458, 31;
	@%p69 bra 	$L__BB4_254;
	shl.b32 	%r593, %r329, 3;
	mov.u32 	%r594, _ZN6thrust24THRUST_300001_SM_1000_NS8cuda_cub4core6detail5shmemE;
	add.s32 	%r595, %r594, %r593;
	st.shared.v2.u32 	[%r595], {%r530, %r535};
$L__BB4_254:
	bar.sync 	0;
	ld.shared.v4.u32 	{%r596, %r597, %r598, %r599}, [_ZN6thrust24THRUST_300001_SM_1000_NS8cuda_cub4core6detail5shmemE];
	add.s32 	%r600, %r598, %r596;
	setp.eq.s32 	%p70, %r598, 0;
	selp.b32 	%r601, %r597, 0, %p70;
	add.s32 	%r602, %r601, %r599;
	setp.eq.s32 	%p71, %r329, 2;
	selp.b32 	%r603, %r600, %r596, %p71;
	selp.b32 	%r604, %r602, %r597, %p71;
	ld.shared.v4.u32 	{%r605, %r606, %r607, %r608}, [_ZN6thrust24THRUST_300001_SM_1000_NS8cuda_cub4core6detail5shmemE+16];
	add.s32 	%r609, %r605, %r600;
	setp.eq.s32 	%p72, %r605, 0;
	selp.b32 	%r610, %r602, 0, %p72;
	add.s32 	%r611, %r610, %r606;
	setp.eq.s32 	%p73, %r329, 3;
	selp.b32 	%r612, %r609, %r603, %p73;
	selp.b32 	%r613, %r611, %r604, %p73;
	add.s32 	%r614, %r607, %r609;
	setp.eq.s32 	%p74, %r607, 0;
	selp.b32 	%r615, %r611, 0, %p74;
	add.s32 	%r616, %r615, %r608;
	setp.eq.s32 	%p75, %r329, 4;
	selp.b32 	%r617, %r614, %r612, %p75;
	selp.b32 	%r618, %r616, %r613, %p75;
	ld.shared.v4.u32 	{%r619, %r620, %r621, %r622}, [_ZN6thrust24THRUST_300001_SM_1000_NS8cuda_cub4core6detail5shmemE+32];
	add.s32 	%r623, %r619, %r614;
	setp.eq.s32 	%p76, %r619, 0;
	selp.b32 	%r624, %r616, 0, %p76;
	add.s32 	%r625, %r624, %r620;
	setp.eq.s32 	%p77, %r329, 5;
	selp.b32 	%r626, %r623, %r617, %p77;
	selp.b32 	%r627, %r625, %r618, %p77;
	add.s32 	%r628, %r621, %r623;
	setp.eq.s32 	%p78, %r621, 0;
	selp.b32 	%r629, %r625, 0, %p78;
	add.s32 	%r630, %r629, %r622;
	setp.eq.s32 	%p79, %r329, 6;
	selp.b32 	%r631, %r628, %r626, %p79;
	selp.b32 	%r632, %r630, %r627, %p79;
	ld.shared.v4.u32 	{%r633, %r634, %r635, %r636}, [_ZN6thrust24THRUST_300001_SM_1000_NS8cuda_cub4core6detail5shmemE+48];
	add.s32 	%r637, %r633, %r628;
	setp.eq.s32 	%p80, %r633, 0;
	selp.b32 	%r638, %r630, 0, %p80;
	add.s32 	%r639, %r638, %r634;
	setp.eq.s32 	%p81, %r329, 7;
	selp.b32 	%r379, %r637, %r631, %p81;
	selp.b32 	%r380, %r639, %r632, %p81;
	add.s32 	%r381, %r635, %r637;
	setp.eq.s32 	%p82, %r635, 0;
	selp.b32 	%r640, %r639, 0, %p82;
	add.s32 	%r382, %r640, %r636;
	setp.lt.u32 	%p83, %r299, 32;
	@%p83 bra 	$L__BB4_256;
	setp.eq.s32 	%p84, %r1942, 0;
	selp.b32 	%r641, %r380, 0, %p84;
	add.s32 	%r642, %r641, %r1943;
	setp.eq.s32 	%p85, %r458, 0;
	selp.b32 	%r643, 0, %r1942, %p85;
	add.s32 	%r1942, %r379, %r643;
	selp.b32 	%r1943, %r380, %r642, %p85;
	bra.uni 	$L__BB4_272;
$L__BB4_256:
	setp.ne.s32 	%p86, %r299, 0;
	mul.wide.u32 	%rd87, %r1, 16;
	add.s64 	%rd48, %rd1, %rd87;
	@%p86 bra 	$L__BB4_258;
	st.shared.u32 	[_ZN6thrust24THRUST_300001_SM_1000_NS8cuda_cub4core6detail5shmemE+116], %r381;
	st.shared.u32 	[_ZN6thrust24THRUST_300001_SM_1000_NS8cuda_cub4core6detail5shmemE+120], %r382;
	mov.b64 	%rd89, {%r381, %r382};
	add.s64 	%rd88, %rd48, 512;
	mov.b64 	%rd90, 100;
	// begin inline asm
	st.relaxed.gpu.v2.u64 [%rd88], {%rd89, %rd90};
	// end inline asm
$L__BB4_258:
	mov.u32 	%r644, %nctaid.x;
	setp.gt.u32 	%p87, %r644, 499;
	@%p87 bra 	$L__BB4_260;
	membar.cta;
	bra.uni 	$L__BB4_261;
$L__BB4_260:
	mov.b32 	%r645, 450;
	// begin inline asm
	nanosleep.u32 %r645;
	// end inline asm
$L__BB4_261:
	mul.wide.u32 	%rd94, %r299, 16;
	xor.b64  	%rd95, %rd94, -16;
	add.s64 	%rd96, %rd48, %rd95;
	add.s64 	%rd93, %rd96, 512;
$L__BB4_262:
	// begin inline asm
	ld.relaxed.gpu.v2.u64 {%rd91, %rd339}, [%rd93];
	// end inline asm
	setp.eq.s64 	%p88, %rd339, 99;
	mov.b32 	%r646, -1;
	vote.sync.any.pred 	%p89, %p88, %r646;
	@%p89 bra 	$L__BB4_262;
	mov.b64 	{%r650, %r655}, %rd91;
	setp.eq.s64 	%p90, %rd339, 101;
	mov.b32 	%r698, -1;
	vote.sync.ballot.b32 	%r699, %p90, %r698;
	// begin inline asm
	mov.u32 %r648, %lanemask_ge;
	// end inline asm
	and.b32  	%r700, %r699, %r648;
	or.b32  	%r701, %r700, -2147483648;
	add.s32 	%r702, %r701, -1;
	not.b32 	%r703, %r701;
	and.b32  	%r704, %r703, %r702;
	popc.b32 	%r652, %r704;
	mov.b32 	%r656, 1;
	// begin inline asm
	shfl.sync.down.b32 %r649, %r650, %r656, %r652, %r698;
	// end inline asm
	// begin inline asm
	shfl.sync.down.b32 %r654, %r655, %r656, %r652, %r698;
	// end inline asm
	setp.lt.s32 	%p92, %r458, %r652;
	setp.eq.s32 	%p93, %r650, 0;
	selp.b32 	%r705, %r649, 0, %p92;
	add.s32 	%r660, %r705, %r650;
	selp.b32 	%r706, %r654, 0, %p93;
	selp.b32 	%r707, %r706, 0, %p92;
	add.s32 	%r665, %r707, %r655;
	mov.b32 	%r666, 2;
	// begin inline asm
	shfl.sync.down.b32 %r659, %r660, %r666, %r652, %r698;
	// end inline asm
	// begin inline asm
	shfl.sync.down.b32 %r664, %r665, %r666, %r652, %r698;
	// end inline asm
	add.s32 	%r708, %r458, 2;
	setp.gt.s32 	%p94, %r708, %r652;
	setp.eq.s32 	%p95, %r660, 0;
	selp.b32 	%r709, %r664, 0, %p95;
	selp.b32 	%r710, 0, %r659, %p94;
	add.s32 	%r670, %r660, %r710;
	selp.b32 	%r711, 0, %r709, %p94;
	add.s32 	%r675, %r711, %r665;
	mov.b32 	%r676, 4;
	// begin inline asm
	shfl.sync.down.b32 %r669, %r670, %r676, %r652, %r698;
	// end inline asm
	// begin inline asm
	shfl.sync.down.b32 %r674, %r675, %r676, %r652, %r698;
	// end inline asm
	add.s32 	%r712, %r458, 4;
	setp.gt.s32 	%p96, %r712, %r652;
	setp.eq.s32 	%p97, %r670, 0;
	selp.b32 	%r713, %r674, 0, %p97;
	selp.b32 	%r714, 0, %r669, %p96;
	add.s32 	%r680, %r670, %r714;
	selp.b32 	%r715, 0, %r713, %p96;
	add.s32 	%r685, %r675, %r715;
	mov.b32 	%r686, 8;
	// begin inline asm
	shfl.sync.down.b32 %r679, %r680, %r686, %r652, %r698;
	// end inline asm
	// begin inline asm
	shfl.sync.down.b32 %r684, %r685, %r686, %r652, %r698;
	// end inline asm
	add.s32 	%r716, %r458, 8;
	setp.gt.s32 	%p98, %r716, %r652;
	setp.eq.s32 	%p99, %r680, 0;
	selp.b32 	%r717, %r684, 0, %p99;
	selp.b32 	%r718, 0, %r679, %p98;
	add.s32 	%r690, %r680, %r718;
	selp.b32 	%r719, 0, %r717, %p98;
	add.s32 	%r695, %r685, %r719;
	mov.b32 	%r696, 16;
	// begin inline asm
	shfl.sync.down.b32 %r689, %r690, %r696, %r652, %r698;
	// end inline asm
	// begin inline asm
	shfl.sync.down.b32 %r694, %r695, %r696, %r652, %r698;
	// end inline asm
	add.s32 	%r720, %r458, 16;
	setp.gt.s32 	%p100, %r720, %r652;
	setp.eq.s32 	%p101, %r690, 0;
	selp.b32 	%r721, %r694, 0, %p101;
	selp.b32 	%r722, 0, %r689, %p100;
	add.s32 	%r1939, %r722, %r690;
	selp.b32 	%r723, 0, %r721, %p100;
	add.s32 	%r1940, %r695, %r723;
	not.b32 	%r724, %r299;
	add.s32 	%r1941, %r1, %r724;
	add.s64 	%rd51, %rd1, 512;
$L__BB4_264:
	setp.ne.s64 	%p102, %rd339, 101;
	mov.b32 	%r725, -1;
	vote.sync.all.pred 	%p103, %p102, %r725;
	not.pred 	%p104, %p103;
	@%p104 bra 	$L__BB4_268;
	mul.wide.s32 	%rd140, %r1941, 16;
	add.s64 	%rd141, %rd51, %rd140;
	add.s64 	%rd139, %rd141, -512;
$L__BB4_266:
	// begin inline asm
	ld.relaxed.gpu.v2.u64 {%rd137, %rd339}, [%rd139];
	// end inline asm
	setp.eq.s64 	%p160, %rd339, 99;
	mov.b32 	%r818, -1;
	vote.sync.any.pred 	%p161, %p160, %r818;
	@%p161 bra 	$L__BB4_266;
	mov.b64 	{%r821, %r826}, %rd137;
	setp.eq.s64 	%p162, %rd339, 101;
	mov.b32 	%r869, -1;
	vote.sync.ballot.b32 	%r870, %p162, %r869;
	and.b32  	%r871, %r870, %r648;
	or.b32  	%r872, %r871, -2147483648;
	add.s32 	%r873, %r872, -1;
	not.b32 	%r874, %r872;
	and.b32  	%r875, %r874, %r873;
	popc.b32 	%r823, %r875;
	mov.b32 	%r827, 1;
	// begin inline asm
	shfl.sync.down.b32 %r820, %r821, %r827, %r823, %r869;
	// end inline asm
	// begin inline asm
	shfl.sync.down.b32 %r825, %r826, %r827, %r823, %r869;
	// end inline asm
	setp.lt.s32 	%p164, %r458, %r823;
	setp.eq.s32 	%p165, %r821, 0;
	selp.b32 	%r876, %r820, 0, %p164;
	add.s32 	%r831, %r876, %r821;
	selp.b32 	%r877, %r825, 0, %p165;
	selp.b32 	%r878, %r877, 0, %p164;
	add.s32 	%r836, %r878, %r826;
	mov.b32 	%r837, 2;
	// begin inline asm
	shfl.sync.down.b32 %r830, %r831, %r837, %r823, %r869;
	// end inline asm
	// begin inline asm
	shfl.sync.down.b32 %r835, %r836, %r837, %r823, %r869;
	// end inline asm
	add.s32 	%r879, %r458, 2;
	setp.gt.s32 	%p166, %r879, %r823;
	setp.eq.s32 	%p167, %r831, 0;
	selp.b32 	%r880, %r835, 0, %p167;
	selp.b32 	%r881, 0, %r830, %p166;
	add.s32 	%r841, %r831, %r881;
	selp.b32 	%r882, 0, %r880, %p166;
	add.s32 	%r846, %r882, %r836;
	mov.b32 	%r847, 4;
	// begin inline asm
	shfl.sync.down.b32 %r840, %r841, %r847, %r823, %r869;
	// end inline asm
	// begin inline asm
	shfl.sync.down.b32 %r845, %r846, %r847, %r823, %r869;
	// end inline asm
	add.s32 	%r883, %r458, 4;
	setp.gt.s32 	%p168, %r883, %r823;
	setp.eq.s32 	%p169, %r841, 0;
	selp.b32 	%r884, %r845, 0, %p169;
	selp.b32 	%r885, 0, %r840, %p168;
	add.s32 	%r851, %r841, %r885;
	selp.b32 	%r886, 0, %r884, %p168;
	add.s32 	%r856, %r846, %r886;
	mov.b32 	%r857, 8;
	// begin inline asm
	shfl.sync.down.b32 %r850, %r851, %r857, %r823, %r869;
	// end inline asm
	// begin inline asm
	shfl.sync.down.b32 %r855, %r856, %r857, %r823, %r869;
	// end inline asm
	add.s32 	%r887, %r458, 8;
	setp.gt.s32 	%p170, %r887, %r823;
	setp.eq.s32 	%p171, %r851, 0;
	selp.b32 	%r888, %r855, 0, %p171;
	selp.b32 	%r889, 0, %r850, %p170;
	add.s32 	%r861, %r851, %r889;
	selp.b32 	%r890, 0, %r888, %p170;
	add.s32 	%r866, %r856, %r890;
	mov.b32 	%r867, 16;
	// begin inline asm
	shfl.sync.down.b32 %r860, %r861, %r867, %r823, %r869;
	// end inline asm
	// begin inline asm
	shfl.sync.down.b32 %r865, %r866, %r867, %r823, %r869;
	// end inline asm
	add.s32 	%r891, %r458, 16;
	setp.gt.s32 	%p172, %r891, %r823;
	setp.eq.s32 	%p173, %r861, 0;
	selp.b32 	%r892, %r865, 0, %p173;
	selp.b32 	%r893, 0, %r860, %p172;
	selp.b32 	%r894, 0, %r892, %p172;
	add.s32 	%r895, %r866, %r894;
	add.s32 	%r896, %r893, %r1939;
	add.s32 	%r392, %r896, %r861;
	setp.eq.s32 	%p174, %r1939, 0;
	selp.b32 	%r897, %r895, 0, %p174;
	add.s32 	%r1940, %r897, %r1940;
	add.s32 	%r1941, %r1941, -32;
	mov.u32 	%r1939, %r392;
	bra.uni 	$L__BB4_264;
$L__BB4_268:
	@%p86 bra 	$L__BB4_270;
	add.s32 	%r727, %r1939, %r381;
	setp.eq.s32 	%p106, %r381, 0;
	selp.b32 	%r728, %r1940, 0, %p106;
	add.s32 	%r729, %r728, %r382;
	mov.b64 	%rd98, {%r727, %r729};
	add.s64 	%rd97, %rd48, 512;
	mov.b64 	%rd99, 101;
	// begin inline asm
	st.relaxed.gpu.v2.u64 [%rd97], {%rd98, %rd99};
	// end inline asm
	st.shared.u32 	[_ZN6thrust24THRUST_300001_SM_1000_NS8cuda_cub4core6detail5shmemE+100], %r1939;
	st.shared.v2.u32 	[_ZN6thrust24THRUST_300001_SM_1000_NS8cuda_cub4core6detail5shmemE+104], {%r1940, %r727};
	st.shared.u32 	[_ZN6thrust24THRUST_300001_SM_1000_NS8cuda_cub4core6detail5shmemE+112], %r729;
$L__BB4_270:
	setp.ne.s32 	%p107, %r458, 0;
	@%p107 bra 	$L__BB4_272;
	st.shared.v2.u32 	[_ZN6thrust24THRUST_300001_SM_1000_NS8cuda_cub4core6detail5shmemE+72], {%r1939, %r1940};
	mov.u32 	%r1942, %r1939;
	mov.u32 	%r1943, %r1940;
$L__BB4_272:
	setp.eq.s32 	%p108, %r299, 0;
	bar.sync 	0;
	@%p108 bra 	$L__BB4_274;
	ld.shared.v2.u32 	{%r730, %r731}, [_ZN6thrust24THRUST_300001_SM_1000_NS8cuda_cub4core6detail5shmemE+72];
	add.s32 	%r397, %r730, %r1942;
	setp.eq.s32 	%p109, %r1942, 0;
	selp.b32 	%r732, %r731, 0, %p109;
	add.s32 	%r1943, %r732, %r1943;
	mov.u32 	%r1942, %r397;
$L__BB4_274:
	mul.lo.s32 	%r733, %r299, 9;
	setp.eq.s32 	%p110, %r733, %r3;
	setp.ne.s32 	%p111, %r1938, %r332;
	or.pred  	%p112, %p110, %p111;
	selp.u32 	%r734, 1, 0, %p112;
	add.s32 	%r401, %r1942, %r734;
	selp.b32 	%r735, 0, %r1943, %p112;
	add.s32 	%r402, %r735, %r362;
	selp.u32 	%r736, 1, 0, %p6;
	add.s32 	%r737, %r736, %r734;
	add.s32 	%r403, %r737, %r1942;
	selp.b32 	%r738, 0, %r402, %p6;
	add.s32 	%r404, %r363, %r738;
	selp.u32 	%r739, 1, 0, %p7;
	add.s32 	%r405, %r403, %r739;
	selp.b32 	%r740, 0, %r404, %p7;
	add.s32 	%r406, %r364, %r740;
	add.s32 	%r741, %r733, 3;
	setp.eq.s32 	%p113, %r741, %r3;
	setp.ne.s32 	%p114, %r334, %r335;
	or.pred  	%p115, %p113, %p114;
	selp.u32 	%r742, 1, 0, %p115;
	add.s32 	%r407, %r405, %r742;
	selp.b32 	%r743, 0, %r406, %p115;
	add.s32 	%r408, %r365, %r743;
	add.s32 	%r744, %r733, 4;
	setp.eq.s32 	%p116, %r744, %r3;
	setp.ne.s32 	%p117, %r335, %r336;
	or.pred  	%p9, %p116, %p117;
	selp.u32 	%r745, 1, 0, %p9;
	add.s32 	%r409, %r407, %r745;
	selp.b32 	%r746, 0, %r408, %p9;
	add.s32 	%r410, %r366, %r746;
	add.s32 	%r747, %r733, 5;
	setp.eq.s32 	%p118, %r747, %r3;
	setp.ne.s32 	%p119, %r336, %r337;
	or.pred  	%p10, %p118, %p119;
	selp.u32 	%r748, 1, 0, %p10;
	add.s32 	%r411, %r409, %r748;
	selp.b32 	%r749, 0, %r410, %p10;
	add.s32 	%r412, %r367, %r749;
	selp.u32 	%r750, 1, 0, %p8;
	add.s32 	%r413, %r411, %r750;
	selp.b32 	%r751, 0, %r412, %p8;
	add.s32 	%r414, %r368, %r751;
	add.s32 	%r415, %r374, %r1942;
	add.s32 	%r752, %r733, 7;
	setp.eq.s32 	%p120, %r752, %r3;
	setp.ne.s32 	%p121, %r338, %r339;
	or.pred  	%p11, %p120, %p121;
	selp.b32 	%r753, 0, %r414, %p11;
	add.s32 	%r416, %r369, %r753;
	ld.shared.v2.u32 	{%r417, %r418}, [_ZN6thrust24THRUST_300001_SM_1000_NS8cuda_cub4core6detail5shmemE+112];
	ld.shared.u32 	%r1953, [_ZN6thrust24THRUST_300001_SM_1000_NS8cuda_cub4core6detail5shmemE+108];
	ld.shared.u32 	%r420, [_ZN6thrust24THRUST_300001_SM_1000_NS8cuda_cub4core6detail5shmemE+100];
	setp.lt.s32 	%p122, %r418, 257;
	@%p122 bra 	$L__BB4_300;
	bar.sync 	0;
	mul.lo.s32 	%r757, %r299, 9;
	setp.ne.s32 	%p138, %r757, %r3;
	setp.eq.s32 	%p139, %r1938, %r332;
	and.pred  	%p140, %p138, %p139;
	@%p140 bra 	$L__BB4_277;
	sub.s32 	%r758, %r1942, %r420;
	shl.b32 	%r759, %r758, 3;
	mov.u32 	%r760, _ZN6thrust24THRUST_300001_SM_1000_NS8cuda_cub4core6detail5shmemE;
	add.s32 	%r761, %r760, %r759;
	st.shared.v2.u32 	[%r761], {%r1938, %r1943};
$L__BB4_277:
	not.pred 	%p141, %p6;
	@%p141 bra 	$L__BB4_279;
	sub.s32 	%r762, %r401, %r420;
	shl.b32 	%r763, %r762, 3;
	mov.u32 	%r764, _ZN6thrust24THRUST_300001_SM_1000_NS8cuda_cub4core6detail5shmemE;
	add.s32 	%r765, %r764, %r763;
	st.shared.v2.u32 	[%r765], {%r332, %r402};
$L__BB4_279:
	not.pred 	%p142, %p7;
	@%p142 bra 	$L__BB4_281;
	sub.s32 	%r766, %r403, %r420;
	shl.b32 	%r767, %r766, 3;
	mov.u32 	%r768, _ZN6thrust24THRUST_300001_SM_1000_NS8cuda_cub4core6detail5shmemE;
	add.s32 	%r769, %r768, %r767;
	st.shared.v2.u32 	[%r769], {%r333, %r404};
$L__BB4_281:
	mad.lo.s32 	%r770, %r299, 9, 3;
	setp.ne.s32 	%p143, %r770, %r3;
	setp.eq.s32 	%p144, %r334, %r335;
	and.pred  	%p145, %p143, %p144;
	@%p145 bra 	$L__BB4_283;
	sub.s32 	%r771, %r405, %r420;
	shl.b32 	%r772, %r771, 3;
	mov.u32 	%r773, _ZN6thrust24THRUST_300001_SM_1000_NS8cuda_cub4core6detail5shmemE;
	add.s32 	%r774, %r773, %r772;
	st.shared.v2.u32 	[%r774], {%r334, %r406};
$L__BB4_283:
	not.pred 	%p146, %p9;
	@%p146 bra 	$L__BB4_285;
	sub.s32 	%r775, %r407, %r420;
	shl.b32 	%r776, %r775, 3;
	mov.u32 	%r777, _ZN6thrust24THRUST_300001_SM_1000_NS8cuda_cub4core6detail5shmemE;
	add.s32 	%r778, %r777, %r776;
	st.shared.v2.u32 	[%r778], {%r335, %r408};
$L__BB4_285:
	not.pred 	%p147, %p10;
	@%p147 bra 	$L__BB4_287;
	sub.s32 	%r779, %r409, %r420;
	shl.b32 	%r780, %r779, 3;
	mov.u32 	%r781, _ZN6thrust24THRUST_300001_SM_1000_NS8cuda_cub4core6detail5shmemE;
	add.s32 	%r782, %r781, %r780;
	st.shared.v2.u32 	[%r782], {%r336, %r410};
$L__BB4_287:
	not.pred 	%p148, %p8;
	@%p148 bra 	$L__BB4_289;
	sub.s32 	%r783, %r411, %r420;
	shl.b32 	%r784, %r783, 3;
	mov.u32 	%r785, _ZN6thrust24THRUST_300001_SM_1000_NS8cuda_cub4core6detail5shmemE;
	add.s32 	%r786, %r785, %r784;
	st.shared.v2.u32 	[%r786], {%r337, %r412};
$L__BB4_289:
	not.pred 	%p149, %p11;
	@%p149 bra 	$L__BB4_291;
	sub.s32 	%r787, %r413, %r420;
	shl.b32 	%r788, %r787, 3;
	mov.u32 	%r789, _ZN6thrust24THRUST_300001_SM_1000_NS8cuda_cub4core6detail5shmemE;
	add.s32 	%r790, %r789, %r788;
	st.shared.v2.u32 	[%r790], {%r338, %r414};
$L__BB4_291:
	mad.lo.s32 	%r791, %r299, 9, 8;
	setp.ne.s32 	%p150, %r791, %r3;
	setp.eq.s32 	%p151, %r339, %r340;
	and.pred  	%p152, %p150, %p151;
	@%p152 bra 	$L__BB4_293;
	sub.s32 	%r792, %r415, %r420;
	shl.b32 	%r793, %r792, 3;
	mov.u32 	%r794, _ZN6thrust24THRUST_300001_SM_1000_NS8cuda_cub4core6detail5shmemE;
	add.s32 	%r795, %r794, %r793;
	st.shared.v2.u32 	[%r795], {%r339, %r416};
$L__BB4_293:
	bar.sync 	0;
	setp.ge.s32 	%p153, %r299, %r418;
	@%p153 bra 	$L__BB4_318;
	not.b32 	%r796, %r299;
	add.s32 	%r421, %r418, %r796;
	and.b32  	%r797, %r421, 768;
	setp.eq.s32 	%p154, %r797, 768;
	mov.u32 	%r1952, %r299;
	@%p154 bra 	$L__BB4_297;
	shr.u32 	%r798, %r421, 8;
	add.s32 	%r799, %r798, 1;
	and.b32  	%r800, %r799, 3;
	shl.b32 	%r801, %r299, 3;
	mov.u32 	%r802, _ZN6thrust24THRUST_300001_SM_1000_NS8cuda_cub4core6detail5shmemE;
	add.s32 	%r1948, %r802, %r801;
	add.s32 	%r1947, %r299, %r420;
	neg.s32 	%r1946, %r800;
	shl.b32 	%r803, %r799, 8;
	and.b32  	%r804, %r803, 768;
	add.s32 	%r1952, %r299, %r804;
$L__BB4_296:
	.pragma "nounroll";
	mul.wide.s32 	%rd127, %r1947, 4;
	add.s64 	%rd128, %rd5, %rd127;
	add.s64 	%rd129, %rd4, %rd127;
	ld.shared.v2.u32 	{%r805, %r806}, [%r1948];
	st.global.u32 	[%rd129], %r805;
	st.global.u32 	[%rd128], %r806;
	add.s32 	%r1948, %r1948, 2048;
	add.s32 	%r1947, %r1947, 256;
	add.s32 	%r1946, %r1946, 1;
	setp.ne.s32 	%p155, %r1946, 0;
	@%p155 bra 	$L__BB4_296;
$L__BB4_297:
	setp.lt.u32 	%p156, %r421, 768;
	@%p156 bra 	$L__BB4_318;
	add.s64 	%rd55, %rd4, 2048;
	add.s32 	%r1951, %r1952, %r420;
	add.s64 	%rd56, %rd5, 2048;
	shl.b32 	%r807, %r1952, 3;
	mov.u32 	%r808, _ZN6thrust24THRUST_300001_SM_1000_NS8cuda_cub4core6detail5shmemE;
	add.s32 	%r809, %r807, %r808;
	add.s32 	%r1950, %r809, 4096;
$L__BB4_299:
	mul.wide.s32 	%rd130, %r1951, 4;
	add.s64 	%rd131, %rd55, %rd130;
	add.s64 	%rd132, %rd56, %rd130;
	ld.shared.v2.u32 	{%r810, %r811}, [%r1950+-4096];
	st.global.u32 	[%rd131+-2048], %r810;
	st.global.u32 	[%rd132+-2048], %r811;
	ld.shared.v2.u32 	{%r812, %r813}, [%r1950+-2048];
	st.global.u32 	[%rd131+-1024], %r812;
	st.global.u32 	[%rd132+-1024], %r813;
	ld.shared.v2.u32 	{%r814, %r815}, [%r1950];
	st.global.u32 	[%rd131], %r814;
	st.global.u32 	[%rd132], %r815;
	ld.shared.v2.u32 	{%r816, %r817}, [%r1950+2048];
	st.global.u32 	[%rd131+1024], %r816;
	st.global.u32 	[%rd132+1024], %r817;
	add.s32 	%r1952, %r1952, 1024;
	add.s32 	%r1951, %r1951, 1024;
	add.s32 	%r1950, %r1950, 8192;
	setp.lt.s32 	%p157, %r1952, %r418;
	@%p157 bra 	$L__BB4_299;
	bra.uni 	$L__BB4_318;
$L__BB4_300:
	mul.lo.s32 	%r754, %r299, 9;
	setp.ne.s32 	%p123, %r754, %r3;
	setp.eq.s32 	%p124, %r1938, %r332;
	and.pred  	%p125, %p123, %p124;
	@%p125 bra 	$L__BB4_302;
	mul.wide.s32 	%rd100, %r1942, 4;
	add.s64 	%rd101, %rd4, %rd100;
	st.global.u32 	[%rd101], %r1938;
	add.s64 	%rd102, %rd5, %rd100;
	st.global.u32 	[%rd102], %r1943;
$L__BB4_302:
	not.pred 	%p126, %p6;
	@%p126 bra 	$L__BB4_304;
	mul.wide.s32 	%rd103, %r401, 4;
	add.s64 	%rd104, %rd4, %rd103;
	st.global.u32 	[%rd104], %r332;
	add.s64 	%rd105, %rd5, %rd103;
	st.global.u32 	[%rd105], %r402;
$L__BB4_304:
	not.pred 	%p127, %p7;
	@%p127 bra 	$L__BB4_306;
	mul.wide.s32 	%rd106, %r403, 4;
	add.s64 	%rd107, %rd4, %rd106;
	st.global.u32 	[%rd107], %r333;
	add.s64 	%rd108, %rd5, %rd106;
	st.global.u32 	[%rd108], %r404;
$L__BB4_306:
	mad.lo.s32 	%r755, %r299, 9, 3;
	setp.ne.s32 	%p128, %r755, %r3;
	setp.eq.s32 	%p129, %r334, %r335;
	and.pred  	%p130, %p128, %p129;
	@%p130 bra 	$L__BB4_308;
	mul.wide.s32 	%rd109, %r405, 4;
	add.s64 	%rd110, %rd4, %rd109;
	st.global.u32 	[%rd110], %r334;
	add.s64 	%rd111, %rd5, %rd109;
	st.global.u32 	[%rd111], %r406;
$L__BB4_308:
	not.pred 	%p131, %p9;
	@%p131 bra 	$L__BB4_310;
	mul.wide.s32 	%rd112, %r407, 4;
	add.s64 	%rd113, %rd4, %rd112;
	st.global.u32 	[%rd113], %r335;
	add.s64 	%rd114, %rd5, %rd112;
	st.global.u32 	[%rd114], %r408;
$L__BB4_310:
	not.pred 	%p132, %p10;
	@%p132 bra 	$L__BB4_312;
	mul.wide.s32 	%rd115, %r409, 4;
	add.s64 	%rd116, %rd4, %rd115;
	st.global.u32 	[%rd116], %r336;
	add.s64 	%rd117, %rd5, %rd115;
	st.global.u32 	[%rd117], %r410;
$L__BB4_312:
	not.pred 	%p133, %p8;
	@%p133 bra 	$L__BB4_314;
	mul.wide.s32 	%rd118, %r411, 4;
	add.s64 	%rd119, %rd4, %rd118;
	st.global.u32 	[%rd119], %r337;
	add.s64 	%rd120, %rd5, %rd118;
	st.global.u32 	[%rd120], %r412;
$L__BB4_314:
	not.pred 	%p134, %p11;
	@%p134 bra 	$L__BB4_316;
	mul.wide.s32 	%rd121, %r413, 4;
	add.s64 	%rd122, %rd4, %rd121;
	st.global.u32 	[%rd122], %r338;
	add.s64 	%rd123, %rd5, %rd121;
	st.global.u32 	[%rd123], %r414;
$L__BB4_316:
	mad.lo.s32 	%r756, %r299, 9, 8;
	setp.ne.s32 	%p135, %r756, %r3;
	setp.eq.s32 	%p136, %r339, %r340;
	and.pred  	%p137, %p135, %p136;
	@%p137 bra 	$L__BB4_318;
	mul.wide.s32 	%rd124, %r415, 4;
	add.s64 	%rd125, %rd4, %rd124;
	st.global.u32 	[%rd125], %r339;
	add.s64 	%rd126, %rd5, %rd124;
	st.global.u32 	[%rd126], %r416;
$L__BB4_318:
	setp.ne.s32 	%p158, %r299, 255;
	@%p158 bra 	$L__BB4_322;
	setp.ne.s32 	%p159, %r3, 2304;
	@%p159 bra 	$L__BB4_321;
	mul.wide.s32 	%rd133, %r1953, 4;
	add.s64 	%rd134, %rd4, %rd133;
	st.global.u32 	[%rd134], %r340;
	add.s64 	%rd135, %rd5, %rd133;
	st.global.u32 	[%rd135], %r417;
	add.s32 	%r1953, %r1953, 1;
$L__BB4_321:
	ld.param.u64 	%rd328, [_ZN6thrust24THRUST_300001_SM_1000_NS8cuda_cub4core6detail13_kernel_agentINS1_15__reduce_by_key16ReduceByKeyAgentINS0_10device_ptrIiEES8_S8_S8_N4cuda3std3__48equal_toIiEENSB_4plusIiEEPiiEEJS8_S8_S8_S8_SG_N3cub18CUB_300001_SM_100024ReduceByKeyScanTileStateIiiLb1EEESD_SF_iiEEEvDpT0__param_4];
	cvta.to.global.u64 	%rd136, %rd328;
	st.global.u32 	[%rd136], %r1953;
$L__BB4_322:
	ret;

}
	// .globl	_ZN6thrust24THRUST_300001_SM_1000_NS8cuda_cub4core6detail13_kernel_agentINS1_15__reduce_by_key9InitAgentIN3cub18CUB_300001_SM_100024ReduceByKeyScanTileStateIilLb1EEElPlEEJSA_lSB_EEEvDpT0_
.visible .entry _ZN6thrust24THRUST_300001_SM_1000_NS8cuda_cub4core6detail13_kernel_agentINS1_15__reduce_by_key9InitAgentIN3cub18CUB_300001_SM_100024ReduceByKeyScanTileStateIilLb1EEElPlEEJSA_lSB_EEEvDpT0_(
	.param .align 8 .b8 _ZN6thrust24THRUST_300001_SM_1000_NS8cuda_cub4core6detail13_kernel_agentINS1_15__reduce_by_key9InitAgentIN3cub18CUB_300001_SM_100024ReduceByKeyScanTileStateIilLb1EEElPlEEJSA_lSB_EEEvDpT0__param_0[8],
	.param .u64 _ZN6thrust24THRUST_300001_SM_1000_NS8cuda_cub4core6detail13_kernel_agentINS1_15__reduce_by_key9InitAgentIN3cub18CUB_300001_SM_100024ReduceByKeyScanTileStateIilLb1EEElPlEEJSA_lSB_EEEvDpT0__param_1,
	.param .u64 .ptr .align 1 _ZN6thrust24THRUST_300001_SM_1000_NS8cuda_cub4core6detail13_kernel_agentINS1_15__reduce_by_key9InitAgentIN3cub18CUB_300001_SM_100024ReduceByKeyScanTileStateIilLb1EEElPlEEJSA_lSB_EEEvDpT0__param_2
)
.maxntid 128
{
	.reg .pred 	%p<6>;
	.reg .b32 	%r<16>;
	.reg .b64 	%rd<12>;

	ld.param.u64 	%rd3, [_ZN6thrust24THRUST_300001_SM_1000_NS8cuda_cub4core6detail13_kernel_agentINS1_15__reduce_by_key9InitAgentIN3cub18CUB_300001_SM_100024ReduceByKeyScanTileStateIilLb1EEElPlEEJSA_lSB_EEEvDpT0__param_0];
	ld.param.u32 	%r8, [_ZN6thrust24THRUST_300001_SM_1000_NS8cuda_cub4core6detail13_kernel_agentINS1_15__reduce_by_key9InitAgentIN3cub18CUB_300001_SM_100024ReduceByKeyScanTileStateIilLb1EEElPlEEJSA_lSB_EEEvDpT0__param_1];
	ld.param.u64 	%rd2, [_ZN6thrust24THRUST_300001_SM_1000_NS8cuda_cub4core6detail13_kernel_agentINS1_15__reduce_by_key9InitAgentIN3cub18CUB_300001_SM_100024ReduceByKeyScanTileStateIilLb1EEElPlEEJSA_lSB_EEEvDpT0__param_2];
	cvta.to.global.u64 	%rd1, %rd3;
	mov.u32 	%r1, %ctaid.x;
	mov.u32 	%r9, %ntid.x;
	mov.u32 	%r2, %tid.x;
	mad.lo.s32 	%r3, %r1, %r9, %r2;
	setp.ge.s32 	%p1, %r3, %r8;
	@%p1 bra 	$L__BB5_2;
	mul.wide.s32 	%rd4, %r3, 16;
	add.s64 	%rd5, %rd1, %rd4;
	mov.b64 	%rd6, 0;
	mov.b64 	%rd7, 425201762304;
	st.global.v2.u64 	[%rd5+512], {%rd7, %rd6};
$L__BB5_2:
	mov.b32 	%r15, 0;
	setp.ne.s32 	%p2, %r1, 0;
	setp.gt.u32 	%p3, %r2, 31;
	or.pred  	%p4, %p2, %p3;
	@%p4 bra 	$L__BB5_4;
	mul.wide.u32 	%rd8, %r2, 16;
	add.s64 	%rd9, %rd1, %rd8;
	st.global.v4.u32 	[%rd9], {%r15, %r15, %r15, %r15};
$L__BB5_4:
	or.b32  	%r14, %r1, %r2;
	setp.ne.s32 	%p5, %r14, 0;
	@%p5 bra 	$L__BB5_6;
	cvta.to.global.u64 	%rd10, %rd2;
	mov.b64 	%rd11, 0;
	st.global.u64 	[%rd10], %rd11;
$L__BB5_6:
	ret;

}
	// .globl	_ZN6thrust24THRUST_300001_SM_1000_NS8cuda_cub4core6detail13_kernel_agentINS1_15__reduce_by_key16ReduceByKeyAgentINS0_10device_ptrIiEES8_S8_S8_N4cuda3std3__48equal_toIiEENSB_4plusIiEEPllEEJS8_S8_S8_S8_SG_N3cub18CUB_300001_SM_100024ReduceByKeyScanTileStateIilLb1EEESD_SF_llEEEvDpT0_
.visible .entry _ZN6thrust24THRUST_300001_SM_1000_NS8cuda_cub4core6detail13_kernel_agentINS1_15__reduce_by_key16ReduceByKeyAgentINS0_10device_ptrIiEES8_S8_S8_N4cuda3std3__48equal_toIiEENSB_4plusIiEEPllEEJS8_S8_S8_S8_SG_N3cub18CUB_300001_SM_100024ReduceByKeyScanTileStateIilLb1EEESD_SF_llEEEvDpT0_(
	.param .align 8 .b8 _ZN6thrust24THRUST_300001_SM_1000_NS8cuda_cub4core6detail13_kernel_agentINS1_15__reduce_by_key16ReduceByKeyAgentINS0_10device_ptrIiEES8_S8_S8_N4cuda3std3__48equal_toIiEENSB_4plusIiEEPllEEJS8_S8_S8_S8_SG_N3cub18CUB_300001_SM_100024ReduceByKeyScanTileStateIilLb1EEESD_SF_llEEEvDpT0__param_0[8],
	.param .align 8 .b8 _ZN6thrust24THRUST_300001_SM_1000_NS8cuda_cub4core6detail13_kernel_agentINS1_15__reduce_by_key16ReduceByKeyAgentINS0_10device_ptrIiEES8_S8_S8_N4cuda3std3__48equal_toIiEENSB_4plusIiEEPllEEJS8_S8_S8_S8_SG_N3cub18CUB_300001_SM_100024ReduceByKeyScanTileStateIilLb1EEESD_SF_llEEEvDpT0__param_1[8],
	.param .align 8 .b8 _ZN6thrust24THRUST_300001_SM_1000_NS8cuda_cub4core6detail13_kernel_agentINS1_15__reduce_by_key16ReduceByKeyAgentINS0_10device_ptrIiEES8_S8_S8_N4cuda3std3__48equal_toIiEENSB_4plusIiEEPllEEJS8_S8_S8_S8_SG_N3cub18CUB_300001_SM_100024ReduceByKeyScanTileStateIilLb1EEESD_SF_llEEEvDpT0__param_2[8],
	.param .align 8 .b8 _ZN6thrust24THRUST_300001_SM_1000_NS8cuda_cub4core6detail13_kernel_agentINS1_15__reduce_by_key16ReduceByKeyAgentINS0_10device_ptrIiEES8_S8_S8_N4cuda3std3__48equal_toIiEENSB_4plusIiEEPllEEJS8_S8_S8_S8_SG_N3cub18CUB_300001_SM_100024ReduceByKeyScanTileStateIilLb1EEESD_SF_llEEEvDpT0__param_3[8],
	.param .u64 .ptr .align 1 _ZN6thrust24THRUST_300001_SM_1000_NS8cuda_cub4core6detail13_kernel_agentINS1_15__reduce_by_key16ReduceByKeyAgentINS0_10device_ptrIiEES8_S8_S8_N4cuda3std3__48equal_toIiEENSB_4plusIiEEPllEEJS8_S8_S8_S8_SG_N3cub18CUB_300001_SM_100024ReduceByKeyScanTileStateIilLb1EEESD_SF_llEEEvDpT0__param_4,
	.param .align 8 .b8 _ZN6thrust24THRUST_300001_SM_1000_NS8cuda_cub4core6detail13_kernel_agentINS1_15__reduce_by_key16ReduceByKeyAgentINS0_10device_ptrIiEES8_S8_S8_N4cuda3std3__48equal_toIiEENSB_4plusIiEEPllEEJS8_S8_S8_S8_SG_N3cub18CUB_300001_SM_100024ReduceByKeyScanTileStateIilLb1EEESD_SF_llEEEvDpT0__param_5[8],
	.param .align 1 .b8 _ZN6thrust24THRUST_300001_SM_1000_NS8cuda_cub4core6detail13_kernel_agentINS1_15__reduce_by_key16ReduceByKeyAgentINS0_10device_ptrIiEES8_S8_S8_N4cuda3std3__48equal_toIiEENSB_4plusIiEEPllEEJS8_S8_S8_S8_SG_N3cub18CUB_300001_SM_100024ReduceByKeyScanTileStateIilLb1EEESD_SF_llEEEvDpT0__param_6[1],
	.param .align 1 .b8 _ZN6thrust24THRUST_300001_SM_1000_NS8cuda_cub4core6detail13_kernel_agentINS1_15__reduce_by_key16ReduceByKeyAgentINS0_10device_ptrIiEES8_S8_S8_N4cuda3std3__48equal_toIiEENSB_4plusIiEEPllEEJS8_S8_S8_S8_SG_N3cub18CUB_300001_SM_100024ReduceByKeyScanTileStateIilLb1EEESD_SF_llEEEvDpT0__param_7[1],
	.param .u64 _ZN6thrust24THRUST_300001_SM_1000_NS8cuda_cub4core6detail13_kernel_agentINS1_15__reduce_by_key16ReduceByKeyAgentINS0_10device_ptrIiEES8_S8_S8_N4cuda3std3__48equal_toIiEENSB_4plusIiEEPllEEJS8_S8_S8_S8_SG_N3cub18CUB_300001_SM_100024ReduceByKeyScanTileStateIilLb1EEESD_SF_llEEEvDpT0__param_8,
	.param .u64 _ZN6thrust24THRUST_300001_SM_1000_NS8cuda_cub4core6detail13_kernel_agentINS1_15__reduce_by_key16ReduceByKeyAgentINS0_10device_ptrIiEES8_S8_S8_N4cuda3std3__48equal_toIiEENSB_4plusIiEEPllEEJS8_S8_S8_S8_SG_N3cub18CUB_300001_SM_100024ReduceByKeyScanTileStateIilLb1EEESD_SF_llEEEvDpT0__param_9
)
.maxntid 256
{
	.reg .pred 	%p<460>;
	.reg .b32 	%r<2120>;
	.reg .b64 	%rd<842>;

	ld.param.u64 	%rd1, [_ZN6thrust24THRUST_300001_SM_1000_NS8cuda_cub4core6detail13_kernel_agentINS1_15__reduce_by_key16ReduceByKeyAgentINS0_10device_ptrIiEES8_S8_S8_N4cuda3std3__48equal_toIiEENSB_4plusIiEEPllEEJS8_S8_S8_S8_SG_N3cub18CUB_300001_SM_100024ReduceByKeyScanTileStateIilLb1EEESD_SF_llEEEvDpT0__param_5];
	ld.param.u64 	%rd2, [_ZN6thrust24THRUST_300001_SM_1000_NS8cuda_cub4core6detail13_kernel_agentINS1_15__reduce_by_key16ReduceByKeyAgentINS0_10device_ptrIiEES8_S8_S8_N4cuda3std3__48equal_toIiEENSB_4plusIiEEPllEEJS8_S8_S8_S8_SG_N3cub18CUB_300001_SM_100024ReduceByKeyScanTileStateIilLb1EEESD_SF_llEEEvDpT0__param_0];
	ld.param.u64 	%rd3, [_ZN6thrust24THRUST_300001_SM_1000_NS8cuda_cub4core6detail13_kernel_agentINS1_15__reduce_by_key16ReduceByKeyAgentINS0_10device_ptrIiEES8_S8_S8_N4cuda3std3__48equal_toIiEENSB_4plusIiEEPllEEJS8_S8_S8_S8_SG_N3cub18CUB_300001_SM_100024ReduceByKeyScanTileStateIilLb1EEESD_SF_llEEEvDpT0__param_1];
	ld.param.u64 	%rd217, [_ZN6thrust24THRUST_300001_SM_1000_NS8cuda_cub4core6detail13_kernel_agentINS1_15__reduce_by_key16ReduceByKeyAgentINS0_10device_ptrIiEES8_S8_S8_N4cuda3std3__48equal_toIiEENSB_4plusIiEEPllEEJS8_S8_S8_S8_SG_N3cub18CUB_300001_SM_100024ReduceByKeyScanTileStateIilLb1EEESD_SF_llEEEvDpT0__param_3];
	ld.param.u64 	%rd218, [_ZN6thrust24THRUST_300001_SM_1000_NS8cuda_cub4core6detail13_kernel_agentINS1_15__reduce_by_key16ReduceByKeyAgentINS0_10device_ptrIiEES8_S8_S8_N4cuda3std3__48equal_toIiEENSB_4plusIiEEPllEEJS8_S8_S8_S8_SG_N3cub18CUB_300001_SM_100024ReduceByKeyScanTileStateIilLb1EEESD_SF_llEEEvDpT0__param_2];
	ld.param.u64 	%rd216, [_ZN6thrust24THRUST_300001_SM_1000_NS8cuda_cub4core6detail13_kernel_agentINS1_15__reduce_by_key16ReduceByKeyAgentINS0_10device_ptrIiEES8_S8_S8_N4cuda3std3__48equal_toIiEENSB_4plusIiEEPllEEJS8_S8_S8_S8_SG_N3cub18CUB_300001_SM_100024ReduceByKeyScanTileStateIilLb1EEESD_SF_llEEEvDpT0__param_8];
	cvta.to.global.u64 	%rd4, %rd218;
	cvta.to.global.u64 	%rd5, %rd217;
	mov.u32 	%r1, %ctaid.x;
	mul.wide.u32 	%rd6, %r1, 2304;
	sub.s64 	%rd7, %rd216, %rd6;
	setp.lt.s64 	%p12, %rd7, 2305;
	@%p12 bra 	$L__BB6_142;
	setp.ne.s32 	%p280, %r1, 0;
	@%p280 bra 	$L__BB6_52;
	mov.u32 	%r2, %tid.x;
	and.b32  	%r1793, %r2, 31;
	and.b32  	%r1794, %r2, 992;
	mul.lo.s32 	%r1795, %r1794, 9;
	or.b32  	%r1796, %r1795, %r1793;
	cvt.u64.u32 	%rd698, %r1796;
	add.s64 	%rd699, %rd6, %rd698;
	shl.b64 	%rd700, %rd699, 2;
	add.s64 	%rd679, %rd2, %rd700;
	// begin inline asm
	ld.global.nc.u32 %r1773, [%rd679];
	// end inline asm
	add.s64 	%rd680, %rd679, 128;
	// begin inline asm
	ld.global.nc.u32 %r1774, [%rd680];
	// end inline asm
	add.s64 	%rd681, %rd679, 256;
	// begin inline asm
	ld.global.nc.u32 %r1775, [%rd681];
	// end inline asm
	add.s64 	%rd682, %rd679, 384;
	// begin inline asm
	ld.global.nc.u32 %r1776, [%rd682];
	// end inline asm
	add.s64 	%rd683, %rd679, 512;
	// begin inline asm
	ld.global.nc.u32 %r1777, [%rd683];
	// end inline asm
	add.s64 	%rd684, %rd679, 640;
	// begin inline asm
	ld.global.nc.u32 %r1778, [%rd684];
	// end inline asm
	add.s64 	%rd685, %rd679, 768;
	// begin inline asm
	ld.global.nc.u32 %r1779, [%rd685];
	// end inline asm
	add.s64 	%rd686, %rd679, 896;
	// begin inline asm
	ld.global.nc.u32 %r1780, [%rd686];
	// end inline asm
	add.s64 	%rd687, %rd679, 1024;
	// begin inline asm
	ld.global.nc.u32 %r1781, [%rd687];
	// end inline asm
	// begin inline asm
	mov.u32 %r1782, %laneid;
	// end inline asm
	shr.u32 	%r4, %r2, 5;
	mad.lo.s32 	%r1797, %r4, 288, %r1782;
	shl.b32 	%r1798, %r1797, 2;
	mov.u32 	%r1799, _ZN6thrust24THRUST_300001_SM_1000_NS8cuda_cub4core6detail5shmemE;
	add.s32 	%r1800, %r1799, %r1798;
	st.shared.u32 	[%r1800], %r1773;
	st.shared.u32 	[%r1800+128], %r1774;
	st.shared.u32 	[%r1800+256], %r1775;
	st.shared.u32 	[%r1800+384], %r1776;
	st.shared.u32 	[%r1800+512], %r1777;
	st.shared.u32 	[%r1800+640], %r1778;
	st.shared.u32 	[%r1800+768], %r1779;
	st.shared.u32 	[%r1800+896], %r1780;
	st.shared.u32 	[%r1800+1024], %r1781;
	bar.warp.sync 	-1;
	shl.b32 	%r1801, %r1782, 5;
	add.s32 	%r1802, %r1800, %r1801;
	ld.shared.u32 	%r5, [%r1802];
	ld.shared.u32 	%r6, [%r1802+4];
	ld.shared.u32 	%r7, [%r1802+8];
	ld.shared.u32 	%r8, [%r1802+12];
	ld.shared.u32 	%r9, [%r1802+16];
	ld.shared.u32 	%r10, [%r1802+20];
	ld.shared.u32 	%r11, [%r1802+24];
	ld.shared.u32 	%r12, [%r1802+28];
	ld.shared.u32 	%r13, [%r1802+32];
	bar.sync 	0;
	add.s64 	%rd688, %rd3, %rd700;
	// begin inline asm
	ld.global.nc.u32 %r1783, [%rd688];
	// end inline asm
	add.s64 	%rd689, %rd688, 128;
	// begin inline asm
	ld.global.nc.u32 %r1784, [%rd689];
	// end inline asm
	add.s64 	%rd690, %rd688, 256;
	// begin inline asm
	ld.global.nc.u32 %r1785, [%rd690];
	// end inline asm
	add.s64 	%rd691, %rd688, 384;
	// begin inline asm
	ld.global.nc.u32 %r1786, [%rd691];
	// end inline asm
	add.s64 	%rd692, %rd688, 512;
	// begin inline asm
	ld.global.nc.u32 %r1787, [%rd692];
	// end inline asm
	add.s64 	%rd693, %rd688, 640;
	// begin inline asm
	ld.global.nc.u32 %r1788, [%rd693];
	// end inline asm
	add.s64 	%rd694, %rd688, 768;
	// begin inline asm
	ld.global.nc.u32 %r1789, [%rd694];
	// end inline asm
	add.s64 	%rd695, %rd688, 896;
	// begin inline asm
	ld.global.nc.u32 %r1790, [%rd695];
	// end inline asm
	add.s64 	%rd696, %rd688, 1024;
	// begin inline asm
	ld.global.nc.u32 %r1791, [%rd696];
	// end inline asm
	st.shared.u32 	[%r1800], %r1783;
	st.shared.u32 	[%r1800+128], %r1784;
	st.shared.u32 	[%r1800+256], %r1785;
	st.shared.u32 	[%r1800+384], %r1786;
	st.shared.u32 	[%r1800+512], %r1787;
	st.shared.u32 	[%r1800+640], %r1788;
	st.shared.u32 	[%r1800+768], %r1789;
	st.shared.u32 	[%r1800+896], %r1790;
	st.shared.u32 	[%r1800+1024], %r1791;
	bar.warp.sync 	-1;
	ld.shared.u32 	%r14, [%r1802];
	ld.shared.u32 	%r15, [%r1802+4];
	ld.shared.u32 	%r16, [%r1802+8];
	ld.shared.u32 	%r17, [%r1802+12];
	ld.shared.u32 	%r18, [%r1802+16];
	ld.shared.u32 	%r19, [%r1802+20];
	ld.shared.u32 	%r20, [%r1802+24];
	ld.shared.u32 	%r21, [%r1802+28];
	ld.shared.u32 	%r22, [%r1802+32];
	bar.sync 	0;
	shl.b32 	%r1803, %r2, 2;
	add.s32 	%r1804, %r1799, %r1803;
	add.s32 	%r23, %r1804, 1240;
	st.shared.u32 	[%r1804+1240], %r13;
	bar.sync 	0;
	setp.eq.s32 	%p390, %r2, 0;
	mov.b64 	%rd792, 0;
	@%p390 bra 	$L__BB6_4;
	ld.shared.u32 	%r2044, [%r23+-4];
	setp.ne.s32 	%p391, %r2044, %r5;
	selp.u64 	%rd792, 1, 0, %p391;
$L__BB6_4:
	setp.ne.s32 	%p392, %r5, %r6;
	selp.u64 	%rd701, 1, 0, %p392;
	setp.ne.s32 	%p393, %r6, %r7;
	selp.u64 	%rd702, 1, 0, %p393;
	setp.ne.s32 	%p394, %r7, %r8;
	selp.u64 	%rd703, 1, 0, %p394;
	setp.ne.s32 	%p395, %r8, %r9;
	selp.u64 	%rd704, 1, 0, %p395;
	setp.ne.s32 	%p396, %r9, %r10;
	selp.u64 	%rd705, 1, 0, %p396;
	setp.ne.s32 	%p397, %r10, %r11;
	selp.u64 	%rd706, 1, 0, %p397;
	setp.ne.s32 	%p398, %r11, %r12;
	selp.u64 	%rd707, 1, 0, %p398;
	setp.ne.s32 	%p399, %r12, %r13;
	selp.u64 	%rd708, 1, 0, %p399;
	add.s64 	%rd10, %rd792, %rd701;
	selp.b32 	%r1925, 0, %r14, %p392;
	add.s32 	%r1926, %r15, %r1925;
	add.s64 	%rd11, %rd10, %rd702;
	selp.b32 	%r1927, 0, %r1926, %p393;
	add.s32 	%r1928, %r16, %r1927;
	add.s64 	%rd12, %rd11, %rd703;
	selp.b32 	%r1929, 0, %r1928, %p394;
	add.s32 	%r1930, %r17, %r1929;
	add.s64 	%rd13, %rd12, %rd704;
	selp.b32 	%r1931, 0, %r1930, %p395;
	add.s32 	%r1932, %r18, %r1931;
	add.s64 	%rd14, %rd13, %rd705;
	selp.b32 	%r1933, 0, %r1932, %p396;
	add.s32 	%r1934, %r19, %r1933;
	add.s64 	%rd15, %rd14, %rd706;
	selp.b32 	%r1935, 0, %r1934, %p397;
	add.s32 	%r1936, %r20, %r1935;
	add.s64 	%rd16, %rd15, %rd707;
	selp.b32 	%r1937, 0, %r1936, %p398;
	add.s32 	%r1938, %r21, %r1937;
	add.s64 	%rd709, %rd16, %rd708;
	mov.b64 	{%r1806, %r1811}, %rd709;
	selp.b32 	%r1939, 0, %r1938, %p399;
	add.s32 	%r1816, %r22, %r1939;
	mov.b32 	%r1922, 1;
	mov.b32 	%r1923, 0;
	mov.b32 	%r1924, -1;
	// begin inline asm
	shfl.sync.up.b32 %r1805, %r1806, %r1922, %r1923, %r1924;
	// end inline asm
	// begin inline asm
	shfl.sync.up.b32 %r1810, %r1811, %r1922, %r1923, %r1924;
	// end inline asm
	mov.b64 	%rd710, {%r1805, %r1810};
	// begin inline asm
	shfl.sync.up.b32 %r1815, %r1816, %r1922, %r1923, %r1924;
	// end inline asm
	// begin inline asm
	shfl.sync.up.b32 %r1820, %r1821, %r1922, %r1923, %r1924;
	// end inline asm
	setp.eq.s64 	%p400, %rd709, 0;
	selp.b32 	%r1940, %r1815, 0, %p400;
	setp.lt.s32 	%p401, %r1782, 1;
	selp.b32 	%r1941, 0, %r1940, %p401;
	add.s32 	%r1836, %r1941, %r1816;
	selp.b64 	%rd711, 0, %rd710, %p401;
	add.s64 	%rd712, %rd711, %rd709;
	mov.b64 	{%r1826, %r1831}, %rd712;
	mov.b32 	%r1842, 2;
	// begin inline asm
	shfl.sync.up.b32 %r1825, %r1826, %r1842, %r1923, %r1924;
	// end inline asm
	// begin inline asm
	shfl.sync.up.b32 %r1830, %r1831, %r1842, %r1923, %r1924;
	// end inline asm
	mov.b64 	%rd713, {%r1825, %r1830};
	// begin inline asm
	shfl.sync.up.b32 %r1835, %r1836, %r1842, %r1923, %r1924;
	// end inline asm
	// begin inline asm
	shfl.sync.up.b32 %r1840, %r1841, %r1842, %r1923, %r1924;
	// end inline asm
	setp.eq.s64 	%p402, %rd712, 0;
	selp.b32 	%r1942, %r1835, 0, %p402;
	setp.lt.s32 	%p403, %r1782, 2;
	selp.b32 	%r1943, 0, %r1942, %p403;
	add.s32 	%r1856, %r1943, %r1836;
	selp.b64 	%rd714, 0, %rd713, %p403;
	add.s64 	%rd715, %rd714, %rd712;
	mov.b64 	{%r1846, %r1851}, %rd715;
	mov.b32 	%r1862, 4;
	// begin inline asm
	shfl.sync.up.b32 %r1845, %r1846, %r1862, %r1923, %r1924;
	// end inline asm
	// begin inline asm
	shfl.sync.up.b32 %r1850, %r1851, %r1862, %r1923, %r1924;
	// end inline asm
	mov.b64 	%rd716, {%r1845, %r1850};
	// begin inline asm
	shfl.sync.up.b32 %r1855, %r1856, %r1862, %r1923, %r1924;
	// end inline asm
	// begin inline asm
	shfl.sync.up.b32 %r1860, %r1861, %r1862, %r1923, %r1924;
	// end inline asm
	setp.eq.s64 	%p404, %rd715, 0;
	selp.b32 	%r1944, %r1855, 0, %p404;
	setp.lt.s32 	%p405, %r1782, 4;
	selp.b32 	%r1945, 0, %r1944, %p405;
	add.s32 	%r1876, %r1945, %r1856;
	selp.b64 	%rd717, 0, %rd716, %p405;
	add.s64 	%rd718, %rd717, %rd715;
	mov.b64 	{%r1866, %r1871}, %rd718;
	mov.b32 	%r1882, 8;
	// begin inline asm
	shfl.sync.up.b32 %r1865, %r1866, %r1882, %r1923, %r1924;
	// end inline asm
	// begin inline asm
	shfl.sync.up.b32 %r1870, %r1871, %r1882, %r1923, %r1924;
	// end inline asm
	mov.b64 	%rd719, {%r1865, %r1870};
	// begin inline asm
	shfl.sync.up.b32 %r1875, %r1876, %r1882, %r1923, %r1924;
	// end inline asm
	// begin inline asm
	shfl.sync.up.b32 %r1880, %r1881, %r1882, %r1923, %r1924;
	// end inline asm
	setp.eq.s64 	%p406, %rd718, 0;
	selp.b32 	%r1946, %r1875, 0, %p406;
	setp.lt.s32 	%p407, %r1782, 8;
	selp.b32 	%r1947, 0, %r1946, %p407;
	add.s32 	%r1896, %r1947, %r1876;
	selp.b64 	%rd720, 0, %rd719, %p407;
	add.s64 	%rd721, %rd720, %rd718;
	mov.b64 	{%r1886, %r1891}, %rd721;
	mov.b32 	%r1902, 16;
	// begin inline asm
	shfl.sync.up.b32 %r1885, %r1886, %r1902, %r1923, %r1924;
	// end inline asm
	// begin inline asm
	shfl.sync.up.b32 %r1890, %r1891, %r1902, %r1923, %r1924;
	// end inline asm
	mov.b64 	%rd722, {%r1885, %r1890};
	// begin inline asm
	shfl.sync.up.b32 %r1895, %r1896, %r1902, %r1923, %r1924;
	// end inline asm
	// begin inline asm
	shfl.sync.up.b32 %r1900, %r1901, %r1902, %r1923, %r1924;
	// end inline asm
	setp.eq.s64 	%p408, %rd721, 0;
	selp.b32 	%r1948, %r1895, 0, %p408;
	setp.lt.s32 	%p409, %r1782, 16;
	selp.b32 	%r1949, 0, %r1948, %p409;
	add.s32 	%r1916, %r1949, %r1896;
	selp.b64 	%rd723, 0, %rd722, %p409;
	add.s64 	%rd17, %rd723, %rd721;
	mov.b64 	{%r1906, %r1911}, %rd17;
	// begin inline asm
	shfl.sync.up.b32 %r1905, %r1906, %r1922, %r1923, %r1924;
	// end inline asm
	// begin inline asm
	shfl.sync.up.b32 %r1910, %r1911, %r1922, %r1923, %r1924;
	// end inline asm
	// begin inline asm
	shfl.sync.up.b32 %r1915, %r1916, %r1922, %r1923, %r1924;
	// end inline asm
	// begin inline asm
	shfl.sync.up.b32 %r1920, %r1921, %r1922, %r1923, %r1924;
	// end inline asm
	setp.ne.s32 	%p410, %r1782, 31;
	@%p410 bra 	$L__BB6_6;
	shl.b32 	%r1950, %r4, 4;
	mov.u32 	%r1951, _ZN6thrust24THRUST_300001_SM_1000_NS8cuda_cub4core6detail5shmemE;
	add.s32 	%r1952, %r1951, %r1950;
	st.shared.u64 	[%r1952], %rd17;
	st.shared.u32 	[%r1952+8], %r1916;
$L__BB6_6:
	mov.b64 	%rd724, {%r1905, %r1910};
	setp.ne.s32 	%p411, %r11, %r12;
	setp.ne.s32 	%p412, %r10, %r11;
	setp.ne.s32 	%p413, %r9, %r10;
	setp.ne.s32 	%p414, %r8, %r9;
	setp.ne.s32 	%p415, %r7, %r8;
	setp.ne.s32 	%p416, %r6, %r7;
	setp.ne.s32 	%p417, %r5, %r6;
	setp.ne.s32 	%p418, %r2, 0;
	bar.sync 	0;
	ld.shared.u64 	%rd725, [_ZN6thrust24THRUST_300001_SM_1000_NS8cuda_cub4core6detail5shmemE];
	ld.shared.u32 	%r1953, [_ZN6thrust24THRUST_300001_SM_1000_NS8cuda_cub4core6detail5shmemE+8];
	ld.shared.u64 	%rd726, [_ZN6thrust24THRUST_300001_SM_1000_NS8cuda_cub4core6detail5shmemE+16];
	ld.shared.u32 	%r1954, [_ZN6thrust24THRUST_300001_SM_1000_NS8cuda_cub4core6detail5shmemE+24];
	add.s64 	%rd727, %rd726, %rd725;
	setp.eq.s64 	%p419, %rd726, 0;
	selp.b32 	%r1955, %r1953, 0, %p419;
	add.s32 	%r1956, %r1955, %r1954;
	setp.eq.s32 	%p420, %r4, 2;
	selp.b64 	%rd728, %rd727, %rd725, %p420;
	selp.b32 	%r1957, %r1956, %r1953, %p420;
	ld.shared.u64 	%rd729, [_ZN6thrust24THRUST_300001_SM_1000_NS8cuda_cub4core6detail5shmemE+32];
	ld.shared.u32 	%r1958, [_ZN6thrust24THRUST_300001_SM_1000_NS8cuda_cub4core6detail5shmemE+40];
	add.s64 	%rd730, %rd729, %rd727;
	setp.eq.s64 	%p421, %rd729, 0;
	selp.b32 	%r1959, %r1956, 0, %p421;
	add.s32 	%r1960, %r1959, %r1958;
	setp.eq.s32 	%p422, %r4, 3;
	selp.b64 	%rd731, %rd730, %rd728, %p422;
	selp.b32 	%r1961, %r1960, %r1957, %p422;
	ld.shared.u64 	%rd732, [_ZN6thrust24THRUST_300001_SM_1000_NS8cuda_cub4core6detail5shmemE+48];
	ld.shared.u32 	%r1962, [_ZN6thrust24THRUST_300001_SM_1000_NS8cuda_cub4core6detail5shmemE+56];
	add.s64 	%rd733, %rd732, %rd730;
	setp.eq.s64 	%p423, %rd732, 0;
	selp.b32 	%r1963, %r1960, 0, %p423;
	add.s32 	%r1964, %r1963, %r1962;
	setp.eq.s32 	%p424, %r4, 4;
	selp.b64 	%rd734, %rd733, %rd731, %p424;
	selp.b32 	%r1965, %r1964, %r1961, %p424;
	ld.shared.u64 	%rd735, [_ZN6thrust24THRUST_300001_SM_1000_NS8cuda_cub4core6detail5shmemE+64];
	ld.shared.u32 	%r1966, [_ZN6thrust24THRUST_300001_SM_1000_NS8cuda_cub4core6detail5shmemE+72];
	add.s64 	%rd736, %rd735, %rd733;
	setp.eq.s64 	%p425, %rd735, 0;
	selp.b32 	%r1967, %r1964, 0, %p425;
	add.s32 	%r1968, %r1967, %r1966;
	setp.eq.s32 	%p426, %r4, 5;
	selp.b64 	%rd737, %rd736, %rd734, %p426;
	selp.b32 	%r1969, %r1968, %r1965, %p426;
	ld.shared.u64 	%rd738, [_ZN6thrust24THRUST_300001_SM_1000_NS8cuda_cub4core6detail5shmemE+80];
	ld.shared.u32 	%r1970, [_ZN6thrust24THRUST_300001_SM_1000_NS8cuda_cub4core6detail5shmemE+88];
	add.s64 	%rd739, %rd738, %rd736;
	setp.eq.s64 	%p427, %rd738, 0;
	selp.b32 	%r1971, %r1968, 0, %p427;
	add.s32 	%r1972, %r1971, %r1970;
	setp.eq.s32 	%p428, %r4, 6;
	selp.b64 	%rd740, %rd739, %rd737, %p428;
	selp.b32 	%r1973, %r1972, %r1969, %p428;
	ld.shared.u64 	%rd741, [_ZN6thrust24THRUST_300001_SM_1000_NS8cuda_cub4core6detail5shmemE+96];
	ld.shared.u32 	%r1974, [_ZN6thrust24THRUST_300001_SM_1000_NS8cuda_cub4core6detail5shmemE+104];
	add.s64 	%rd742, %rd741, %rd739;
	setp.eq.s64 	%p429, %rd741, 0;
	selp.b32 	%r1975, %r1972, 0, %p429;
	add.s32 	%r1976, %r1975, %r1974;
	setp.eq.s32 	%p430, %r4, 7;
	selp.b64 	%rd743, %rd742, %rd740, %p430;
	selp.b32 	%r1977, %r1976, %r1973, %p430;
	ld.shared.u64 	%rd744, [_ZN6thrust24THRUST_300001_SM_1000_NS8cuda_cub4core6detail5shmemE+112];
	ld.shared.u32 	%r1978, [_ZN6thrust24THRUST_300001_SM_1000_NS8cuda_cub4core6detail5shmemE+120];
	add.s64 	%rd18, %rd744, %rd742;
	setp.eq.s64 	%p431, %rd744, 0;
	selp.b32 	%r1979, %r1976, 0, %p431;
	add.s32 	%r30, %r1979, %r1978;
	setp.lt.u32 	%p432, %r2, 32;
	selp.b64 	%rd745, 0, %rd743, %p432;
	selp.b32 	%r1980, 0, %r1977, %p432;
	setp.eq.s64 	%p433, %rd724, 0;
	selp.b32 	%r1981, %r1980, 0, %p433;
	add.s32 	%r1982, %r1981, %r1915;
	setp.eq.s32 	%p434, %r1782, 0;
	selp.b32 	%r31, %r1980, %r1982, %p434;
	selp.b64 	%rd746, 0, %rd724, %p434;
	add.s64 	%rd19, %rd745, %rd746;
	add.s64 	%rd20, %rd19, %rd792;
	setp.eq.s64 	%p435, %rd792, 0;
	selp.b32 	%r1983, %r31, 0, %p435;
	add.s32 	%r32, %r1983, %r14;
	add.s64 	%rd21, %rd10, %rd19;
	selp.b32 	%r1984, 0, %r32, %p417;
	add.s32 	%r33, %r15, %r1984;
	add.s64 	%rd22, %rd11, %rd19;
	selp.b32 	%r1985, 0, %r33, %p416;
	add.s32 	%r34, %r16, %r1985;
	add.s64 	%rd23, %rd12, %rd19;
	selp.b32 	%r1986, 0, %r34, %p415;
	add.s32 	%r35, %r17, %r1986;
	add.s64 	%rd24, %rd13, %rd19;
	selp.b32 	%r1987, 0, %r35, %p414;
	add.s32 	%r36, %r18, %r1987;
	add.s64 	%rd25, %rd14, %rd19;
	selp.b32 	%r1988, 0, %r36, %p413;
	add.s32 	%r37, %r19, %r1988;
	add.s64 	%rd26, %rd15, %rd19;
	selp.b32 	%r1989, 0, %r37, %p412;
	add.s32 	%r38, %r20, %r1989;
	add.s64 	%rd27, %rd16, %rd19;
	selp.b32 	%r1990, 0, %r38, %p411;
	add.s32 	%r39, %r21, %r1990;
	@%p418 bra 	$L__BB6_8;
	mov.b32 	%r1991, 101;
	mov.b64 	%rd748, {%r30, %r1991};
	add.s64 	%rd747, %rd1, 512;
	// begin inline asm
	st.relaxed.gpu.v2.u64 [%rd747], {%rd748, %rd18};
	// end inline asm
$L__BB6_8:
	setp.lt.s64 	%p436, %rd18, 257;
	@%p436 bra 	$L__BB6_34;
	bar.sync 	0;
	@%p435 bra 	$L__BB6_11;
	cvt.u32.u64 	%r1992, %rd19;
	shl.b32 	%r1993, %r1992, 3;
	mov.u32 	%r1994, _ZN6thrust24THRUST_300001_SM_1000_NS8cuda_cub4core6detail5shmemE;
	add.s32 	%r1995, %r1994, %r1993;
	st.shared.v2.u32 	[%r1995], {%r2044, %r31};
$L__BB6_11:
	setp.eq.s32 	%p447, %r5, %r6;
	@%p447 bra 	$L__BB6_13;
	cvt.u32.u64 	%r1996, %rd20;
	shl.b32 	%r1997, %r1996, 3;
	mov.u32 	%r1998, _ZN6thrust24THRUST_300001_SM_1000_NS8cuda_cub4core6detail5shmemE;
	add.s32 	%r1999, %r1998, %r1997;
	st.shared.v2.u32 	[%r1999], {%r5, %r32};
$L__BB6_13:
	setp.eq.s32 	%p448, %r6, %r7;
	@%p448 bra 	$L__BB6_15;
	cvt.u32.u64 	%r2000, %rd21;
	shl.b32 	%r2001, %r2000, 3;
	mov.u32 	%r2002, _ZN6thrust24THRUST_300001_SM_1000_NS8cuda_cub4core6detail5shmemE;
	add.s32 	%r2003, %r2002, %r2001;
	st.shared.v2.u32 	[%r2003], {%r6, %r33};
$L__BB6_15:
	setp.eq.s32 	%p449, %r7, %r8;
	@%p449 bra 	$L__BB6_17;
	cvt.u32.u64 	%r2004, %rd22;
	shl.b32 	%r2005, %r2004, 3;
	mov.u32 	%r2006, _ZN6thrust24THRUST_300001_SM_1000_NS8cuda_cub4core6detail5shmemE;
	add.s32 	%r2007, %r2006, %r2005;
	st.shared.v2.u32 	[%r2007], {%r7, %r34};
$L__BB6_17:
	setp.eq.s32 	%p450, %r8, %r9;
	@%p450 bra 	$L__BB6_19;
	cvt.u32.u64 	%r2008, %rd23;
	shl.b32 	%r2009, %r2008, 3;
	mov.u32 	%r2010, _ZN6thrust24THRUST_300001_SM_1000_NS8cuda_cub4core6detail5shmemE;
	add.s32 	%r2011, %r2010, %r2009;
	st.shared.v2.u32 	[%r2011], {%r8, %r35};
$L__BB6_19:
	setp.eq.s32 	%p451, %r9, %r10;
	@%p451 bra 	$L__BB6_21;
	cvt.u32.u64 	%r2012, %rd24;
	shl.b32 	%r2013, %r2012, 3;
	mov.u32 	%r2014, _ZN6thrust24THRUST_300001_SM_1000_NS8cuda_cub4core6detail5shmemE;
	add.s32 	%r2015, %r2014, %r2013;
	st.shared.v2.u32 	[%r2015], {%r9, %r36};
$L__BB6_21:
	setp.eq.s32 	%p452, %r10, %r11;
	@%p452 bra 	$L__BB6_23;
	cvt.u32.u64 	%r2016, %rd25;
	shl.b32 	%r2017, %r2016, 3;
	mov.u32 	%r2018, _ZN6thrust24THRUST_300001_SM_1000_NS8cuda_cub4core6detail5shmemE;
	add.s32 	%r2019, %r2018, %r2017;
	st.shared.v2.u32 	[%r2019], {%r10, %r37};
$L__BB6_23:
	setp.eq.s32 	%p453, %r11, %r12;
	@%p453 bra 	$L__BB6_25;
	cvt.u32.u64 	%r2020, %rd26;
	shl.b32 	%r2021, %r2020, 3;
	mov.u32 	%r2022, _ZN6thrust24THRUST_300001_SM_1000_NS8cuda_cub4core6detail5shmemE;
	add.s32 	%r2023, %r2022, %r2021;
	st.shared.v2.u32 	[%r2023], {%r11, %r38};
$L__BB6_25:
	setp.eq.s32 	%p454, %r12, %r13;
	@%p454 bra 	$L__BB6_27;
	cvt.u32.u64 	%r2024, %rd27;
	shl.b32 	%r2025, %r2024, 3;
	mov.u32 	%r2026, _ZN6thrust24THRUST_300001_SM_1000_NS8cuda_cub4core6detail5shmemE;
	add.s32 	%r2027, %r2026, %r2025;
	st.shared.v2.u32 	[%r2027], {%r12, %r39};
$L__BB6_27:
	bar.sync 	0;
	cvt.u64.u32 	%rd797, %r2;
	setp.le.u64 	%p455, %rd18, %rd797;
	@%p455 bra 	$L__BB6_362;
	not.b64 	%rd777, %rd797;
	add.s64 	%rd29, %rd18, %rd777;
	shr.u64 	%rd778, %rd29, 8;
	add.s64 	%rd779, %rd778, 1;
	and.b64  	%rd793, %rd779, 3;
	and.b64  	%rd780, %rd29, 768;
	setp.eq.s64 	%p456, %rd780, 768;
	@%p456 bra 	$L__BB6_31;
	shl.b64 	%rd781, %rd797, 2;
	add.s64 	%rd795, %rd5, %rd781;
	add.s64 	%rd794, %rd4, %rd781;
	shl.b32 	%r2028, %r2, 3;
	mov.u32 	%r2029, _ZN6thrust24THRUST_300001_SM_1000_NS8cuda_cub4core6detail5shmemE;
	add.s32 	%r2045, %r2029, %r2028;
	shl.b64 	%rd782, %rd793, 8;
	add.s64 	%rd797, %rd782, %rd797;
$L__BB6_30:
	.pragma "nounroll";
	ld.shared.v2.u32 	{%r2030, %r2031}, [%r2045];
	st.global.u32 	[%rd794], %r2030;
	st.global.u32 	[%rd795], %r2031;
	add.s64 	%rd795, %rd795, 1024;
	add.s64 	%rd794, %rd794, 1024;
	add.s32 	%r2045, %r2045, 2048;
	add.s64 	%rd793, %rd793, -1;
	setp.ne.s64 	%p457, %rd793, 0;
	@%p457 bra 	$L__BB6_30;
$L__BB6_31:
	setp.lt.u64 	%p458, %rd29, 768;
	@%p458 bra 	$L__BB6_362;
	mov.u32 	%r2034, _ZN6thrust24THRUST_300001_SM_1000_NS8cuda_cub4core6detail5shmemE;
$L__BB6_33:
	cvt.u32.u64 	%r2032, %rd797;
	shl.b32 	%r2033, %r2032, 3;
	add.s32 	%r2035, %r2034, %r2033;
	ld.shared.v2.u32 	{%r2036, %r2037}, [%r2035];
	shl.b64 	%rd783, %rd797, 2;
	add.s64 	%rd784, %rd4, %rd783;
	st.global.u32 	[%rd784], %r2036;
	add.s64 	%rd785, %rd5, %rd783;
	st.global.u32 	[%rd785], %r2037;
	ld.shared.v2.u32 	{%r2038, %r2039}, [%r2035+2048];
	and.b64  	%rd786, %rd783, 17179869180;
	add.s64 	%rd787, %rd4, %rd786;
	st.global.u32 	[%rd787+1024], %r2038;
	add.s64 	%rd788, %rd5, %rd786;
	st.global.u32 	[%rd788+1024], %r2039;
	ld.shared.v2.u32 	{%r2040, %r2041}, [%r2035+4096];
	st.global.u32 	[%rd787+2048], %r2040;
	st.global.u32 	[%rd788+2048], %r2041;
	ld.shared.v2.u32 	{%r2042, %r2043}, [%r2035+6144];
	st.global.u32 	[%rd787+3072], %r2042;
	st.global.u32 	[%rd788+3072], %r2043;
	add.s64 	%rd789, %rd797, 1024;
	and.b64  	%rd797, %rd789, 4294967295;
	setp.gt.u64 	%p459, %rd18, %rd797;
	@%p459 bra 	$L__BB6_33;
	bra.uni 	$L__BB6_362;
$L__BB6_34:
	@%p435 bra 	$L__BB6_36;
	shl.b64 	%rd750, %rd19, 2;
	add.s64 	%rd751, %rd4, %rd750;
	st.global.u32 	[%rd751], %r2044;
	add.s64 	%rd752, %rd5, %rd750;
	st.global.u32 	[%rd752], %r31;
$L__BB6_36:
	setp.eq.s32 	%p438, %r5, %r6;
	@%p438 bra 	$L__BB6_38;
	shl.b64 	%rd753, %rd20, 2;
	add.s64 	%rd754, %rd4, %rd753;
	st.global.u32 	[%rd754], %r5;
	add.s64 	%rd755, %rd5, %rd753;
	st.global.u32 	[%rd755], %r32;
$L__BB6_38:
	setp.eq.s32 	%p439, %r6, %r7;
	@%p439 bra 	$L__BB6_40;
	shl.b64 	%rd756, %rd21, 2;
	add.s64 	%rd757, %rd4, %rd756;
	st.global.u32 	[%rd757], %r6;
	add.s64 	%rd758, %rd5, %rd756;
	st.global.u32 	[%rd758], %r33;
$L__BB6_40:
	setp.eq.s32 	%p440, %r7, %r8;
	@%p440 bra 	$L__BB6_42;
	shl.b64 	%rd759, %rd22, 2;
	add.s64 	%rd760, %rd4, %rd759;
	st.global.u32 	[%rd760], %r7;
	add.s64 	%rd761, %rd5, %rd759;
	st.global.u32 	[%rd761], %r34;
$L__BB6_42:
	setp.eq.s32 	%p441, %r8, %r9;
	@%p441 bra 	$L__BB6_44;
	shl.b64 	%rd762, %rd23, 2;
	add.s64 	%rd763, %rd4, %rd762;
	st.global.u32 	[%rd763], %r8;
	add.s64 	%rd764, %rd5, %rd762;
	st.global.u32 	[%rd764], %r35;
$L__BB6_44:
	setp.eq.s32 	%p442, %r9, %r10;
	@%p442 bra 	$L__BB6_46;
	shl.b64 	%rd765, %rd24, 2;
	add.s64 	%rd766, %rd4, %rd765;
	st.global.u32 	[%rd766], %r9;
	add.s64 	%rd767, %rd5, %rd765;
	st.global.u32 	[%rd767], %r36;
$L__BB6_46:
	setp.eq.s32 	%p443, %r10, %r11;
	@%p443 bra 	$L__BB6_48;
	shl.b64 	%rd768, %rd25, 2;
	add.s64 	%rd769, %rd4, %rd768;
	st.global.u32 	[%rd769], %r10;
	add.s64 	%rd770, %rd5, %rd768;
	st.global.u32 	[%rd770], %r37;
$L__BB6_48:
	setp.eq.s32 	%p444, %r11, %r12;
	@%p444 bra 	$L__BB6_50;
	shl.b64 	%rd771, %rd26, 2;
	add.s64 	%rd772, %rd4, %rd771;
	st.global.u32 	[%rd772], %r11;
	add.s64 	%rd773, %rd5, %rd771;
	st.global.u32 	[%rd773], %r38;
$L__BB6_50:
	setp.eq.s32 	%p445, %r12, %r13;
	@%p445 bra 	$L__BB6_362;
	shl.b64 	%rd774, %rd27, 2;
	add.s64 	%rd775, %rd4, %rd774;
	st.global.u32 	[%rd775], %r12;
	add.s64 	%rd776, %rd5, %rd774;
	st.global.u32 	[%rd776], %r39;
	bra.uni 	$L__BB6_362;
$L__BB6_52:
	mov.u32 	%r43, %tid.x;
	and.b32  	%r1259, %r43, 31;
	and.b32  	%r1260, %r43, 992;
	mul.lo.s32 	%r1261, %r1260, 9;
	or.b32  	%r1262, %r1261, %r1259;
	cvt.u64.u32 	%rd542, %r1262;
	add.s64 	%rd43, %rd6, %rd542;
	shl.b64 	%rd543, %rd43, 2;
	add.s64 	%rd533, %rd2, %rd543;
	// begin inline asm
	ld.global.nc.u32 %r1248, [%rd533];
	// end inline asm
	add.s64 	%rd534, %rd533, 128;
	// begin inline asm
	ld.global.nc.u32 %r1249, [%rd534];
	// end inline asm
	add.s64 	%rd535, %rd533, 256;
	// begin inline asm
	ld.global.nc.u32 %r1250, [%rd535];
	// end inline asm
	add.s64 	%rd536, %rd533, 384;
	// begin inline asm
	ld.global.nc.u32 %r1251, [%rd536];
	// end inline asm
	add.s64 	%rd537, %rd533, 512;
	// begin inline asm
	ld.global.nc.u32 %r1252, [%rd537];
	// end inline asm
	add.s64 	%rd538, %rd533, 640;
	// begin inline asm
	ld.global.nc.u32 %r1253, [%rd538];
	// end inline asm
	add.s64 	%rd539, %rd533, 768;
	// begin inline asm
	ld.global.nc.u32 %r1254, [%rd539];
	// end inline asm
	add.s64 	%rd540, %rd533, 896;
	// begin inline asm
	ld.global.nc.u32 %r1255, [%rd540];
	// end inline asm
	add.s64 	%rd541, %rd533, 1024;
	// begin inline asm
	ld.global.nc.u32 %r1256, [%rd541];
	// end inline asm
	// begin inline asm
	mov.u32 %r1257, %laneid;
	// end inline asm
	shr.u32 	%r45, %r43, 5;
	mad.lo.s32 	%r1263, %r45, 288, %r1257;
	shl.b32 	%r1264, %r1263, 2;
	mov.u32 	%r1265, _ZN6thrust24THRUST_300001_SM_1000_NS8cuda_cub4core6detail5shmemE;
	add.s32 	%r46, %r1265, %r1264;
	st.shared.u32 	[%r46], %r1248;
	st.shared.u32 	[%r46+128], %r1249;
	st.shared.u32 	[%r46+256], %r1250;
	st.shared.u32 	[%r46+384], %r1251;
	st.shared.u32 	[%r46+512], %r1252;
	st.shared.u32 	[%r46+640], %r1253;
	st.shared.u32 	[%r46+768], %r1254;
	st.shared.u32 	[%r46+896], %r1255;
	st.shared.u32 	[%r46+1024], %r1256;
	bar.warp.sync 	-1;
	shl.b32 	%r1266, %r1257, 5;
	add.s32 	%r47, %r46, %r1266;
	ld.shared.u32 	%r48, [%r47];
	ld.shared.u32 	%r49, [%r47+4];
	ld.shared.u32 	%r50, [%r47+8];
	ld.shared.u32 	%r51, [%r47+12];
	ld.shared.u32 	%r52, [%r47+16];
	ld.shared.u32 	%r53, [%r47+20];
	ld.shared.u32 	%r54, [%r47+24];
	ld.shared.u32 	%r55, [%r47+28];
	ld.shared.u32 	%r56, [%r47+32];
	setp.ne.s32 	%p281, %r43, 0;
	mov.b32 	%r2047, 0;
	@%p281 bra 	$L__BB6_54;
	shl.b64 	%rd545, %rd6, 2;
	add.s64 	%rd546, %rd2, %rd545;
	add.s64 	%rd544, %rd546, -4;
	// begin inline asm
	ld.global.nc.u32 %r2047, [%rd544];
	// end inline asm
$L__BB6_54:
	setp.eq.s32 	%p282, %r43, 0;
	bar.sync 	0;
	add.s64 	%rd547, %rd3, %rd543;
	// begin inline asm
	ld.global.nc.u32 %r1268, [%rd547];
	// end inline asm
	add.s64 	%rd548, %rd547, 128;
	// begin inline asm
	ld.global.nc.u32 %r1269, [%rd548];
	// end inline asm
	add.s64 	%rd549, %rd547, 256;
	// begin inline asm
	ld.global.nc.u32 %r1270, [%rd549];
	// end inline asm
	add.s64 	%rd550, %rd547, 384;
	// begin inline asm
	ld.global.nc.u32 %r1271, [%rd550];
	// end inline asm
	add.s64 	%rd551, %rd547, 512;
	// begin inline asm
	ld.global.nc.u32 %r1272, [%rd551];
	// end inline asm
	add.s64 	%rd552, %rd547, 640;
	// begin inline asm
	ld.global.nc.u32 %r1273, [%rd552];
	// end inline asm
	add.s64 	%rd553, %rd547, 768;
	// begin inline asm
	ld.global.nc.u32 %r1274, [%rd553];
	// end inline asm
	add.s64 	%rd554, %rd547, 896;
	// begin inline asm
	ld.global.nc.u32 %r1275, [%rd554];
	// end inline asm
	add.s64 	%rd555, %rd547, 1024;
	// begin inline asm
	ld.global.nc.u32 %r1276, [%rd555];
	// end inline asm
	st.shared.u32 	[%r46], %r1268;
	st.shared.u32 	[%r46+128], %r1269;
	st.shared.u32 	[%r46+256], %r1270;
	st.shared.u32 	[%r46+384], %r1271;
	st.shared.u32 	[%r46+512], %r1272;
	st.shared.u32 	[%r46+640], %r1273;
	st.shared.u32 	[%r46+768], %r1274;
	st.shared.u32 	[%r46+896], %r1275;
	st.shared.u32 	[%r46+1024], %r1276;
	bar.warp.sync 	-1;
	ld.shared.u32 	%r59, [%r47];
	ld.shared.u32 	%r60, [%r47+4];
	ld.shared.u32 	%r61, [%r47+8];
	ld.shared.u32 	%r62, [%r47+12];
	ld.shared.u32 	%r63, [%r47+16];
	ld.shared.u32 	%r64, [%r47+20];
	ld.shared.u32 	%r65, [%r47+24];
	ld.shared.u32 	%r66, [%r47+28];
	ld.shared.u32 	%r67, [%r47+32];
	bar.sync 	0;
	shl.b32 	%r1277, %r43, 2;
	add.s32 	%r1279, %r1265, %r1277;
	add.s32 	%r68, %r1279, 1240;
	st.shared.u32 	[%r1279+1240], %r56;
	bar.sync 	0;
	@%p282 bra 	$L__BB6_56;
	ld.shared.u32 	%r2047, [%r68+-4];
$L__BB6_56:
	setp.ne.s32 	%p283, %r2047, %r48;
	selp.u64 	%rd557, 1, 0, %p283;
	setp.ne.s32 	%p284, %r48, %r49;
	selp.u64 	%rd558, 1, 0, %p284;
	setp.ne.s32 	%p285, %r49, %r50;
	selp.u64 	%rd559, 1, 0, %p285;
	setp.ne.s32 	%p286, %r50, %r51;
	selp.u64 	%rd560, 1, 0, %p286;
	setp.ne.s32 	%p287, %r51, %r52;
	selp.u64 	%rd561, 1, 0, %p287;
	setp.ne.s32 	%p288, %r52, %r53;
	selp.u64 	%rd562, 1, 0, %p288;
	setp.ne.s32 	%p289, %r53, %r54;
	selp.u64 	%rd563, 1, 0, %p289;
	setp.ne.s32 	%p290, %r54, %r55;
	selp.u64 	%rd564, 1, 0, %p290;
	setp.ne.s32 	%p291, %r55, %r56;
	selp.u64 	%rd565, 1, 0, %p291;
	add.s64 	%rd566, %rd558, %rd557;
	selp.b32 	%r1400, 0, %r59, %p284;
	add.s32 	%r1401, %r60, %r1400;
	add.s64 	%rd567, %rd566, %rd559;
	selp.b32 	%r1402, 0, %r1401, %p285;
	add.s32 	%r1403, %r61, %r1402;
	add.s64 	%rd44, %rd567, %rd560;
	selp.b32 	%r1404, 0, %r1403, %p286;
	add.s32 	%r1405, %r62, %r1404;
	add.s64 	%rd45, %rd44, %rd561;
	selp.b32 	%r1406, 0, %r1405, %p287;
	add.s32 	%r1407, %r63, %r1406;
	add.s64 	%rd46, %rd45, %rd562;
	selp.b32 	%r1408, 0, %r1407, %p288;
	add.s32 	%r1409, %r64, %r1408;
	add.s64 	%rd47, %rd46, %rd563;
	selp.b32 	%r1410, 0, %r1409, %p289;
	add.s32 	%r1411, %r65, %r1410;
	add.s64 	%rd48, %rd47, %rd564;
	selp.b32 	%r1412, 0, %r1411, %p290;
	add.s32 	%r1413, %r66, %r1412;
	add.s64 	%rd568, %rd48, %rd565;
	mov.b64 	{%r1281, %r1286}, %rd568;
	selp.b32 	%r1414, 0, %r1413, %p291;
	add.s32 	%r1291, %r67, %r1414;
	mov.b32 	%r1397, 1;
	mov.b32 	%r1398, 0;
	mov.b32 	%r1399, -1;
	// begin inline asm
	shfl.sync.up.b32 %r1280, %r1281, %r1397, %r1398, %r1399;
	// end inline asm
	// begin inline asm
	shfl.sync.up.b32 %r1285, %r1286, %r1397, %r1398, %r1399;
	// end inline asm
	mov.b64 	%rd569, {%r1280, %r1285};
	// begin inline asm
	shfl.sync.up.b32 %r1290, %r1291, %r1397, %r1398, %r1399;
	// end inline asm
	// begin inline asm
	shfl.sync.up.b32 %r1295, %r1296, %r1397, %r1398, %r1399;
	// end inline asm
	setp.eq.s64 	%p292, %rd568, 0;
	selp.b32 	%r1415, %r1290, 0, %p292;
	setp.lt.s32 	%p293, %r1257, 1;
	selp.b64 	%rd570, 0, %rd569, %p293;
	add.s64 	%rd571, %rd570, %rd568;
	mov.b64 	{%r1301, %r1306}, %rd571;
	selp.b32 	%r1416, 0, %r1415, %p293;
	add.s32 	%r1311, %r1416, %r1291;
	mov.b32 	%r1317, 2;
	// begin inline asm
	shfl.sync.up.b32 %r1300, %r1301, %r1317, %r1398, %r1399;
	// end inline asm
	// begin inline asm
	shfl.sync.up.b32 %r1305, %r1306, %r1317, %r1398, %r1399;
	// end inline asm
	mov.b64 	%rd572, {%r1300, %r1305};
	// begin inline asm
	shfl.sync.up.b32 %r1310, %r1311, %r1317, %r1398, %r1399;
	// end inline asm
	// begin inline asm
	shfl.sync.up.b32 %r1315, %r1316, %r1317, %r1398, %r1399;
	// end inline asm
	setp.eq.s64 	%p294, %rd571, 0;
	selp.b32 	%r1417, %r1310, 0, %p294;
	setp.lt.s32 	%p295, %r1257, 2;
	selp.b64 	%rd573, 0, %rd572, %p295;
	add.s64 	%rd574, %rd573, %rd571;
	mov.b64 	{%r1321, %r1326}, %rd574;
	selp.b32 	%r1418, 0, %r1417, %p295;
	add.s32 	%r1331, %r1418, %r1311;
	mov.b32 	%r1337, 4;
	// begin inline asm
	shfl.sync.up.b32 %r1320, %r1321, %r1337, %r1398, %r1399;
	// end inline asm
	// begin inline asm
	shfl.sync.up.b32 %r1325, %r1326, %r1337, %r1398, %r1399;
	// end inline asm
	mov.b64 	%rd575, {%r1320, %r1325};
	// begin inline asm
	shfl.sync.up.b32 %r1330, %r1331, %r1337, %r1398, %r1399;
	// end inline asm
	// begin inline asm
	shfl.sync.up.b32 %r1335, %r1336, %r1337, %r1398, %r1399;
	// end inline asm
	setp.eq.s64 	%p296, %rd574, 0;
	selp.b32 	%r1419, %r1330, 0, %p296;
	setp.lt.s32 	%p297, %r1257, 4;
	selp.b64 	%rd576, 0, %rd575, %p297;
	add.s64 	%rd577, %rd576, %rd574;
	mov.b64 	{%r1341, %r1346}, %rd577;
	selp.b32 	%r1420, 0, %r1419, %p297;
	add.s32 	%r1351, %r1420, %r1331;
	mov.b32 	%r1357, 8;
	// begin inline asm
	shfl.sync.up.b32 %r1340, %r1341, %r1357, %r1398, %r1399;
	// end inline asm
	// begin inline asm
	shfl.sync.up.b32 %r1345, %r1346, %r1357, %r1398, %r1399;
	// end inline asm
	mov.b64 	%rd578, {%r1340, %r1345};
	// begin inline asm
	shfl.sync.up.b32 %r1350, %r1351, %r1357, %r1398, %r1399;
	// end inline asm
	// begin inline asm
	shfl.sync.up.b32 %r1355, %r1356, %r1357, %r1398, %r1399;
	// end inline asm
	setp.eq.s64 	%p298, %rd577, 0;
	selp.b32 	%r1421, %r1350, 0, %p298;
	setp.lt.s32 	%p299, %r1257, 8;
	selp.b64 	%rd579, 0, %rd578, %p299;
	add.s64 	%rd580, %rd579, %rd577;
	mov.b64 	{%r1361, %r1366}, %rd580;
	selp.b32 	%r1422, 0, %r1421, %p299;
	add.s32 	%r1371, %r1422, %r1351;
	mov.b32 	%r1377, 16;
	// begin inline asm
	shfl.sync.up.b32 %r1360, %r1361, %r1377, %r1398, %r1399;
	// end inline asm
	// begin inline asm
	shfl.sync.up.b32 %r1365, %r1366, %r1377, %r1398, %r1399;
	// end inline asm
	mov.b64 	%rd581, {%r1360, %r1365};
	// begin inline asm
	shfl.sync.up.b32 %r1370, %r1371, %r1377, %r1398, %r1399;
	// end inline asm
	// begin inline asm
	shfl.sync.up.b32 %r1375, %r1376, %r1377, %r1398, %r1399;
	// end inline asm
	setp.eq.s64 	%p300, %rd580, 0;
	selp.b32 	%r1423, %r1370, 0, %p300;
	setp.lt.s32 	%p301, %r1257, 16;
	selp.b64 	%rd582, 0, %rd581, %p301;
	add.s64 	%rd49, %rd582, %rd580;
	mov.b64 	{%r1381, %r1386}, %rd49;
	selp.b32 	%r1424, 0, %r1423, %p301;
	add.s32 	%r1391, %r1424, %r1371;
	// begin inline asm
	shfl.sync.up.b32 %r1380, %r1381, %r1397, %r1398, %r1399;
	// end inline asm
	// begin inline asm
	shfl.sync.up.b32 %r1385, %r1386, %r1397, %r1398, %r1399;
	// end inline asm
	mov.b64 	%rd809, {%r1380, %r1385};
	// begin inline asm
	shfl.sync.up.b32 %r2061, %r1391, %r1397, %r1398, %r1399;
	// end inline asm
	// begin inline asm
	shfl.sync.up.b32 %r1395, %r1396, %r1397, %r1398, %r1399;
	// end inline asm
	setp.ne.s32 	%p302, %r1257, 31;
	@%p302 bra 	$L__BB6_58;
	shl.b32 	%r1425, %r45, 4;
	mov.u32 	%r1426, _ZN6thrust24THRUST_300001_SM_1000_NS8cuda_cub4core6detail5shmemE;
	add.s32 	%r1427, %r1426, %r1425;
	st.shared.u64 	[%r1427], %rd49;
	st.shared.u32 	[%r1427+8], %r1391;
$L__BB6_58:
	bar.sync 	0;
	ld.shared.u64 	%rd583, [_ZN6thrust24THRUST_300001_SM_1000_NS8cuda_cub4core6detail5shmemE];
	ld.shared.u32 	%r1428, [_ZN6thrust24THRUST_300001_SM_1000_NS8cuda_cub4core6detail5shmemE+8];
	ld.shared.u64 	%rd584, [_ZN6thrust24THRUST_300001_SM_1000_NS8cuda_cub4core6detail5shmemE+16];
	ld.shared.u32 	%r1429, [_ZN6thrust24THRUST_300001_SM_1000_NS8cuda_cub4core6detail5shmemE+24];
	add.s64 	%rd585, %rd584, %rd583;
	setp.eq.s64 	%p303, %rd584, 0;
	selp.b32 	%r1430, %r1428, 0, %p303;
	add.s32 	%r1431, %r1430, %r1429;
	setp.eq.s32 	%p304, %r45, 2;
	selp.b64 	%rd586, %rd585, %rd583, %p304;
	selp.b32 	%r1432, %r1431, %r1428, %p304;
	ld.shared.u64 	%rd587, [_ZN6thrust24THRUST_300001_SM_1000_NS8cuda_cub4core6detail5shmemE+32];
	ld.shared.u32 	%r1433, [_ZN6thrust24THRUST_300001_SM_1000_NS8cuda_cub4core6detail5shmemE+40];
	add.s64 	%rd588, %rd587, %rd585;
	setp.eq.s64 	%p305, %rd587, 0;
	selp.b32 	%r1434, %r1431, 0, %p305;
	add.s32 	%r1435, %r1434, %r1433;
	setp.eq.s32 	%p306, %r45, 3;
	selp.b64 	%rd589, %rd588, %rd586, %p306;
	selp.b32 	%r1436, %r1435, %r1432, %p306;
	ld.shared.u64 	%rd590, [_ZN6thrust24THRUST_300001_SM_1000_NS8cuda_cub4core6detail5shmemE+48];
	ld.shared.u32 	%r1437, [_ZN6thrust24THRUST_300001_SM_1000_NS8cuda_cub4core6detail5shmemE+56];
	add.s64 	%rd591, %rd590, %rd588;
	setp.eq.s64 	%p307, %rd590, 0;
	selp.b32 	%r1438, %r1435, 0, %p307;
	add.s32 	%r1439, %r1438, %r1437;
	setp.eq.s32 	%p308, %r45, 4;
	selp.b64 	%rd592, %rd591, %rd589, %p308;
	selp.b32 	%r1440, %r1439, %r1436, %p308;
	ld.shared.u64 	%rd593, [_ZN6thrust24THRUST_300001_SM_1000_NS8cuda_cub4core6detail5shmemE+64];
	ld.shared.u32 	%r1441, [_ZN6thrust24THRUST_300001_SM_1000_NS8cuda_cub4core6detail5shmemE+72];
	add.s64 	%rd594, %rd593, %rd591;
	setp.eq.s64 	%p309, %rd593, 0;
	selp.b32 	%r1442, %r1439, 0, %p309;
	add.s32 	%r1443, %r1442, %r1441;
	setp.eq.s32 	%p310, %r45, 5;
	selp.b64 	%rd595, %rd594, %rd592, %p310;
	selp.b32 	%r1444, %r1443, %r1440, %p310;
	ld.shared.u64 	%rd596, [_ZN6thrust24THRUST_300001_SM_1000_NS8cuda_cub4core6detail5shmemE+80];
	ld.shared.u32 	%r1445, [_ZN6thrust24THRUST_300001_SM_1000_NS8cuda_cub4core6detail5shmemE+88];
	add.s64 	%rd597, %rd596, %rd594;
	setp.eq.s64 	%p311, %rd596, 0;
	selp.b32 	%r1446, %r1443, 0, %p311;
	add.s32 	%r1447, %r1446, %r1445;
	setp.eq.s32 	%p312, %r45, 6;
	selp.b64 	%rd598, %rd597, %rd595, %p312;
	selp.b32 	%r1448, %r1447, %r1444, %p312;
	ld.shared.u64 	%rd599, [_ZN6thrust24THRUST_300001_SM_1000_NS8cuda_cub4core6detail5shmemE+96];
	ld.shared.u32 	%r1449, [_ZN6thrust24THRUST_300001_SM_1000_NS8cuda_cub4core6detail5shmemE+104];
	add.s64 	%rd600, %rd599, %rd597;
	setp.eq.s64 	%p313, %rd599, 0;
	selp.b32 	%r1450, %r1447, 0, %p313;
	add.s32 	%r1451, %r1450, %r1449;
	setp.eq.s32 	%p314, %r45, 7;
	selp.b64 	%rd51, %rd600, %rd598, %p314;
	selp.b32 	%r73, %r1451, %r1448, %p314;
	ld.shared.u64 	%rd601, [_ZN6thrust24THRUST_300001_SM_1000_NS8cuda_cub4core6detail5shmemE+112];
	ld.shared.u32 	%r1452, [_ZN6thrust24THRUST_300001_SM_1000_NS8cuda_cub4core6detail5shmemE+120];
	add.s64 	%rd52, %rd601, %rd600;
	setp.eq.s64 	%p315, %rd601, 0;
	selp.b32 	%r1453, %r1451, 0, %p315;
	add.s32 	%r74, %r1453, %r1452;
	setp.lt.u32 	%p316, %r43, 32;
	@%p316 bra 	$L__BB6_60;
	setp.eq.s64 	%p317, %rd809, 0;
	selp.b32 	%r1454, %r73, 0, %p317;
	add.s32 	%r1455, %r1454, %r2061;
	setp.eq.s32 	%p318, %r1257, 0;
	selp.b64 	%rd602, 0, %rd809, %p318;
	add.s64 	%rd809, %rd51, %rd602;
	selp.b32 	%r2061, %r73, %r1455, %p318;
	bra.uni 	$L__BB6_96;
$L__BB6_60:
	setp.ne.s32 	%p319, %r43, 0;
	mul.wide.u32 	%rd603, %r1, 16;
	add.s64 	%rd54, %rd1, %rd603;
	@%p319 bra 	$L__BB6_62;
	st.shared.u64 	[_ZN6thrust24THRUST_300001_SM_1000_NS8cuda_cub4core6detail5shmemE+200], %rd52;
	st.shared.u32 	[_ZN6thrust24THRUST_300001_SM_1000_NS8cuda_cub4core6detail5shmemE+208], %r74;
	mov.b32 	%r1456, 100;
	mov.b64 	%rd605, {%r74, %r1456};
	add.s64 	%rd604, %rd54, 512;
	// begin inline asm
	st.relaxed.gpu.v2.u64 [%rd604], {%rd605, %rd52};
	// end inline asm
$L__BB6_62:
	not.b32 	%r76, %r43;
	mov.u32 	%r1457, %nctaid.x;
	setp.gt.u32 	%p320, %r1457, 499;
	@%p320 bra 	$L__BB6_64;
	membar.cta;
	bra.uni 	$L__BB6_65;
$L__BB6_64:
	mov.b32 	%r1458, 450;
	// begin inline asm
	nanosleep.u32 %r1458;
	// end inline asm
$L__BB6_65:
	mul.wide.s32 	%rd607, %r76, 16;
	add.s64 	%rd608, %rd54, %rd607;
	add.s64 	%rd55, %rd608, 512;
$L__BB6_66:
	// begin inline asm
	ld.relaxed.gpu.v2.u64 {%rd609, %rd799}, [%rd55];
	// end inline asm
	mov.b64 	{%r2049, %r2054}, %rd609;
	setp.eq.s32 	%p321, %r2054, 99;
	mov.b32 	%r1459, -1;
	vote.sync.any.pred 	%p322, %p321, %r1459;
	@%p322 bra 	$L__BB6_66;
	setp.eq.s32 	%p323, %r2054, 101;
	mov.b32 	%r1481, -1;
	vote.sync.ballot.b32 	%r1482, %p323, %r1481;
	// begin inline asm
	mov.u32 %r1461, %lanemask_ge;
	// end inline asm
	and.b32  	%r1483, %r1482, %r1461;
	or.b32  	%r1484, %r1483, -2147483648;
	add.s32 	%r1485, %r1484, -1;
	not.b32 	%r1486, %r1484;
	and.b32  	%r1487, %r1486, %r1485;
	popc.b32 	%r80, %r1487;
	mov.b64 	{%r1463, %r1468}, %rd799;
	mov.b32 	%r1479, 1;
	// begin inline asm
	shfl.sync.down.b32 %r1462, %r1463, %r1479, %r80, %r1481;
	// end inline asm
	// begin inline asm
	shfl.sync.down.b32 %r1467, %r1468, %r1479, %r80, %r1481;
	// end inline asm
	// begin inline asm
	shfl.sync.down.b32 %r1472, %r2049, %r1479, %r80, %r1481;
	// end inline asm
	// begin inline asm
	shfl.sync.down.b32 %r1477, %r1478, %r1479, %r80, %r1481;
	// end inline asm
	setp.ge.s32 	%p325, %r1257, %r80;
	@%p325 bra 	$L__BB6_69;
	mov.b64 	%rd612, {%r1462, %r1467};
	add.s64 	%rd57, %rd799, %rd612;
	setp.eq.s64 	%p326, %rd799, 0;
	selp.b32 	%r1488, %r1472, 0, %p326;
	add.s32 	%r2049, %r1488, %r2049;
	mov.u64 	%rd799, %rd57;
$L__BB6_69:
	mov.b64 	{%r1490, %r1495}, %rd799;
	mov.b32 	%r1506, 2;
	mov.b32 	%r1508, -1;
	// begin inline asm
	shfl.sync.down.b32 %r1489, %r1490, %r1506, %r80, %r1508;
	// end inline asm
	// begin inline asm
	shfl.sync.down.b32 %r1494, %r1495, %r1506, %r80, %r1508;
	// end inline asm
	// begin inline asm
	shfl.sync.down.b32 %r1499, %r2049, %r1506, %r80, %r1508;
	// end inline asm
	// begin inline asm
	shfl.sync.down.b32 %r1504, %r1505, %r1506, %r80, %r1508;
	// end inline asm
	add.s32 	%r89, %r1257, 2;
	setp.gt.s32 	%p327, %r89, %r80;
	@%p327 bra 	$L__BB6_71;
	mov.b64 	%rd613, {%r1489, %r1494};
	add.s64 	%rd59, %rd799, %rd613;
	setp.eq.s64 	%p328, %rd799, 0;
	selp.b32 	%r1509, %r1499, 0, %p328;
	add.s32 	%r2049, %r1509, %r2049;
	mov.u64 	%rd799, %rd59;
$L__BB6_71:
	mov.b64 	{%r1511, %r1516}, %rd799;
	mov.b32 	%r1527, 4;
	mov.b32 	%r1529, -1;
	// begin inline asm
	shfl.sync.down.b32 %r1510, %r1511, %r1527, %r80, %r1529;
	// end inline asm
	// begin inline asm
	shfl.sync.down.b32 %r1515, %r1516, %r1527, %r80, %r1529;
	// end inline asm
	// begin inline asm
	shfl.sync.down.b32 %r1520, %r2049, %r1527, %r80, %r1529;
	// end inline asm
	// begin inline asm
	shfl.sync.down.b32 %r1525, %r1526, %r1527, %r80, %r1529;
	// end inline asm
	add.s32 	%r95, %r1257, 4;
	setp.gt.s32 	%p329, %r95, %r80;
	@%p329 bra 	$L__BB6_73;
	mov.b64 	%rd614, {%r1510, %r1515};
	add.s64 	%rd61, %rd799, %rd614;
	setp.eq.s64 	%p330, %rd799, 0;
	selp.b32 	%r1530, %r1520, 0, %p330;
	add.s32 	%r2049, %r1530, %r2049;
	mov.u64 	%rd799, %rd61;
$L__BB6_73:
	mov.b64 	{%r1532, %r1537}, %rd799;
	mov.b32 	%r1548, 8;
	mov.b32 	%r1550, -1;
	// begin inline asm
	shfl.sync.down.b32 %r1531, %r1532, %r1548, %r80, %r1550;
	// end inline asm
	// begin inline asm
	shfl.sync.down.b32 %r1536, %r1537, %r1548, %r80, %r1550;
	// end inline asm
	// begin inline asm
	shfl.sync.down.b32 %r1541, %r2049, %r1548, %r80, %r1550;
	// end inline asm
	// begin inline asm
	shfl.sync.down.b32 %r1546, %r1547, %r1548, %r80, %r1550;
	// end inline asm
	add.s32 	%r101, %r1257, 8;
	setp.gt.s32 	%p331, %r101, %r80;
	@%p331 bra 	$L__BB6_75;
	mov.b64 	%rd615, {%r1531, %r1536};
	add.s64 	%rd63, %rd799, %rd615;
	setp.eq.s64 	%p332, %rd799, 0;
	selp.b32 	%r1551, %r1541, 0, %p332;
	add.s32 	%r2049, %r1551, %r2049;
	mov.u64 	%rd799, %rd63;
$L__BB6_75:
	mov.b64 	{%r1553, %r1558}, %rd799;
	mov.b32 	%r1569, 16;
	mov.b32 	%r1571, -1;
	// begin inline asm
	shfl.sync.down.b32 %r1552, %r1553, %r1569, %r80, %r1571;
	// end inline asm
	// begin inline asm
	shfl.sync.down.b32 %r1557, %r1558, %r1569, %r80, %r1571;
	// end inline asm
	// begin inline asm
	shfl.sync.down.b32 %r1562, %r2049, %r1569, %r80, %r1571;
	// end inline asm
	// begin inline asm
	shfl.sync.down.b32 %r1567, %r1568, %r1569, %r80, %r1571;
	// end inline asm
	add.s32 	%r107, %r1257, 16;
	setp.gt.s32 	%p333, %r107, %r80;
	@%p333 bra 	$L__BB6_77;
	mov.b64 	%rd616, {%r1552, %r1557};
	add.s64 	%rd65, %rd799, %rd616;
	setp.eq.s64 	%p334, %rd799, 0;
	selp.b32 	%r1572, %r1562, 0, %p334;
	add.s32 	%r2049, %r1572, %r2049;
	mov.u64 	%rd799, %rd65;
$L__BB6_77:
	not.b32 	%r1573, %r43;
	add.s32 	%r2055, %r1, %r1573;
	add.s64 	%rd67, %rd1, 512;
$L__BB6_78:
	setp.ne.s32 	%p335, %r2054, 101;
	mov.b32 	%r1574, -1;
	vote.sync.all.pred 	%p336, %p335, %r1574;
	not.pred 	%p337, %p336;
	@%p337 bra 	$L__BB6_92;
	mul.wide.s32 	%rd672, %r2055, 16;
	add.s64 	%rd673, %rd67, %rd672;
	add.s64 	%rd671, %rd673, -512;
$L__BB6_80:
	// begin inline asm
	ld.relaxed.gpu.v2.u64 {%rd669, %rd805}, [%rd671];
	// end inline asm
	mov.b64 	{%r2057, %r2054}, %rd669;
	setp.eq.s32 	%p375, %r2054, 99;
	mov.b32 	%r1659, -1;
	vote.sync.any.pred 	%p376, %p375, %r1659;
	@%p376 bra 	$L__BB6_80;
	setp.eq.s32 	%p377, %r2054, 101;
	mov.b32 	%r1680, -1;
	vote.sync.ballot.b32 	%r1681, %p377, %r1680;
	and.b32  	%r1682, %r1681, %r1461;
	or.b32  	%r1683, %r1682, -2147483648;
	add.s32 	%r1684, %r1683, -1;
	not.b32 	%r1685, %r1683;
	and.b32  	%r1686, %r1685, %r1684;
	popc.b32 	%r116, %r1686;
	mov.b64 	{%r1662, %r1667}, %rd805;
	mov.b32 	%r1678, 1;
	// begin inline asm
	shfl.sync.down.b32 %r1661, %r1662, %r1678, %r116, %r1680;
	// end inline asm
	// begin inline asm
	shfl.sync.down.b32 %r1666, %r1667, %r1678, %r116, %r1680;
	// end inline asm
	// begin inline asm
	shfl.sync.down.b32 %r1671, %r2057, %r1678, %r116, %r1680;
	// end inline asm
	// begin inline asm
	shfl.sync.down.b32 %r1676, %r1677, %r1678, %r116, %r1680;
	// end inline asm
	setp.ge.s32 	%p379, %r1257, %r116;
	@%p379 bra 	$L__BB6_83;
	mov.b64 	%rd674, {%r1661, %r1666};
	add.s64 	%rd70, %rd805, %rd674;
	setp.eq.s64 	%p380, %rd805, 0;
	selp.b32 	%r1687, %r1671, 0, %p380;
	add.s32 	%r2057, %r1687, %r2057;
	mov.u64 	%rd805, %rd70;
$L__BB6_83:
	mov.b64 	{%r1689, %r1694}, %rd805;
	mov.b32 	%r1705, 2;
	mov.b32 	%r1707, -1;
	// begin inline asm
	shfl.sync.down.b32 %r1688, %r1689, %r1705, %r116, %r1707;
	// end inline asm
	// begin inline asm
	shfl.sync.down.b32 %r1693, %r1694, %r1705, %r116, %r1707;
	// end inline asm
	// begin inline asm
	shfl.sync.down.b32 %r1698, %r2057, %r1705, %r116, %r1707;
	// end inline asm
	// begin inline asm
	shfl.sync.down.b32 %r1703, %r1704, %r1705, %r116, %r1707;
	// end inline asm
	setp.gt.s32 	%p381, %r89, %r116;
	@%p381 bra 	$L__BB6_85;
	mov.b64 	%rd675, {%r1688, %r1693};
	add.s64 	%rd72, %rd805, %rd675;
	setp.eq.s64 	%p382, %rd805, 0;
	selp.b32 	%r1708, %r1698, 0, %p382;
	add.s32 	%r2057, %r1708, %r2057;
	mov.u64 	%rd805, %rd72;
$L__BB6_85:
	mov.b64 	{%r1710, %r1715}, %rd805;
	mov.b32 	%r1726, 4;
	mov.b32 	%r1728, -1;
	// begin inline asm
	shfl.sync.down.b32 %r1709, %r1710, %r1726, %r116, %r1728;
	// end inline asm
	// begin inline asm
	shfl.sync.down.b32 %r1714, %r1715, %r1726, %r116, %r1728;
	// end inline asm
	// begin inline asm
	shfl.sync.down.b32 %r1719, %r2057, %r1726, %r116, %r1728;
	// end inline asm
	// begin inline asm
	shfl.sync.down.b32 %r1724, %r1725, %r1726, %r116, %r1728;
	// end inline asm
	setp.gt.s32 	%p383, %r95, %r116;
	@%p383 bra 	$L__BB6_87;
	mov.b64 	%rd676, {%r1709, %r1714};
	add.s64 	%rd74, %rd805, %rd676;
	setp.eq.s64 	%p384, %rd805, 0;
	selp.b32 	%r1729, %r1719, 0, %p384;
	add.s32 	%r2057, %r1729, %r2057;
	mov.u64 	%rd805, %rd74;
$L__BB6_87:
	mov.b64 	{%r1731, %r1736}, %rd805;
	mov.b32 	%r1747, 8;
	mov.b32 	%r1749, -1;
	// begin inline asm
	shfl.sync.down.b32 %r1730, %r1731, %r1747, %r116, %r1749;
	// end inline asm
	// begin inline asm
	shfl.sync.down.b32 %r1735, %r1736, %r1747, %r116, %r1749;
	// end inline asm
	// begin inline asm
	shfl.sync.down.b32 %r1740, %r2057, %r1747, %r116, %r1749;
	// end inline asm
	// begin inline asm
	shfl.sync.down.b32 %r1745, %r1746, %r1747, %r116, %r1749;
	// end inline asm
	setp.gt.s32 	%p385, %r101, %r116;
	@%p385 bra 	$L__BB6_89;
	mov.b64 	%rd677, {%r1730, %r1735};
	add.s64 	%rd76, %rd805, %rd677;
	setp.eq.s64 	%p386, %rd805, 0;
	selp.b32 	%r1750, %r1740, 0, %p386;
	add.s32 	%r2057, %r1750, %r2057;
	mov.u64 	%rd805, %rd76;
$L__BB6_89:
	mov.b64 	{%r1752, %r1757}, %rd805;
	mov.b32 	%r1768, 16;
	mov.b32 	%r1770, -1;
	// begin inline asm
	shfl.sync.down.b32 %r1751, %r1752, %r1768, %r116, %r1770;
	// end inline asm
	// begin inline asm
	shfl.sync.down.b32 %r1756, %r1757, %r1768, %r116, %r1770;
	// end inline asm
	// begin inline asm
	shfl.sync.down.b32 %r1761, %r2057, %r1768, %r116, %r1770;
	// end inline asm
	// begin inline asm
	shfl.sync.down.b32 %r1766, %r1767, %r1768, %r116, %r1770;
	// end inline asm
	setp.gt.s32 	%p387, %r107, %r116;
	@%p387 bra 	$L__BB6_91;
	mov.b64 	%rd678, {%r1751, %r1756};
	add.s64 	%rd78, %rd805, %rd678;
	setp.eq.s64 	%p388, %rd805, 0;
	selp.b32 	%r1771, %r1761, 0, %p388;
	add.s32 	%r2057, %r1771, %r2057;
	mov.u64 	%rd805, %rd78;
$L__BB6_91:
	add.s64 	%rd80, %rd805, %rd799;
	setp.eq.s64 	%p389, %rd799, 0;
	selp.b32 	%r1772, %r2057, 0, %p389;
	add.s32 	%r2049, %r1772, %r2049;
	add.s32 	%r2055, %r2055, -32;
	mov.u64 	%rd799, %rd80;
	bra.uni 	$L__BB6_78;
$L__BB6_92:
	@%p319 bra 	$L__BB6_94;
	add.s64 	%rd619, %rd799, %rd52;
	setp.eq.s64 	%p339, %rd52, 0;
	selp.b32 	%r1576, %r2049, 0, %p339;
	add.s32 	%r1577, %r1576, %r74;
	mov.b32 	%r1578, 101;
	mov.b64 	%rd618, {%r1577, %r1578};
	add.s64 	%rd617, %rd54, 512;
	// begin inline asm
	st.relaxed.gpu.v2.u64 [%rd617], {%rd618, %rd619};
	// end inline asm
	st.shared.u64 	[_ZN6thrust24THRUST_300001_SM_1000_NS8cuda_cub4core6detail5shmemE+168], %rd799;
	st.shared.u32 	[_ZN6thrust24THRUST_300001_SM_1000_NS8cuda_cub4core6detail5shmemE+176], %r2049;
	st.shared.u64 	[_ZN6thrust24THRUST_300001_SM_1000_NS8cuda_cub4core6detail5shmemE+184], %rd619;
	st.shared.u32 	[_ZN6thrust24THRUST_300001_SM_1000_NS8cuda_cub4core6detail5shmemE+192], %r1577;
$L__BB6_94:
	setp.ne.s32 	%p340, %r1257, 0;
	@%p340 bra 	$L__BB6_96;
	st.shared.u64 	[_ZN6thrust24THRUST_300001_SM_1000_NS8cuda_cub4core6detail5shmemE+136], %rd799;
	st.shared.u32 	[_ZN6thrust24THRUST_300001_SM_1000_NS8cuda_cub4core6detail5shmemE+144], %r2049;
	mov.u64 	%rd809, %rd799;
	mov.u32 	%r2061, %r2049;
$L__BB6_96:
	setp.eq.s32 	%p341, %r43, 0;
	bar.sync 	0;
	@%p341 bra 	$L__BB6_98;
	ld.shared.u32 	%r1579, [_ZN6thrust24THRUST_300001_SM_1000_NS8cuda_cub4core6detail5shmemE+144];
	ld.shared.u64 	%rd620, [_ZN6thrust24THRUST_300001_SM_1000_NS8cuda_cub4core6detail5shmemE+136];
	add.s64 	%rd82, %rd620, %rd809;
	setp.eq.s64 	%p342, %rd809, 0;
	selp.b32 	%r1580, %r1579, 0, %p342;
	add.s32 	%r2061, %r1580, %r2061;
	mov.u64 	%rd809, %rd82;
$L__BB6_98:
	setp.ne.s32 	%p343, %r54, %r55;
	setp.ne.s32 	%p344, %r53, %r54;
	setp.ne.s32 	%p345, %r52, %r53;
	setp.ne.s32 	%p346, %r51, %r52;
	setp.ne.s32 	%p347, %r50, %r51;
	setp.ne.s32 	%p348, %r49, %r50;
	setp.ne.s32 	%p349, %r48, %r49;
	setp.ne.s32 	%p350, %r2047, %r48;
	selp.u64 	%rd621, 1, 0, %p350;
	add.s64 	%rd84, %rd809, %rd621;
	selp.b32 	%r1581, 0, %r2061, %p350;
	add.s32 	%r147, %r1581, %r59;
	selp.u64 	%rd622, 1, 0, %p349;
	add.s64 	%rd623, %rd622, %rd621;
	add.s64 	%rd85, %rd623, %rd809;
	selp.b32 	%r1582, 0, %r147, %p349;
	add.s32 	%r148, %r60, %r1582;
	selp.u64 	%rd624, 1, 0, %p348;
	add.s64 	%rd86, %rd85, %rd624;
	selp.b32 	%r1583, 0, %r148, %p348;
	add.s32 	%r149, %r61, %r1583;
	add.s64 	%rd87, %rd44, %rd809;
	selp.b32 	%r1584, 0, %r149, %p347;
	add.s32 	%r150, %r62, %r1584;
	add.s64 	%rd88, %rd45, %rd809;
	selp.b32 	%r1585, 0, %r150, %p346;
	add.s32 	%r151, %r63, %r1585;
	add.s64 	%rd89, %rd46, %rd809;
	selp.b32 	%r1586, 0, %r151, %p345;
	add.s32 	%r152, %r64, %r1586;
	add.s64 	%rd90, %rd47, %rd809;
	selp.b32 	%r1587, 0, %r152, %p344;
	add.s32 	%r153, %r65, %r1587;
	add.s64 	%rd91, %rd48, %rd809;
	selp.b32 	%r1588, 0, %r153, %p343;
	add.s32 	%r154, %r66, %r1588;
	ld.shared.u64 	%rd92, [_ZN6thrust24THRUST_300001_SM_1000_NS8cuda_cub4core6detail5shmemE+200];
	ld.shared.u64 	%rd93, [_ZN6thrust24THRUST_300001_SM_1000_NS8cuda_cub4core6detail5shmemE+168];
	setp.lt.s64 	%p351, %rd92, 257;
	@%p351 bra 	$L__BB6_124;
	setp.eq.s32 	%p361, %r2047, %r48;
	bar.sync 	0;
	@%p361 bra 	$L__BB6_101;
	cvt.u32.u64 	%r1589, %rd93;
	cvt.u32.u64 	%r1590, %rd809;
	sub.s32 	%r1591, %r1590, %r1589;
	shl.b32 	%r1592, %r1591, 3;
	mov.u32 	%r1593, _ZN6thrust24THRUST_300001_SM_1000_NS8cuda_cub4core6detail5shmemE;
	add.s32 	%r1594, %r1593, %r1592;
	st.shared.v2.u32 	[%r1594], {%r2047, %r2061};
$L__BB6_101:
	setp.eq.s32 	%p362, %r48, %r49;
	@%p362 bra 	$L__BB6_103;
	cvt.u32.u64 	%r1595, %rd93;
	cvt.u32.u64 	%r1596, %rd84;
	sub.s32 	%r1597, %r1596, %r1595;
	shl.b32 	%r1598, %r1597, 3;
	mov.u32 	%r1599, _ZN6thrust24THRUST_300001_SM_1000_NS8cuda_cub4core6detail5shmemE;
	add.s32 	%r1600, %r1599, %r1598;
	st.shared.v2.u32 	[%r1600], {%r48, %r147};
$L__BB6_103:
	setp.eq.s32 	%p363, %r49, %r50;
	@%p363 bra 	$L__BB6_105;
	cvt.u32.u64 	%r1601, %rd93;
	cvt.u32.u64 	%r1602, %rd85;
	sub.s32 	%r1603, %r1602, %r1601;
	shl.b32 	%r1604, %r1603, 3;
	mov.u32 	%r1605, _ZN6thrust24THRUST_300001_SM_1000_NS8cuda_cub4core6detail5shmemE;
	add.s32 	%r1606, %r1605, %r1604;
	st.shared.v2.u32 	[%r1606], {%r49, %r148};
$L__BB6_105:
	setp.eq.s32 	%p364, %r50, %r51;
	@%p364 bra 	$L__BB6_107;
	cvt.u32.u64 	%r1607, %rd93;
	cvt.u32.u64 	%r1608, %rd86;
	sub.s32 	%r1609, %r1608, %r1607;
	shl.b32 	%r1610, %r1609, 3;
	mov.u32 	%r1611, _ZN6thrust24THRUST_300001_SM_1000_NS8cuda_cub4core6detail5shmemE;
	add.s32 	%r1612, %r1611, %r1610;
	st.shared.v2.u32 	[%r1612], {%r50, %r149};
$L__BB6_107:
	setp.eq.s32 	%p365, %r51, %r52;
	@%p365 bra 	$L__BB6_109;
	cvt.u32.u64 	%r1613, %rd93;
	cvt.u32.u64 	%r1614, %rd87;
	sub.s32 	%r1615, %r1614, %r1613;
	shl.b32 	%r1616, %r1615, 3;
	mov.u32 	%r1617, _ZN6thrust24THRUST_300001_SM_1000_NS8cuda_cub4core6detail5shmemE;
	add.s32 	%r1618, %r1617, %r1616;
	st.shared.v2.u32 	[%r1618], {%r51, %r150};
$L__BB6_109:
	setp.eq.s32 	%p366, %r52, %r53;
	@%p366 bra 	$L__BB6_111;
	cvt.u32.u64 	%r1619, %rd93;
	cvt.u32.u64 	%r1620, %rd88;
	sub.s32 	%r1621, %r1620, %r1619;
	shl.b32 	%r1622, %r1621, 3;
	mov.u32 	%r1623, _ZN6thrust24THRUST_300001_SM_1000_NS8cuda_cub4core6detail5shmemE;
	add.s32 	%r1624, %r1623, %r1622;
	st.shared.v2.u32 	[%r1624], {%r52, %r151};
$L__BB6_111:
	setp.eq.s32 	%p367, %r53, %r54;
	@%p367 bra 	$L__BB6_113;
	cvt.u32.u64 	%r1625, %rd93;
	cvt.u32.u64 	%r1626, %rd89;
	sub.s32 	%r1627, %r1626, %r1625;
	shl.b32 	%r1628, %r1627, 3;
	mov.u32 	%r1629, _ZN6thrust24THRUST_300001_SM_1000_NS8cuda_cub4core6detail5shmemE;
	add.s32 	%r1630, %r1629, %r1628;
	st.shared.v2.u32 	[%r1630], {%r53, %r152};
$L__BB6_113:
	setp.eq.s32 	%p368, %r54, %r55;
	@%p368 bra 	$L__BB6_115;
	cvt.u32.u64 	%r1631, %rd93;
	cvt.u32.u64 	%r1632, %rd90;
	sub.s32 	%r1633, %r1632, %r1631;
	shl.b32 	%r1634, %r1633, 3;
	mov.u32 	%r1635, _ZN6thrust24THRUST_300001_SM_1000_NS8cuda_cub4core6detail5shmemE;
	add.s32 	%r1636, %r1635, %r1634;
	st.shared.v2.u32 	[%r1636], {%r54, %r153};
$L__BB6_115:
	setp.eq.s32 	%p369, %r55, %r56;
	@%p369 bra 	$L__BB6_117;
	cvt.u32.u64 	%r1637, %rd93;
	cvt.u32.u64 	%r1638, %rd91;
	sub.s32 	%r1639, %r1638, %r1637;
	shl.b32 	%r1640, %r1639, 3;
	mov.u32 	%r1641, _ZN6thrust24THRUST_300001_SM_1000_NS8cuda_cub4core6detail5shmemE;
	add.s32 	%r1642, %r1641, %r1640;
	st.shared.v2.u32 	[%r1642], {%r55, %r154};
$L__BB6_117:
	bar.sync 	0;
	cvt.u64.u32 	%rd815, %r43;
	setp.le.u64 	%p370, %rd92, %rd815;
	@%p370 bra 	$L__BB6_362;
	not.b64 	%rd652, %rd815;
	add.s64 	%rd95, %rd92, %rd652;
	shr.u64 	%rd653, %rd95, 8;
	add.s64 	%rd654, %rd653, 1;
	and.b64  	%rd811, %rd654, 3;
	and.b64  	%rd655, %rd95, 768;
	setp.eq.s64 	%p371, %rd655, 768;
	@%p371 bra 	$L__BB6_121;
	add.s64 	%rd656, %rd93, %rd815;
	shl.b64 	%rd657, %rd656, 2;
	add.s64 	%rd813, %rd5, %rd657;
	add.s64 	%rd812, %rd4, %rd657;
	shl.b32 	%r1643, %r43, 3;
	mov.u32 	%r1644, _ZN6thrust24THRUST_300001_SM_1000_NS8cuda_cub4core6detail5shmemE;
	add.s32 	%r2063, %r1644, %r1643;
	shl.b64 	%rd658, %rd811, 8;
	add.s64 	%rd815, %rd658, %rd815;
$L__BB6_120:
	.pragma "nounroll";
	ld.shared.v2.u32 	{%r1645, %r1646}, [%r2063];
	st.global.u32 	[%rd812], %r1645;
	st.global.u32 	[%rd813], %r1646;
	add.s64 	%rd813, %rd813, 1024;
	add.s64 	%rd812, %rd812, 1024;
	add.s32 	%r2063, %r2063, 2048;
	add.s64 	%rd811, %rd811, -1;
	setp.ne.s64 	%p372, %rd811, 0;
	@%p372 bra 	$L__BB6_120;
$L__BB6_121:
	setp.lt.u64 	%p373, %rd95, 768;
	@%p373 bra 	$L__BB6_362;
	mov.u32 	%r1649, _ZN6thrust24THRUST_300001_SM_1000_NS8cuda_cub4core6detail5shmemE;
$L__BB6_123:
	cvt.u32.u64 	%r1647, %rd815;
	add.s64 	%rd659, %rd815, %rd93;
	shl.b32 	%r1648, %r1647, 3;
	add.s32 	%r1650, %r1649, %r1648;
	ld.shared.v2.u32 	{%r1651, %r1652}, [%r1650];
	shl.b64 	%rd660, %rd659, 2;
	add.s64 	%rd661, %rd4, %rd660;
	st.global.u32 	[%rd661], %r1651;
	add.s64 	%rd662, %rd5, %rd660;
	st.global.u32 	[%rd662], %r1652;
	and.b64  	%rd663, %rd815, 4294967295;
	add.s64 	%rd664, %rd93, %rd663;
	ld.shared.v2.u32 	{%r1653, %r1654}, [%r1650+2048];
	shl.b64 	%rd665, %rd664, 2;
	add.s64 	%rd666, %rd4, %rd665;
	st.global.u32 	[%rd666+1024], %r1653;
	add.s64 	%rd667, %rd5, %rd665;
	st.global.u32 	[%rd667+1024], %r1654;
	ld.shared.v2.u32 	{%r1655, %r1656}, [%r1650+4096];
	st.global.u32 	[%rd666+2048], %r1655;
	st.global.u32 	[%rd667+2048], %r1656;
	ld.shared.v2.u32 	{%r1657, %r1658}, [%r1650+6144];
	st.global.u32 	[%rd666+3072], %r1657;
	st.global.u32 	[%rd667+3072], %r1658;
	add.s64 	%rd668, %rd815, 1024;
	and.b64  	%rd815, %rd668, 4294967295;
	setp.gt.u64 	%p374, %rd92, %rd815;
	@%p374 bra 	$L__BB6_123;
	bra.uni 	$L__BB6_362;
$L__BB6_124:
	setp.eq.s32 	%p352, %r2047, %r48;
	@%p352 bra 	$L__BB6_126;
	shl.b64 	%rd625, %rd809, 2;
	add.s64 	%rd626, %rd4, %rd625;
	st.global.u32 	[%rd626], %r2047;
	add.s64 	%rd627, %rd5, %rd625;
	st.global.u32 	[%rd627], %r2061;
$L__BB6_126:
	setp.eq.s32 	%p353, %r48, %r49;
	@%p353 bra 	$L__BB6_128;
	shl.b64 	%rd628, %rd84, 2;
	add.s64 	%rd629, %rd4, %rd628;
	st.global.u32 	[%rd629], %r48;
	add.s64 	%rd630, %rd5, %rd628;
	st.global.u32 	[%rd630], %r147;
$L__BB6_128:
	setp.eq.s32 	%p354, %r49, %r50;
	@%p354 bra 	$L__BB6_130;
	shl.b64 	%rd631, %rd85, 2;
	add.s64 	%rd632, %rd4, %rd631;
	st.global.u32 	[%rd632], %r49;
	add.s64 	%rd633, %rd5, %rd631;
	st.global.u32 	[%rd633], %r148;
$L__BB6_130:
	setp.eq.s32 	%p355, %r50, %r51;
	@%p355 bra 	$L__BB6_132;
	shl.b64 	%rd634, %rd86, 2;
	add.s64 	%rd635, %rd4, %rd634;
	st.global.u32 	[%rd635], %r50;
	add.s64 	%rd636, %rd5, %rd634;
	st.global.u32 	[%rd636], %r149;
$L__BB6_132:
	setp.eq.s32 	%p356, %r51, %r52;
	@%p356 bra 	$L__BB6_134;
	shl.b64 	%rd637, %rd87, 2;
	add.s64 	%rd638, %rd4, %rd637;
	st.global.u32 	[%rd638], %r51;
	add.s64 	%rd639, %rd5, %rd637;
	st.global.u32 	[%rd639], %r150;
$L__BB6_134:
	setp.eq.s32 	%p357, %r52, %r53;
	@%p357 bra 	$L__BB6_136;
	shl.b64 	%rd640, %rd88, 2;
	add.s64 	%rd641, %rd4, %rd640;
	st.global.u32 	[%rd641], %r52;
	add.s64 	%rd642, %rd5, %rd640;
	st.global.u32 	[%rd642], %r151;
$L__BB6_136:
	setp.eq.s32 	%p358, %r53, %r54;
	@%p358 bra 	$L__BB6_138;
	shl.b64 	%rd643, %rd89, 2;
	add.s64 	%rd644, %rd4, %rd643;
	st.global.u32 	[%rd644], %r53;
	add.s64 	%rd645, %rd5, %rd643;
	st.global.u32 	[%rd645], %r152;
$L__BB6_138:
	setp.eq.s32 	%p359, %r54, %r55;
	@%p359 bra 	$L__BB6_140;
	shl.b64 	%rd646, %rd90, 2;
	add.s64 	%rd647, %rd4, %rd646;
	st.global.u32 	[%rd647], %r54;
	add.s64 	%rd648, %rd5, %rd646;
	st.global.u32 	[%rd648], %r153;
$L__BB6_140:
	setp.eq.s32 	%p360, %r55, %r56;
	@%p360 bra 	$L__BB6_362;
	shl.b64 	%rd649, %rd91, 2;
	add.s64 	%rd650, %rd4, %rd649;
	st.global.u32 	[%rd650], %r55;
	add.s64 	%rd651, %rd5, %rd649;
	st.global.u32 	[%rd651], %r154;
	bra.uni 	$L__BB6_362;
$L__BB6_142:
	setp.lt.s64 	%p13, %rd7, 1;
	@%p13 bra 	$L__BB6_362;
	setp.ne.s32 	%p14, %r1, 0;
	@%p14 bra 	$L__BB6_232;
	cvt.u32.u64 	%r158, %rd216;
	shl.b64 	%rd400, %rd6, 2;
	add.s64 	%rd399, %rd2, %rd400;
	// begin inline asm
	ld.global.nc.u32 %r2072, [%rd399];
	// end inline asm
	mov.u32 	%r160, %tid.x;
	and.b32  	%r959, %r160, 31;
	and.b32  	%r960, %r160, 992;
	mul.lo.s32 	%r961, %r960, 9;
	or.b32  	%r161, %r961, %r959;
	setp.ge.s32 	%p169, %r161, %r158;
	shl.b32 	%r162, %r161, 2;
	cvt.u64.u32 	%rd401, %r162;
	add.s64 	%rd109, %rd399, %rd401;
	mov.u32 	%r2064, %r2072;
	@%p169 bra 	$L__BB6_146;
	// begin inline asm
	ld.global.nc.u32 %r2064, [%rd109];
	// end inline asm
$L__BB6_146:
	add.s32 	%r165, %r161, 32;
	setp.ge.s32 	%p170, %r165, %r158;
	mov.u32 	%r2065, %r2072;
	@%p170 bra 	$L__BB6_148;
	add.s64 	%rd403, %rd109, 128;
	// begin inline asm
	ld.global.nc.u32 %r2065, [%rd403];
	// end inline asm
$L__BB6_148:
	add.s32 	%r168, %r161, 64;
	setp.ge.s32 	%p171, %r168, %r158;
	mov.u32 	%r2066, %r2072;
	@%p171 bra 	$L__BB6_150;
	add.s64 	%rd404, %rd109, 256;
	// begin inline asm
	ld.global.nc.u32 %r2066, [%rd404];
	// end inline asm
$L__BB6_150:
	add.s32 	%r171, %r161, 96;
	setp.ge.s32 	%p172, %r171, %r158;
	mov.u32 	%r2067, %r2072;
	@%p172 bra 	$L__BB6_152;
	add.s64 	%rd405, %rd109, 384;
	// begin inline asm
	ld.global.nc.u32 %r2067, [%rd405];
	// end inline asm
$L__BB6_152:
	add.s32 	%r174, %r161, 128;
	setp.ge.s32 	%p173, %r174, %r158;
	mov.u32 	%r2068, %r2072;
	@%p173 bra 	$L__BB6_154;
	add.s64 	%rd406, %rd109, 512;
	// begin inline asm
	ld.global.nc.u32 %r2068, [%rd406];
	// end inline asm
$L__BB6_154:
	add.s32 	%r177, %r161, 160;
	setp.ge.s32 	%p174, %r177, %r158;
	mov.u32 	%r2069, %r2072;
	@%p174 bra 	$L__BB6_156;
	add.s64 	%rd407, %rd109, 640;
	// begin inline asm
	ld.global.nc.u32 %r2069, [%rd407];
	// end inline asm
$L__BB6_156:
	add.s32 	%r180, %r161, 192;
	setp.ge.s32 	%p175, %r180, %r158;
	mov.u32 	%r2070, %r2072;
	@%p175 bra 	$L__BB6_158;
	add.s64 	%rd408, %rd109, 768;
	// begin inline asm
	ld.global.nc.u32 %r2070, [%rd408];
	// end inline asm
$L__BB6_158:
	add.s32 	%r183, %r161, 224;
	setp.ge.s32 	%p176, %r183, %r158;
	mov.u32 	%r2071, %r2072;
	@%p176 bra 	$L__BB6_160;
	add.s64 	%rd409, %rd109, 896;
	// begin inline asm
	ld.global.nc.u32 %r2071, [%rd409];
	// end inline asm
$L__BB6_160:
	add.s32 	%r186, %r161, 256;
	setp.ge.s32 	%p177, %r186, %r158;
	@%p177 bra 	$L__BB6_162;
	add.s64 	%rd410, %rd109, 1024;
	// begin inline asm
	ld.global.nc.u32 %r2072, [%rd410];
	// end inline asm
$L__BB6_162:
	setp.ge.s32 	%p178, %r161, %r158;
	// begin inline asm
	mov.u32 %r971, %laneid;
	// end inline asm
	shr.u32 	%r190, %r160, 5;
	mad.lo.s32 	%r973, %r190, 288, %r971;
	shl.b32 	%r974, %r973, 2;
	mov.u32 	%r975, _ZN6thrust24THRUST_300001_SM_1000_NS8cuda_cub4core6detail5shmemE;
	add.s32 	%r191, %r975, %r974;
	st.shared.u32 	[%r191], %r2064;
	st.shared.u32 	[%r191+128], %r2065;
	st.shared.u32 	[%r191+256], %r2066;
	st.shared.u32 	[%r191+384], %r2067;
	st.shared.u32 	[%r191+512], %r2068;
	st.shared.u32 	[%r191+640], %r2069;
	st.shared.u32 	[%r191+768], %r2070;
	st.shared.u32 	[%r191+896], %r2071;
	st.shared.u32 	[%r191+1024], %r2072;
	bar.warp.sync 	-1;
	shl.b32 	%r976, %r971, 5;
	add.s32 	%r192, %r191, %r976;
	ld.shared.u32 	%r193, [%r192];
	ld.shared.u32 	%r194, [%r192+4];
	ld.shared.u32 	%r195, [%r192+8];
	ld.shared.u32 	%r196, [%r192+12];
	ld.shared.u32 	%r197, [%r192+16];
	ld.shared.u32 	%r198, [%r192+20];
	ld.shared.u32 	%r199, [%r192+24];
	ld.shared.u32 	%r200, [%r192+28];
	ld.shared.u32 	%r201, [%r192+32];
	bar.sync 	0;
	add.s64 	%rd411, %rd3, %rd400;
	// begin inline asm
	ld.global.nc.u32 %r2081, [%rd411];
	// end inline asm
	add.s64 	%rd110, %rd411, %rd401;
	mov.u32 	%r2073, %r2081;
	@%p178 bra 	$L__BB6_164;
	// begin inline asm
	ld.global.nc.u32 %r2073, [%rd110];
	// end inline asm
$L__BB6_164:
	setp.ge.s32 	%p179, %r165, %r158;
	mov.u32 	%r2074, %r2081;
	@%p179 bra 	$L__BB6_166;
	add.s64 	%rd415, %rd110, 128;
	// begin inline asm
	ld.global.nc.u32 %r2074, [%rd415];
	// end inline asm
$L__BB6_166:
	setp.ge.s32 	%p180, %r168, %r158;
	mov.u32 	%r2075, %r2081;
	@%p180 bra 	$L__BB6_168;
	add.s64 	%rd416, %rd110, 256;
	// begin inline asm
	ld.global.nc.u32 %r2075, [%rd416];
	// end inline asm
$L__BB6_168:
	setp.ge.s32 	%p181, %r171, %r158;
	mov.u32 	%r2076, %r2081;
	@%p181 bra 	$L__BB6_170;
	add.s64 	%rd417, %rd110, 384;
	// begin inline asm
	ld.global.nc.u32 %r2076, [%rd417];
	// end inline asm
$L__BB6_170:
	setp.ge.s32 	%p182, %r174, %r158;
	mov.u32 	%r2077, %r2081;
	@%p182 bra 	$L__BB6_172;
	add.s64 	%rd418, %rd110, 512;
	// begin inline asm
	ld.global.nc.u32 %r2077, [%rd418];
	// end inline asm
$L__BB6_172:
	setp.ge.s32 	%p183, %r177, %r158;
	mov.u32 	%r2078, %r2081;
	@%p183 bra 	$L__BB6_174;
	add.s64 	%rd419, %rd110, 640;
	// begin inline asm
	ld.global.nc.u32 %r2078, [%rd419];
	// end inline asm
$L__BB6_174:
	setp.ge.s32 	%p184, %r180, %r158;
	mov.u32 	%r2079, %r2081;
	@%p184 bra 	$L__BB6_176;
	add.s64 	%rd420, %rd110, 768;
	// begin inline asm
	ld.global.nc.u32 %r2079, [%rd420];
	// end inline asm
$L__BB6_176:
	setp.ge.s32 	%p185, %r183, %r158;
	mov.u32 	%r2080, %r2081;
	@%p185 bra 	$L__BB6_178;
	add.s64 	%rd421, %rd110, 896;
	// begin inline asm
	ld.global.nc.u32 %r2080, [%rd421];
	// end inline asm
$L__BB6_178:
	setp.ge.s32 	%p186, %r186, %r158;
	@%p186 bra 	$L__BB6_180;
	add.s64 	%rd422, %rd110, 1024;
	// begin inline asm
	ld.global.nc.u32 %r2081, [%rd422];
	// end inline asm
$L__BB6_180:
	st.shared.u32 	[%r191], %r2073;
	st.shared.u32 	[%r191+128], %r2074;
	st.shared.u32 	[%r191+256], %r2075;
	st.shared.u32 	[%r191+384], %r2076;
	st.shared.u32 	[%r191+512], %r2077;
	st.shared.u32 	[%r191+640], %r2078;
	st.shared.u32 	[%r191+768], %r2079;
	st.shared.u32 	[%r191+896], %r2080;
	st.shared.u32 	[%r191+1024], %r2081;
	bar.warp.sync 	-1;
	ld.shared.u32 	%r221, [%r192];
	ld.shared.u32 	%r222, [%r192+4];
	ld.shared.u32 	%r223, [%r192+8];
	ld.shared.u32 	%r224, [%r192+12];
	ld.shared.u32 	%r225, [%r192+16];
	ld.shared.u32 	%r226, [%r192+20];
	ld.shared.u32 	%r227, [%r192+24];
	ld.shared.u32 	%r228, [%r192+28];
	ld.shared.u32 	%r229, [%r192+32];
	bar.sync 	0;
	shl.b32 	%r987, %r160, 2;
	add.s32 	%r989, %r975, %r987;
	add.s32 	%r230, %r989, 1240;
	st.shared.u32 	[%r989+1240], %r201;
	bar.sync 	0;
	setp.eq.s32 	%p187, %r160, 0;
	mov.b64 	%rd816, 1;
	@%p187 bra 	$L__BB6_182;
	ld.shared.u32 	%r2082, [%r230+-4];
	setp.ne.s32 	%p188, %r2082, %r193;
	selp.u64 	%rd816, 1, 0, %p188;
$L__BB6_182:
	setp.eq.s32 	%p189, %r160, 0;
	setp.ne.s32 	%p190, %r193, %r194;
	setp.ne.s32 	%p191, %r194, %r195;
	setp.ne.s32 	%p192, %r195, %r196;
	setp.ne.s32 	%p193, %r196, %r197;
	setp.ne.s32 	%p194, %r197, %r198;
	setp.ne.s32 	%p195, %r198, %r199;
	setp.ne.s32 	%p196, %r199, %r200;
	setp.ne.s32 	%p197, %r200, %r201;
	mul.lo.s32 	%r1110, %r160, 9;
	cvt.u64.u32 	%rd424, %r1110;
	setp.eq.s64 	%p198, %rd7, %rd424;
	selp.u64 	%rd425, 1, 0, %p198;
	selp.b64 	%rd426, %rd425, %rd816, %p198;
	selp.b64 	%rd113, %rd425, %rd426, %p189;
	add.s32 	%r1111, %r1110, 1;
	cvt.u64.u32 	%rd427, %r1111;
	setp.eq.s64 	%p199, %rd7, %rd427;
	or.pred  	%p1, %p199, %p190;
	selp.u64 	%rd428, 1, 0, %p1;
	add.s32 	%r1112, %r1110, 2;
	cvt.u64.u32 	%rd429, %r1112;
	setp.eq.s64 	%p200, %rd7, %rd429;
	or.pred  	%p2, %p200, %p191;
	selp.u64 	%rd430, 1, 0, %p2;
	add.s32 	%r1113, %r1110, 3;
	cvt.u64.u32 	%rd431, %r1113;
	setp.eq.s64 	%p201, %rd7, %rd431;
	or.pred  	%p3, %p201, %p192;
	selp.u64 	%rd432, 1, 0, %p3;
	add.s32 	%r1114, %r1110, 4;
	cvt.u64.u32 	%rd433, %r1114;
	setp.eq.s64 	%p202, %rd7, %rd433;
	or.pred  	%p4, %p202, %p193;
	selp.u64 	%rd434, 1, 0, %p4;
	add.s32 	%r1115, %r1110, 5;
	cvt.u64.u32 	%rd435, %r1115;
	setp.eq.s64 	%p203, %rd7, %rd435;
	or.pred  	%p204, %p203, %p194;
	selp.u64 	%rd436, 1, 0, %p204;
	add.s32 	%r1116, %r1110, 6;
	cvt.u64.u32 	%rd437, %r1116;
	setp.eq.s64 	%p205, %rd7, %rd437;
	or.pred  	%p206, %p205, %p195;
	selp.u64 	%rd438, 1, 0, %p206;
	add.s32 	%r1117, %r1110, 7;
	cvt.u64.u32 	%rd439, %r1117;
	setp.eq.s64 	%p207, %rd7, %rd439;
	or.pred  	%p5, %p207, %p196;
	selp.u64 	%rd440, 1, 0, %p5;
	add.s32 	%r1118, %r1110, 8;
	cvt.u64.u32 	%rd441, %r1118;
	setp.eq.s64 	%p208, %rd7, %rd441;
	or.pred  	%p209, %p208, %p197;
	selp.u64 	%rd442, 1, 0, %p209;
	add.s64 	%rd114, %rd113, %rd428;
	selp.b32 	%r1119, 0, %r221, %p1;
	add.s32 	%r1120, %r222, %r1119;
	add.s64 	%rd115, %rd114, %rd430;
	selp.b32 	%r1121, 0, %r1120, %p2;
	add.s32 	%r1122, %r223, %r1121;
	add.s64 	%rd116, %rd115, %rd432;
	selp.b32 	%r1123, 0, %r1122, %p3;
	add.s32 	%r1124, %r224, %r1123;
	add.s64 	%rd117, %rd116, %rd434;
	selp.b32 	%r1125, 0, %r1124, %p4;
	add.s32 	%r1126, %r225, %r1125;
	add.s64 	%rd118, %rd117, %rd436;
	selp.b32 	%r1127, 0, %r1126, %p204;
	add.s32 	%r1128, %r226, %r1127;
	add.s64 	%rd119, %rd118, %rd438;
	selp.b32 	%r1129, 0, %r1128, %p206;
	add.s32 	%r1130, %r227, %r1129;
	add.s64 	%rd120, %rd119, %rd440;
	selp.b32 	%r1131, 0, %r1130, %p5;
	add.s32 	%r1132, %r228, %r1131;
	add.s64 	%rd443, %rd120, %rd442;
	mov.b64 	{%r991, %r996}, %rd443;
	selp.b32 	%r1133, 0, %r1132, %p209;
	add.s32 	%r1001, %r229, %r1133;
	mov.b32 	%r1107, 1;
	mov.b32 	%r1108, 0;
	mov.b32 	%r1109, -1;
	// begin inline asm
	shfl.sync.up.b32 %r990, %r991, %r1107, %r1108, %r1109;
	// end inline asm
	// begin inline asm
	shfl.sync.up.b32 %r995, %r996, %r1107, %r1108, %r1109;
	// end inline asm
	mov.b64 	%rd444, {%r990, %r995};
	// begin inline asm
	shfl.sync.up.b32 %r1000, %r1001, %r1107, %r1108, %r1109;
	// end inline asm
	// begin inline asm
	shfl.sync.up.b32 %r1005, %r1006, %r1107, %r1108, %r1109;
	// end inline asm
	setp.eq.s64 	%p210, %rd443, 0;
	selp.b32 	%r1134, %r1000, 0, %p210;
	setp.lt.s32 	%p211, %r971, 1;
	selp.b64 	%rd445, 0, %rd444, %p211;
	add.s64 	%rd446, %rd445, %rd443;
	mov.b64 	{%r1011, %r1016}, %rd446;
	selp.b32 	%r1135, 0, %r1134, %p211;
	add.s32 	%r1021, %r1135, %r1001;
	mov.b32 	%r1027, 2;
	// begin inline asm
	shfl.sync.up.b32 %r1010, %r1011, %r1027, %r1108, %r1109;
	// end inline asm
	// begin inline asm
	shfl.sync.up.b32 %r1015, %r1016, %r1027, %r1108, %r1109;
	// end inline asm
	mov.b64 	%rd447, {%r1010, %r1015};
	// begin inline asm
	shfl.sync.up.b32 %r1020, %r1021, %r1027, %r1108, %r1109;
	// end inline asm
	// begin inline asm
	shfl.sync.up.b32 %r1025, %r1026, %r1027, %r1108, %r1109;
	// end inline asm
	setp.eq.s64 	%p212, %rd446, 0;
	selp.b32 	%r1136, %r1020, 0, %p212;
	setp.lt.s32 	%p213, %r971, 2;
	selp.b64 	%rd448, 0, %rd447, %p213;
	add.s64 	%rd449, %rd448, %rd446;
	mov.b64 	{%r1031, %r1036}, %rd449;
	selp.b32 	%r1137, 0, %r1136, %p213;
	add.s32 	%r1041, %r1137, %r1021;
	mov.b32 	%r1047, 4;
	// begin inline asm
	shfl.sync.up.b32 %r1030, %r1031, %r1047, %r1108, %r1109;
	// end inline asm
	// begin inline asm
	shfl.sync.up.b32 %r1035, %r1036, %r1047, %r1108, %r1109;
	// end inline asm
	mov.b64 	%rd450, {%r1030, %r1035};
	// begin inline asm
	shfl.sync.up.b32 %r1040, %r1041, %r1047, %r1108, %r1109;
	// end inline asm
	// begin inline asm
	shfl.sync.up.b32 %r1045, %r1046, %r1047, %r1108, %r1109;
	// end inline asm
	setp.eq.s64 	%p214, %rd449, 0;
	selp.b32 	%r1138, %r1040, 0, %p214;
	setp.lt.s32 	%p215, %r971, 4;
	selp.b64 	%rd451, 0, %rd450, %p215;
	add.s64 	%rd452, %rd451, %rd449;
	mov.b64 	{%r1051, %r1056}, %rd452;
	selp.b32 	%r1139, 0, %r1138, %p215;
	add.s32 	%r1061, %r1139, %r1041;
	mov.b32 	%r1067, 8;
	// begin inline asm
	shfl.sync.up.b32 %r1050, %r1051, %r1067, %r1108, %r1109;
	// end inline asm
	// begin inline asm
	shfl.sync.up.b32 %r1055, %r1056, %r1067, %r1108, %r1109;
	// end inline asm
	mov.b64 	%rd453, {%r1050, %r1055};
	// begin inline asm
	shfl.sync.up.b32 %r1060, %r1061, %r1067, %r1108, %r1109;
	// end inline asm
	// begin inline asm
	shfl.sync.up.b32 %r1065, %r1066, %r1067, %r1108, %r1109;
	// end inline asm
	setp.eq.s64 	%p216, %rd452, 0;
	selp.b32 	%r1140, %r1060, 0, %p216;
	setp.lt.s32 	%p217, %r971, 8;
	selp.b64 	%rd454, 0, %rd453, %p217;
	add.s64 	%rd455, %rd454, %rd452;
	mov.b64 	{%r1071, %r1076}, %rd455;
	selp.b32 	%r1141, 0, %r1140, %p217;
	add.s32 	%r1081, %r1141, %r1061;
	mov.b32 	%r1087, 16;
	// begin inline asm
	shfl.sync.up.b32 %r1070, %r1071, %r1087, %r1108, %r1109;
	// end inline asm
	// begin inline asm
	shfl.sync.up.b32 %r1075, %r1076, %r1087, %r1108, %r1109;
	// end inline asm
	mov.b64 	%rd456, {%r1070, %r1075};
	// begin inline asm
	shfl.sync.up.b32 %r1080, %r1081, %r1087, %r1108, %r1109;
	// end inline asm
	// begin inline asm
	shfl.sync.up.b32 %r1085, %r1086, %r1087, %r1108, %r1109;
	// end inline asm
	setp.eq.s64 	%p218, %rd455, 0;
	selp.b32 	%r1142, %r1080, 0, %p218;
	setp.lt.s32 	%p219, %r971, 16;
	selp.b64 	%rd457, 0, %rd456, %p219;
	add.s64 	%rd121, %rd457, %rd455;
	mov.b64 	{%r1091, %r1096}, %rd121;
	selp.b32 	%r1143, 0, %r1142, %p219;
	add.s32 	%r1101, %r1143, %r1081;
	// begin inline asm
	shfl.sync.up.b32 %r1090, %r1091, %r1107, %r1108, %r1109;
	// end inline asm
	// begin inline asm
	shfl.sync.up.b32 %r1095, %r1096, %r1107, %r1108, %r1109;
	// end inline asm
	// begin inline asm
	shfl.sync.up.b32 %r1100, %r1101, %r1107, %r1108, %r1109;
	// end inline asm
	// begin inline asm
	shfl.sync.up.b32 %r1105, %r1106, %r1107, %r1108, %r1109;
	// end inline asm
	setp.ne.s32 	%p220, %r971, 31;
	@%p220 bra 	$L__BB6_184;
	shl.b32 	%r1144, %r190, 4;
	mov.u32 	%r1145, _ZN6thrust24THRUST_300001_SM_1000_NS8cuda_cub4core6detail5shmemE;
	add.s32 	%r1146, %r1145, %r1144;
	st.shared.u64 	[%r1146], %rd121;
	st.shared.u32 	[%r1146+8], %r1101;
$L__BB6_184:
	mov.b64 	%rd458, {%r1090, %r1095};
	bar.sync 	0;
	ld.shared.u64 	%rd459, [_ZN6thrust24THRUST_300001_SM_1000_NS8cuda_cub4core6detail5shmemE];
	ld.shared.u32 	%r1147, [_ZN6thrust24THRUST_300001_SM_1000_NS8cuda_cub4core6detail5shmemE+8];
	ld.shared.u64 	%rd460, [_ZN6thrust24THRUST_300001_SM_1000_NS8cuda_cub4core6detail5shmemE+16];
	ld.shared.u32 	%r1148, [_ZN6thrust24THRUST_300001_SM_1000_NS8cuda_cub4core6detail5shmemE+24];
	add.s64 	%rd461, %rd460, %rd459;
	setp.eq.s64 	%p221, %rd460, 0;
	selp.b32 	%r1149, %r1147, 0, %p221;
	add.s32 	%r1150, %r1149, %r1148;
	setp.eq.s32 	%p222, %r190, 2;
	selp.b64 	%rd462, %rd461, %rd459, %p222;
	selp.b32 	%r1151, %r1150, %r1147, %p222;
	ld.shared.u64 	%rd463, [_ZN6thrust24THRUST_300001_SM_1000_NS8cuda_cub4core6detail5shmemE+32];
	ld.shared.u32 	%r1152, [_ZN6thrust24THRUST_300001_SM_1000_NS8cuda_cub4core6detail5shmemE+40];
	add.s64 	%rd464, %rd463, %rd461;
	setp.eq.s64 	%p223, %rd463, 0;
	selp.b32 	%r1153, %r1150, 0, %p223;
	add.s32 	%r1154, %r1153, %r1152;
	setp.eq.s32 	%p224, %r190, 3;
	selp.b64 	%rd465, %rd464, %rd462, %p224;
	selp.b32 	%r1155, %r1154, %r1151, %p224;
	ld.shared.u64 	%rd466, [_ZN6thrust24THRUST_300001_SM_1000_NS8cuda_cub4core6detail5shmemE+48];
	ld.shared.u32 	%r1156, [_ZN6thrust24THRUST_300001_SM_1000_NS8cuda_cub4core6detail5shmemE+56];
	add.s64 	%rd467, %rd466, %rd464;
	setp.eq.s64 	%p225, %rd466, 0;
	selp.b32 	%r1157, %r1154, 0, %p225;
	add.s32 	%r1158, %r1157, %r1156;
	setp.eq.s32 	%p226, %r190, 4;
	selp.b64 	%rd468, %rd467, %rd465, %p226;
	selp.b32 	%r1159, %r1158, %r1155, %p226;
	ld.shared.u64 	%rd469, [_ZN6thrust24THRUST_300001_SM_1000_NS8cuda_cub4core6detail5shmemE+64];
	ld.shared.u32 	%r1160, [_ZN6thrust24THRUST_300001_SM_1000_NS8cuda_cub4core6detail5shmemE+72];
	add.s64 	%rd470, %rd469, %rd467;
	setp.eq.s64 	%p227, %rd469, 0;
	selp.b32 	%r1161, %r1158, 0, %p227;
	add.s32 	%r1162, %r1161, %r1160;
	setp.eq.s32 	%p228, %r190, 5;
	selp.b64 	%rd471, %rd470, %rd468, %p228;
	selp.b32 	%r1163, %r1162, %r1159, %p228;
	ld.shared.u64 	%rd472, [_ZN6thrust24THRUST_300001_SM_1000_NS8cuda_cub4core6detail5shmemE+80];
	ld.shared.u32 	%r1164, [_ZN6thrust24THRUST_300001_SM_1000_NS8cuda_cub4core6detail5shmemE+88];
	add.s64 	%rd473, %rd472, %rd470;
	setp.eq.s64 	%p229, %rd472, 0;
	selp.b32 	%r1165, %r1162, 0, %p229;
	add.s32 	%r1166, %r1165, %r1164;
	setp.eq.s32 	%p230, %r190, 6;
	selp.b64 	%rd474, %rd473, %rd471, %p230;
	selp.b32 	%r1167, %r1166, %r1163, %p230;
	ld.shared.u64 	%rd475, [_ZN6thrust24THRUST_300001_SM_1000_NS8cuda_cub4core6detail5shmemE+96];
	ld.shared.u32 	%r1168, [_ZN6thrust24THRUST_300001_SM_1000_NS8cuda_cub4core6detail5shmemE+104];
	add.s64 	%rd476, %rd475, %rd473;
	setp.eq.s64 	%p231, %rd475, 0;
	selp.b32 	%r1169, %r1166, 0, %p231;
	add.s32 	%r1170, %r1169, %r1168;
	setp.eq.s32 	%p232, %r190, 7;
	selp.b64 	%rd477, %rd476, %rd474, %p232;
	selp.b32 	%r1171, %r1170, %r1167, %p232;
	ld.shared.u64 	%rd478, [_ZN6thrust24THRUST_300001_SM_1000_NS8cuda_cub4core6detail5shmemE+112];
	ld.shared.u32 	%r1172, [_ZN6thrust24THRUST_300001_SM_1000_NS8cuda_cub4core6detail5shmemE+120];
	add.s64 	%rd822, %rd478, %rd476;
	setp.eq.s64 	%p233, %rd478, 0;
	selp.b32 	%r1173, %r1170, 0, %p233;
	add.s32 	%r237, %r1173, %r1172;
	setp.lt.u32 	%p234, %r160, 32;
	selp.b64 	%rd479, 0, %rd477, %p234;
	selp.b32 	%r1174, 0, %r1171, %p234;
	setp.eq.s64 	%p235, %rd458, 0;
	selp.b32 	%r1175, %r1174, 0, %p235;
	add.s32 	%r1176, %r1175, %r1100;
	setp.eq.s32 	%p236, %r971, 0;
	selp.b64 	%rd480, 0, %rd458, %p236;
	add.s64 	%rd123, %rd479, %rd480;
	selp.b32 	%r238, %r1174, %r1176, %p236;
	add.s64 	%rd124, %rd123, %rd113;
	setp.eq.s64 	%p237, %rd113, 0;
	selp.b32 	%r1177, %r238, 0, %p237;
	add.s32 	%r239, %r1177, %r221;
	add.s64 	%rd125, %rd114, %rd123;
	selp.b32 	%r1178, 0, %r239, %p1;
	add.s32 	%r240, %r222, %r1178;
	add.s64 	%rd126, %rd115, %rd123;
	selp.b32 	%r1179, 0, %r240, %p2;
	add.s32 	%r241, %r223, %r1179;
	add.s64 	%rd127, %rd116, %rd123;
	selp.b32 	%r1180, 0, %r241, %p3;
	add.s32 	%r242, %r224, %r1180;
	add.s64 	%rd128, %rd117, %rd123;
	selp.b32 	%r1181, 0, %r242, %p4;
	add.s32 	%r243, %r225, %r1181;
	add.s64 	%rd129, %rd118, %rd123;
	mul.lo.s32 	%r1182, %r160, 9;
	add.s32 	%r1183, %r1182, 5;
	cvt.u64.u32 	%rd481, %r1183;
	setp.eq.s64 	%p238, %rd7, %rd481;
	setp.ne.s32 	%p239, %r197, %r198;
	selp.b32 	%r1184, 0, %r243, %p239;
	selp.b32 	%r1185, 0, %r1184, %p238;
	add.s32 	%r244, %r226, %r1185;
	add.s64 	%rd130, %rd119, %rd123;
	add.s32 	%r1186, %r1182, 6;
	cvt.u64.u32 	%rd482, %r1186;
	setp.eq.s64 	%p240, %rd7, %rd482;
	setp.ne.s32 	%p241, %r198, %r199;
	selp.b32 	%r1187, 0, %r244, %p241;
	selp.b32 	%r1188, 0, %r1187, %p240;
	add.s32 	%r245, %r227, %r1188;
	add.s64 	%rd131, %rd120, %rd123;
	selp.b32 	%r1189, 0, %r245, %p5;
	add.s32 	%r246, %r228, %r1189;
	setp.lt.s64 	%p242, %rd822, 257;
	@%p242 bra 	$L__BB6_210;
	bar.sync 	0;
	@%p237 bra 	$L__BB6_187;
	cvt.u32.u64 	%r1193, %rd123;
	shl.b32 	%r1194, %r1193, 3;
	mov.u32 	%r1195, _ZN6thrust24THRUST_300001_SM_1000_NS8cuda_cub4core6detail5shmemE;
	add.s32 	%r1196, %r1195, %r1194;
	st.shared.v2.u32 	[%r1196], {%r2082, %r238};
$L__BB6_187:
	not.pred 	%p259, %p1;
	@%p259 bra 	$L__BB6_189;
	cvt.u32.u64 	%r1197, %rd124;
	shl.b32 	%r1198, %r1197, 3;
	mov.u32 	%r1199, _ZN6thrust24THRUST_300001_SM_1000_NS8cuda_cub4core6detail5shmemE;
	add.s32 	%r1200, %r1199, %r1198;
	st.shared.v2.u32 	[%r1200], {%r193, %r239};
$L__BB6_189:
	not.pred 	%p260, %p2;
	@%p260 bra 	$L__BB6_191;
	cvt.u32.u64 	%r1201, %rd125;
	shl.b32 	%r1202, %r1201, 3;
	mov.u32 	%r1203, _ZN6thrust24THRUST_300001_SM_1000_NS8cuda_cub4core6detail5shmemE;
	add.s32 	%r1204, %r1203, %r1202;
	st.shared.v2.u32 	[%r1204], {%r194, %r240};
$L__BB6_191:
	not.pred 	%p261, %p3;
	@%p261 bra 	$L__BB6_193;
	cvt.u32.u64 	%r1205, %rd126;
	shl.b32 	%r1206, %r1205, 3;
	mov.u32 	%r1207, _ZN6thrust24THRUST_300001_SM_1000_NS8cuda_cub4core6detail5shmemE;
	add.s32 	%r1208, %r1207, %r1206;
	st.shared.v2.u32 	[%r1208], {%r195, %r241};
$L__BB6_193:
	not.pred 	%p262, %p4;
	@%p262 bra 	$L__BB6_195;
	cvt.u32.u64 	%r1209, %rd127;
	shl.b32 	%r1210, %r1209, 3;
	mov.u32 	%r1211, _ZN6thrust24THRUST_300001_SM_1000_NS8cuda_cub4core6detail5shmemE;
	add.s32 	%r1212, %r1211, %r1210;
	st.shared.v2.u32 	[%r1212], {%r196, %r242};
$L__BB6_195:
	mad.lo.s32 	%r1213, %r160, 9, 5;
	cvt.u64.u32 	%rd513, %r1213;
	setp.ne.s64 	%p263, %rd7, %rd513;
	setp.eq.s32 	%p264, %r197, %r198;
	and.pred  	%p265, %p263, %p264;
	@%p265 bra 	$L__BB6_197;
	cvt.u32.u64 	%r1214, %rd128;
	shl.b32 	%r1215, %r1214, 3;
	mov.u32 	%r1216, _ZN6thrust24THRUST_300001_SM_1000_NS8cuda_cub4core6detail5shmemE;
	add.s32 	%r1217, %r1216, %r1215;
	st.shared.v2.u32 	[%r1217], {%r197, %r243};
$L__BB6_197:
	mad.lo.s32 	%r1218, %r160, 9, 6;
	cvt.u64.u32 	%rd514, %r1218;
	setp.ne.s64 	%p266, %rd7, %rd514;
	setp.eq.s32 	%p267, %r198, %r199;
	and.pred  	%p268, %p266, %p267;
	@%p268 bra 	$L__BB6_199;
	cvt.u32.u64 	%r1219, %rd129;
	shl.b32 	%r1220, %r1219, 3;
	mov.u32 	%r1221, _ZN6thrust24THRUST_300001_SM_1000_NS8cuda_cub4core6detail5shmemE;
	add.s32 	%r1222, %r1221, %r1220;
	st.shared.v2.u32 	[%r1222], {%r198, %r244};
$L__BB6_199:
	not.pred 	%p269, %p5;
	@%p269 bra 	$L__BB6_201;
	cvt.u32.u64 	%r1223, %rd130;
	shl.b32 	%r1224, %r1223, 3;
	mov.u32 	%r1225, _ZN6thrust24THRUST_300001_SM_1000_NS8cuda_cub4core6detail5shmemE;
	add.s32 	%r1226, %r1225, %r1224;
	st.shared.v2.u32 	[%r1226], {%r199, %r245};
$L__BB6_201:
	mad.lo.s32 	%r1227, %r160, 9, 8;
	cvt.u64.u32 	%rd515, %r1227;
	setp.ne.s64 	%p270, %rd7, %rd515;
	setp.eq.s32 	%p271, %r200, %r201;
	and.pred  	%p272, %p270, %p271;
	@%p272 bra 	$L__BB6_203;
	cvt.u32.u64 	%r1228, %rd131;
	shl.b32 	%r1229, %r1228, 3;
	mov.u32 	%r1230, _ZN6thrust24THRUST_300001_SM_1000_NS8cuda_cub4core6detail5shmemE;
	add.s32 	%r1231, %r1230, %r1229;
	st.shared.v2.u32 	[%r1231], {%r200, %r246};
$L__BB6_203:
	bar.sync 	0;
	cvt.u64.u32 	%rd821, %r160;
	setp.le.u64 	%p273, %rd822, %rd821;
	@%p273 bra 	$L__BB6_228;
	not.b64 	%rd516, %rd821;
	add.s64 	%rd133, %rd822, %rd516;
	shr.u64 	%rd517, %rd133, 8;
	add.s64 	%rd518, %rd517, 1;
	and.b64  	%rd817, %rd518, 3;
	and.b64  	%rd519, %rd133, 768;
	setp.eq.s64 	%p274, %rd519, 768;
	@%p274 bra 	$L__BB6_207;
	shl.b64 	%rd520, %rd821, 2;
	add.s64 	%rd819, %rd5, %rd520;
	add.s64 	%rd818, %rd4, %rd520;
	shl.b32 	%r1232, %r160, 3;
	mov.u32 	%r1233, _ZN6thrust24THRUST_300001_SM_1000_NS8cuda_cub4core6detail5shmemE;
	add.s32 	%r2083, %r1233, %r1232;
	shl.b64 	%rd521, %rd817, 8;
	add.s64 	%rd821, %rd521, %rd821;
$L__BB6_206:
	.pragma "nounroll";
	ld.shared.v2.u32 	{%r1234, %r1235}, [%r2083];
	st.global.u32 	[%rd818], %r1234;
	st.global.u32 	[%rd819], %r1235;
	add.s64 	%rd819, %rd819, 1024;
	add.s64 	%rd818, %rd818, 1024;
	add.s32 	%r2083, %r2083, 2048;
	add.s64 	%rd817, %rd817, -1;
	setp.ne.s64 	%p275, %rd817, 0;
	@%p275 bra 	$L__BB6_206;
$L__BB6_207:
	setp.lt.u64 	%p276, %rd133, 768;
	@%p276 bra 	$L__BB6_228;
	mov.u32 	%r1238, _ZN6thrust24THRUST_300001_SM_1000_NS8cuda_cub4core6detail5shmemE;
$L__BB6_209:
	cvt.u32.u64 	%r1236, %rd821;
	shl.b32 	%r1237, %r1236, 3;
	add.s32 	%r1239, %r1238, %r1237;
	ld.shared.v2.u32 	{%r1240, %r1241}, [%r1239];
	shl.b64 	%rd522, %rd821, 2;
	add.s64 	%rd523, %rd4, %rd522;
	st.global.u32 	[%rd523], %r1240;
	add.s64 	%rd524, %rd5, %rd522;
	st.global.u32 	[%rd524], %r1241;
	ld.shared.v2.u32 	{%r1242, %r1243}, [%r1239+2048];
	and.b64  	%rd525, %rd522, 17179869180;
	add.s64 	%rd526, %rd4, %rd525;
	st.global.u32 	[%rd526+1024], %r1242;
	add.s64 	%rd527, %rd5, %rd525;
	st.global.u32 	[%rd527+1024], %r1243;
	ld.shared.v2.u32 	{%r1244, %r1245}, [%r1239+4096];
	st.global.u32 	[%rd526+2048], %r1244;
	st.global.u32 	[%rd527+2048], %r1245;
	ld.shared.v2.u32 	{%r1246, %r1247}, [%r1239+6144];
	st.global.u32 	[%rd526+3072], %r1246;
	st.global.u32 	[%rd527+3072], %r1247;
	add.s64 	%rd528, %rd821, 1024;
	and.b64  	%rd821, %rd528, 4294967295;
	setp.gt.u64 	%p277, %rd822, %rd821;
	@%p277 bra 	$L__BB6_209;
	bra.uni 	$L__BB6_228;
$L__BB6_210:
	@%p237 bra 	$L__BB6_212;
	shl.b64 	%rd483, %rd123, 2;
	add.s64 	%rd484, %rd4, %rd483;
	st.global.u32 	[%rd484], %r2082;
	add.s64 	%rd485, %rd5, %rd483;
	st.global.u32 	[%rd485], %r238;
$L__BB6_212:
	not.pred 	%p244, %p1;
	@%p244 bra 	$L__BB6_214;
	shl.b64 	%rd486, %rd124, 2;
	add.s64 	%rd487, %rd4, %rd486;
	st.global.u32 	[%rd487], %r193;
	add.s64 	%rd488, %rd5, %rd486;
	st.global.u32 	[%rd488], %r239;
$L__BB6_214:
	not.pred 	%p245, %p2;
	@%p245 bra 	$L__BB6_216;
	shl.b64 	%rd489, %rd125, 2;
	add.s64 	%rd490, %rd4, %rd489;
	st.global.u32 	[%rd490], %r194;
	add.s64 	%rd491, %rd5, %rd489;
	st.global.u32 	[%rd491], %r240;
$L__BB6_216:
	not.pred 	%p246, %p3;
	@%p246 bra 	$L__BB6_218;
	shl.b64 	%rd492, %rd126, 2;
	add.s64 	%rd493, %rd4, %rd492;
	st.global.u32 	[%rd493], %r195;
	add.s64 	%rd494, %rd5, %rd492;
	st.global.u32 	[%rd494], %r241;
$L__BB6_218:
	not.pred 	%p247, %p4;
	@%p247 bra 	$L__BB6_220;
	shl.b64 	%rd495, %rd127, 2;
	add.s64 	%rd496, %rd4, %rd495;
	st.global.u32 	[%rd496], %r196;
	add.s64 	%rd497, %rd5, %rd495;
	st.global.u32 	[%rd497], %r242;
$L__BB6_220:
	mad.lo.s32 	%r1190, %r160, 9, 5;
	cvt.u64.u32 	%rd498, %r1190;
	setp.ne.s64 	%p248, %rd7, %rd498;
	setp.eq.s32 	%p249, %r197, %r198;
	and.pred  	%p250, %p248, %p249;
	@%p250 bra 	$L__BB6_222;
	shl.b64 	%rd499, %rd128, 2;
	add.s64 	%rd500, %rd4, %rd499;
	st.global.u32 	[%rd500], %r197;
	add.s64 	%rd501, %rd5, %rd499;
	st.global.u32 	[%rd501], %r243;
$L__BB6_222:
	mad.lo.s32 	%r1191, %r160, 9, 6;
	cvt.u64.u32 	%rd502, %r1191;
	setp.ne.s64 	%p251, %rd7, %rd502;
	setp.eq.s32 	%p252, %r198, %r199;
	and.pred  	%p253, %p251, %p252;
	@%p253 bra 	$L__BB6_224;
	shl.b64 	%rd503, %rd129, 2;
	add.s64 	%rd504, %rd4, %rd503;
	st.global.u32 	[%rd504], %r198;
	add.s64 	%rd505, %rd5, %rd503;
	st.global.u32 	[%rd505], %r244;
$L__BB6_224:
	not.pred 	%p254, %p5;
	@%p254 bra 	$L__BB6_226;
	shl.b64 	%rd506, %rd130, 2;
	add.s64 	%rd507, %rd4, %rd506;
	st.global.u32 	[%rd507], %r199;
	add.s64 	%rd508, %rd5, %rd506;
	st.global.u32 	[%rd508], %r245;
$L__BB6_226:
	mad.lo.s32 	%r1192, %r160, 9, 8;
	cvt.u64.u32 	%rd509, %r1192;
	setp.ne.s64 	%p255, %rd7, %rd509;
	setp.eq.s32 	%p256, %r200, %r201;
	and.pred  	%p257, %p255, %p256;
	@%p257 bra 	$L__BB6_228;
	shl.b64 	%rd510, %rd131, 2;
	add.s64 	%rd511, %rd4, %rd510;
	st.global.u32 	[%rd511], %r200;
	add.s64 	%rd512, %rd5, %rd510;
	st.global.u32 	[%rd512], %r246;
$L__BB6_228:
	setp.ne.s32 	%p278, %r160, 255;
	@%p278 bra 	$L__BB6_362;
	setp.ne.s64 	%p279, %rd7, 2304;
	@%p279 bra 	$L__BB6_231;
	shl.b64 	%rd529, %rd822, 2;
	add.s64 	%rd530, %rd4, %rd529;
	st.global.u32 	[%rd530], %r201;
	add.s64 	%rd531, %rd5, %rd529;
	st.global.u32 	[%rd531], %r237;
	add.s64 	%rd822, %rd822, 1;
$L__BB6_231:
	ld.param.u64 	%rd791, [_ZN6thrust24THRUST_300001_SM_1000_NS8cuda_cub4core6detail13_kernel_agentINS1_15__reduce_by_key16ReduceByKeyAgentINS0_10device_ptrIiEES8_S8_S8_N4cuda3std3__48equal_toIiEENSB_4plusIiEEPllEEJS8_S8_S8_S8_SG_N3cub18CUB_300001_SM_100024ReduceByKeyScanTileStateIilLb1EEESD_SF_llEEEvDpT0__param_4];
	cvta.to.global.u64 	%rd532, %rd791;
	st.global.u64 	[%rd532], %rd822;
	bra.uni 	$L__BB6_362;
$L__BB6_232:
	cvt.u32.u64 	%r250, %rd7;
	shl.b64 	%rd220, %rd6, 2;
	add.s64 	%rd219, %rd2, %rd220;
	// begin inline asm
	ld.global.nc.u32 %r2092, [%rd219];
	// end inline asm
	mov.u32 	%r252, %tid.x;
	and.b32  	%r415, %r252, 31;
	and.b32  	%r416, %r252, 992;
	mul.lo.s32 	%r417, %r416, 9;
	or.b32  	%r253, %r417, %r415;
	setp.ge.u32 	%p15, %r253, %r250;
	shl.b32 	%r254, %r253, 2;
	cvt.u64.u32 	%rd221, %r254;
	add.s64 	%rd150, %rd219, %rd221;
	mov.u32 	%r2084, %r2092;
	@%p15 bra 	$L__BB6_234;
	// begin inline asm
	ld.global.nc.u32 %r2084, [%rd150];
	// end inline asm
$L__BB6_234:
	add.s32 	%r257, %r253, 32;
	setp.ge.u32 	%p16, %r257, %r250;
	mov.u32 	%r2085, %r2092;
	@%p16 bra 	$L__BB6_236;
	add.s64 	%rd223, %rd150, 128;
	// begin inline asm
	ld.global.nc.u32 %r2085, [%rd223];
	// end inline asm
$L__BB6_236:
	add.s32 	%r260, %r253, 64;
	setp.ge.u32 	%p17, %r260, %r250;
	mov.u32 	%r2086, %r2092;
	@%p17 bra 	$L__BB6_238;
	add.s64 	%rd224, %rd150, 256;
	// begin inline asm
	ld.global.nc.u32 %r2086, [%rd224];
	// end inline asm
$L__BB6_238:
	add.s32 	%r263, %r253, 96;
	setp.ge.u32 	%p18, %r263, %r250;
	mov.u32 	%r2087, %r2092;
	@%p18 bra 	$L__BB6_240;
	add.s64 	%rd225, %rd150, 384;
	// begin inline asm
	ld.global.nc.u32 %r2087, [%rd225];
	// end inline asm
$L__BB6_240:
	add.s32 	%r266, %r253, 128;
	setp.ge.u32 	%p19, %r266, %r250;
	mov.u32 	%r2088, %r2092;
	@%p19 bra 	$L__BB6_242;
	add.s64 	%rd226, %rd150, 512;
	// begin inline asm
	ld.global.nc.u32 %r2088, [%rd226];
	// end inline asm
$L__BB6_242:
	add.s32 	%r269, %r253, 160;
	setp.ge.u32 	%p20, %r269, %r250;
	mov.u32 	%r2089, %r2092;
	@%p20 bra 	$L__BB6_244;
	add.s64 	%rd227, %rd150, 640;
	// begin inline asm
	ld.global.nc.u32 %r2089, [%rd227];
	// end inline asm
$L__BB6_244:
	add.s32 	%r272, %r253, 192;
	setp.ge.u32 	%p21, %r272, %r250;
	mov.u32 	%r2090, %r2092;
	@%p21 bra 	$L__BB6_246;
	add.s64 	%rd228, %rd150, 768;
	// begin inline asm
	ld.global.nc.u32 %r2090, [%rd228];
	// end inline asm
$L__BB6_246:
	add.s32 	%r275, %r253, 224;
	setp.ge.u32 	%p22, %r275, %r250;
	mov.u32 	%r2091, %r2092;
	@%p22 bra 	$L__BB6_248;
	add.s64 	%rd229, %rd150, 896;
	// begin inline asm
	ld.global.nc.u32 %r2091, [%rd229];
	// end inline asm
$L__BB6_248:
	add.s32 	%r278, %r253, 256;
	setp.ge.u32 	%p23, %r278, %r250;
	@%p23 bra 	$L__BB6_250;
	add.s64 	%rd230, %rd150, 1024;
	// begin inline asm
	ld.global.nc.u32 %r2092, [%rd230];
	// end inline asm
$L__BB6_250:
	// begin inline asm
	mov.u32 %r427, %laneid;
	// end inline asm
	shr.u32 	%r282, %r252, 5;
	mad.lo.s32 	%r429, %r282, 288, %r427;
	shl.b32 	%r430, %r429, 2;
	mov.u32 	%r431, _ZN6thrust24THRUST_300001_SM_1000_NS8cuda_cub4core6detail5shmemE;
	add.s32 	%r283, %r431, %r430;
	st.shared.u32 	[%r283], %r2084;
	st.shared.u32 	[%r283+128], %r2085;
	st.shared.u32 	[%r283+256], %r2086;
	st.shared.u32 	[%r283+384], %r2087;
	st.shared.u32 	[%r283+512], %r2088;
	st.shared.u32 	[%r283+640], %r2089;
	st.shared.u32 	[%r283+768], %r2090;
	st.shared.u32 	[%r283+896], %r2091;
	st.shared.u32 	[%r283+1024], %r2092;
	bar.warp.sync 	-1;
	shl.b32 	%r432, %r427, 5;
	add.s32 	%r284, %r283, %r432;
	ld.shared.u32 	%r285, [%r284];
	ld.shared.u32 	%r286, [%r284+4];
	ld.shared.u32 	%r287, [%r284+8];
	ld.shared.u32 	%r288, [%r284+12];
	ld.shared.u32 	%r289, [%r284+16];
	ld.shared.u32 	%r290, [%r284+20];
	ld.shared.u32 	%r291, [%r284+24];
	ld.shared.u32 	%r292, [%r284+28];
	ld.shared.u32 	%r293, [%r284+32];
	setp.ne.s32 	%p24, %r252, 0;
	mov.b32 	%r2103, 0;
	@%p24 bra 	$L__BB6_252;
	add.s64 	%rd231, %rd219, -4;
	// begin inline asm
	ld.global.nc.u32 %r2103, [%rd231];
	// end inline asm
$L__BB6_252:
	setp.ge.u32 	%p25, %r253, %r250;
	bar.sync 	0;
	add.s64 	%rd232, %rd3, %rd220;
	// begin inline asm
	ld.global.nc.u32 %r2102, [%rd232];
	// end inline asm
	add.s64 	%rd151, %rd232, %rd221;
	mov.u32 	%r2094, %r2102;
	@%p25 bra 	$L__BB6_254;
	// begin inline asm
	ld.global.nc.u32 %r2094, [%rd151];
	// end inline asm
$L__BB6_254:
	setp.ge.u32 	%p26, %r257, %r250;
	mov.u32 	%r2095, %r2102;
	@%p26 bra 	$L__BB6_256;
	add.s64 	%rd236, %rd151, 128;
	// begin inline asm
	ld.global.nc.u32 %r2095, [%rd236];
	// end inline asm
$L__BB6_256:
	setp.ge.u32 	%p27, %r260, %r250;
	mov.u32 	%r2096, %r2102;
	@%p27 bra 	$L__BB6_258;
	add.s64 	%rd237, %rd151, 256;
	// begin inline asm
	ld.global.nc.u32 %r2096, [%rd237];
	// end inline asm
$L__BB6_258:
	setp.ge.u32 	%p28, %r263, %r250;
	mov.u32 	%r2097, %r2102;
	@%p28 bra 	$L__BB6_260;
	add.s64 	%rd238, %rd151, 384;
	// begin inline asm
	ld.global.nc.u32 %r2097, [%rd238];
	// end inline asm
$L__BB6_260:
	setp.ge.u32 	%p29, %r266, %r250;
	mov.u32 	%r2098, %r2102;
	@%p29 bra 	$L__BB6_262;
	add.s64 	%rd239, %rd151, 512;
	// begin inline asm
	ld.global.nc.u32 %r2098, [%rd239];
	// end inline asm
$L__BB6_262:
	setp.ge.u32 	%p30, %r269, %r250;
	mov.u32 	%r2099, %r2102;
	@%p30 bra 	$L__BB6_264;
	add.s64 	%rd240, %rd151, 640;
	// begin inline asm
	ld.global.nc.u32 %r2099, [%rd240];
	// end inline asm
$L__BB6_264:
	setp.ge.u32 	%p31, %r272, %r250;
	mov.u32 	%r2100, %r2102;
	@%p31 bra 	$L__BB6_266;
	add.s64 	%rd241, %rd151, 768;
	// begin inline asm
	ld.global.nc.u32 %r2100, [%rd241];
	// end inline asm
$L__BB6_266:
	setp.ge.u32 	%p32, %r275, %r250;
	mov.u32 	%r2101, %r2102;
	@%p32 bra 	$L__BB6_268;
	add.s64 	%rd242, %rd151, 896;
	// begin inline asm
	ld.global.nc.u32 %r2101, [%rd242];
	// end inline asm
$L__BB6_268:
	setp.ge.u32 	%p33, %r278, %r250;
	@%p33 bra 	$L__BB6_270;
	add.s64 	%rd243, %rd151, 1024;
	// begin inline asm
	ld.global.nc.u32 %r2102, [%rd243];
	// end inline asm
$L__BB6_270:
	setp.eq.s32 	%p34, %r252, 0;
	st.shared.u32 	[%r283], %r2094;
	st.shared.u32 	[%r283+128], %r2095;
	st.shared.u32 	[%r283+256], %r2096;
	st.shared.u32 	[%r283+384], %r2097;
	st.shared.u32 	[%r283+512], %r2098;
	st.shared.u32 	[%r283+640], %r2099;
	st.shared.u32 	[%r283+768], %r2100;
	st.shared.u32 	[%r283+896], %r2101;
	st.shared.u32 	[%r283+1024], %r2102;
	bar.warp.sync 	-1;
	ld.shared.u32 	%r315, [%r284];
	ld.shared.u32 	%r316, [%r284+4];
	ld.shared.u32 	%r317, [%r284+8];
	ld.shared.u32 	%r318, [%r284+12];
	ld.shared.u32 	%r319, [%r284+16];
	ld.shared.u32 	%r320, [%r284+20];
	ld.shared.u32 	%r321, [%r284+24];
	ld.shared.u32 	%r322, [%r284+28];
	ld.shared.u32 	%r323, [%r284+32];
	bar.sync 	0;
	shl.b32 	%r444, %r252, 2;
	add.s32 	%r446, %r431, %r444;
	add.s32 	%r324, %r446, 1240;
	st.shared.u32 	[%r446+1240], %r293;
	bar.sync 	0;
	@%p34 bra 	$L__BB6_272;
	ld.shared.u32 	%r2103, [%r324+-4];
$L__BB6_272:
	setp.ne.s32 	%p35, %r2103, %r285;
	setp.ne.s32 	%p36, %r285, %r286;
	setp.ne.s32 	%p37, %r286, %r287;
	setp.ne.s32 	%p38, %r287, %r288;
	setp.ne.s32 	%p39, %r288, %r289;
	setp.ne.s32 	%p40, %r289, %r290;
	setp.ne.s32 	%p41, %r290, %r291;
	setp.ne.s32 	%p42, %r291, %r292;
	setp.ne.s32 	%p43, %r292, %r293;
	mul.lo.s32 	%r567, %r252, 9;
	cvt.u64.u32 	%rd244, %r567;
	setp.eq.s64 	%p44, %rd7, %rd244;
	or.pred  	%p45, %p44, %p35;
	selp.u64 	%rd245, 1, 0, %p45;
	add.s32 	%r568, %r567, 1;
	cvt.u64.u32 	%rd246, %r568;
	setp.eq.s64 	%p46, %rd7, %rd246;
	or.pred  	%p6, %p46, %p36;
	selp.u64 	%rd247, 1, 0, %p6;
	add.s32 	%r569, %r567, 2;
	cvt.u64.u32 	%rd248, %r569;
	setp.eq.s64 	%p47, %rd7, %rd248;
	or.pred  	%p7, %p47, %p37;
	selp.u64 	%rd249, 1, 0, %p7;
	add.s32 	%r570, %r567, 3;
	cvt.u64.u32 	%rd250, %r570;
	setp.eq.s64 	%p48, %rd7, %rd250;
	or.pred  	%p49, %p48, %p38;
	selp.u64 	%rd251, 1, 0, %p49;
	add.s32 	%r571, %r567, 4;
	cvt.u64.u32 	%rd252, %r571;
	setp.eq.s64 	%p50, %rd7, %rd252;
	or.pred  	%p8, %p50, %p39;
	selp.u64 	%rd253, 1, 0, %p8;
	add.s32 	%r572, %r567, 5;
	cvt.u64.u32 	%rd254, %r572;
	setp.eq.s64 	%p51, %rd7, %rd254;
	or.pred  	%p9, %p51, %p40;
	selp.u64 	%rd255, 1, 0, %p9;
	add.s32 	%r573, %r567, 6;
	cvt.u64.u32 	%rd256, %r573;
	setp.eq.s64 	%p52, %rd7, %rd256;
	or.pred  	%p10, %p52, %p41;
	selp.u64 	%rd257, 1, 0, %p10;
	add.s32 	%r574, %r567, 7;
	cvt.u64.u32 	%rd258, %r574;
	setp.eq.s64 	%p53, %rd7, %rd258;
	or.pred  	%p54, %p53, %p42;
	selp.u64 	%rd259, 1, 0, %p54;
	add.s32 	%r575, %r567, 8;
	cvt.u64.u32 	%rd260, %r575;
	setp.eq.s64 	%p55, %rd7, %rd260;
	or.pred  	%p56, %p55, %p43;
	selp.u64 	%rd261, 1, 0, %p56;
	add.s64 	%rd262, %rd247, %rd245;
	selp.b32 	%r576, 0, %r315, %p6;
	add.s32 	%r577, %r316, %r576;
	add.s64 	%rd263, %rd262, %rd249;
	selp.b32 	%r578, 0, %r577, %p7;
	add.s32 	%r579, %r317, %r578;
	add.s64 	%rd264, %rd263, %rd251;
	selp.b32 	%r580, 0, %r579, %p49;
	add.s32 	%r581, %r318, %r580;
	add.s64 	%rd265, %rd264, %rd253;
	selp.b32 	%r582, 0, %r581, %p8;
	add.s32 	%r583, %r319, %r582;
	add.s64 	%rd266, %rd265, %rd255;
	selp.b32 	%r584, 0, %r583, %p9;
	add.s32 	%r585, %r320, %r584;
	add.s64 	%rd267, %rd266, %rd257;
	selp.b32 	%r586, 0, %r585, %p10;
	add.s32 	%r587, %r321, %r586;
	add.s64 	%rd268, %rd267, %rd259;
	selp.b32 	%r588, 0, %r587, %p54;
	add.s32 	%r589, %r322, %r588;
	add.s64 	%rd269, %rd268, %rd261;
	mov.b64 	{%r448, %r453}, %rd269;
	selp.b32 	%r590, 0, %r589, %p56;
	add.s32 	%r458, %r323, %r590;
	mov.b32 	%r564, 1;
	mov.b32 	%r565, 0;
	mov.b32 	%r566, -1;
	// begin inline asm
	shfl.sync.up.b32 %r447, %r448, %r564, %r565, %r566;
	// end inline asm
	// begin inline asm
	shfl.sync.up.b32 %r452, %r453, %r564, %r565, %r566;
	// end inline asm
	mov.b64 	%rd270, {%r447, %r452};
	// begin inline asm
	shfl.sync.up.b32 %r457, %r458, %r564, %r565, %r566;
	// end inline asm
	// begin inline asm
	shfl.sync.up.b32 %r462, %r463, %r564, %r565, %r566;
	// end inline asm
	setp.eq.s64 	%p57, %rd269, 0;
	selp.b32 	%r591, %r457, 0, %p57;
	setp.lt.s32 	%p58, %r427, 1;
	selp.b64 	%rd271, 0, %rd270, %p58;
	add.s64 	%rd272, %rd271, %rd269;
	mov.b64 	{%r468, %r473}, %rd272;
	selp.b32 	%r592, 0, %r591, %p58;
	add.s32 	%r478, %r592, %r458;
	mov.b32 	%r484, 2;
	// begin inline asm
	shfl.sync.up.b32 %r467, %r468, %r484, %r565, %r566;
	// end inline asm
	// begin inline asm
	shfl.sync.up.b32 %r472, %r473, %r484, %r565, %r566;
	// end inline asm
	mov.b64 	%rd273, {%r467, %r472};
	// begin inline asm
	shfl.sync.up.b32 %r477, %r478, %r484, %r565, %r566;
	// end inline asm
	// begin inline asm
	shfl.sync.up.b32 %r482, %r483, %r484, %r565, %r566;
	// end inline asm
	setp.eq.s64 	%p59, %rd272, 0;
	selp.b32 	%r593, %r477, 0, %p59;
	setp.lt.s32 	%p60, %r427, 2;
	selp.b64 	%rd274, 0, %rd273, %p60;
	add.s64 	%rd275, %rd274, %rd272;
	mov.b64 	{%r488, %r493}, %rd275;
	selp.b32 	%r594, 0, %r593, %p60;
	add.s32 	%r498, %r594, %r478;
	mov.b32 	%r504, 4;
	// begin inline asm
	shfl.sync.up.b32 %r487, %r488, %r504, %r565, %r566;
	// end inline asm
	// begin inline asm
	shfl.sync.up.b32 %r492, %r493, %r504, %r565, %r566;
	// end inline asm
	mov.b64 	%rd276, {%r487, %r492};
	// begin inline asm
	shfl.sync.up.b32 %r497, %r498, %r504, %r565, %r566;
	// end inline asm
	// begin inline asm
	shfl.sync.up.b32 %r502, %r503, %r504, %r565, %r566;
	// end inline asm
	setp.eq.s64 	%p61, %rd275, 0;
	selp.b32 	%r595, %r497, 0, %p61;
	setp.lt.s32 	%p62, %r427, 4;
	selp.b64 	%rd277, 0, %rd276, %p62;
	add.s64 	%rd278, %rd277, %rd275;
	mov.b64 	{%r508, %r513}, %rd278;
	selp.b32 	%r596, 0, %r595, %p62;
	add.s32 	%r518, %r596, %r498;
	mov.b32 	%r524, 8;
	// begin inline asm
	shfl.sync.up.b32 %r507, %r508, %r524, %r565, %r566;
	// end inline asm
	// begin inline asm
	shfl.sync.up.b32 %r512, %r513, %r524, %r565, %r566;
	// end inline asm
	mov.b64 	%rd279, {%r507, %r512};
	// begin inline asm
	shfl.sync.up.b32 %r517, %r518, %r524, %r565, %r566;
	// end inline asm
	// begin inline asm
	shfl.sync.up.b32 %r522, %r523, %r524, %r565, %r566;
	// end inline asm
	setp.eq.s64 	%p63, %rd278, 0;
	selp.b32 	%r597, %r517, 0, %p63;
	setp.lt.s32 	%p64, %r427, 8;
	selp.b64 	%rd280, 0, %rd279, %p64;
	add.s64 	%rd281, %rd280, %rd278;
	mov.b64 	{%r528, %r533}, %rd281;
	selp.b32 	%r598, 0, %r597, %p64;
	add.s32 	%r538, %r598, %r518;
	mov.b32 	%r544, 16;
	// begin inline asm
	shfl.sync.up.b32 %r527, %r528, %r544, %r565, %r566;
	// end inline asm
	// begin inline asm
	shfl.sync.up.b32 %r532, %r533, %r544, %r565, %r566;
	// end inline asm
	mov.b64 	%rd282, {%r527, %r532};
	// begin inline asm
	shfl.sync.up.b32 %r537, %r538, %r544, %r565, %r566;
	// end inline asm
	// begin inline asm
	shfl.sync.up.b32 %r542, %r543, %r544, %r565, %r566;
	// end inline asm
	setp.eq.s64 	%p65, %rd281, 0;
	selp.b32 	%r599, %r537, 0, %p65;
	setp.lt.s32 	%p66, %r427, 16;
	selp.b64 	%rd283, 0, %rd282, %p66;
	add.s64 	%rd152, %rd283, %rd281;
	mov.b64 	{%r548, %r553}, %rd152;
	selp.b32 	%r600, 0, %r599, %p66;
	add.s32 	%r558, %r600, %r538;
	// begin inline asm
	shfl.sync.up.b32 %r547, %r548, %r564, %r565, %r566;
	// end inline asm
	// begin inline asm
	shfl.sync.up.b32 %r552, %r553, %r564, %r565, %r566;
	// end inline asm
	mov.b64 	%rd834, {%r547, %r552};
	// begin inline asm
	shfl.sync.up.b32 %r2117, %r558, %r564, %r565, %r566;
	// end inline asm
	// begin inline asm
	shfl.sync.up.b32 %r562, %r563, %r564, %r565, %r566;
	// end inline asm
	setp.ne.s32 	%p67, %r427, 31;
	@%p67 bra 	$L__BB6_274;
	shl.b32 	%r601, %r282, 4;
	mov.u32 	%r602, _ZN6thrust24THRUST_300001_SM_1000_NS8cuda_cub4core6detail5shmemE;
	add.s32 	%r603, %r602, %r601;
	st.shared.u64 	[%r603], %rd152;
	st.shared.u32 	[%r603+8], %r558;
$L__BB6_274:
	bar.sync 	0;
	ld.shared.u64 	%rd284, [_ZN6thrust24THRUST_300001_SM_1000_NS8cuda_cub4core6detail5shmemE];
	ld.shared.u32 	%r604, [_ZN6thrust24THRUST_300001_SM_1000_NS8cuda_cub4core6detail5shmemE+8];
	ld.shared.u64 	%rd285, [_ZN6thrust24THRUST_300001_SM_1000_NS8cuda_cub4core6detail5shmemE+16];
	ld.shared.u32 	%r605, [_ZN6thrust24THRUST_300001_SM_1000_NS8cuda_cub4core6detail5shmemE+24];
	add.s64 	%rd286, %rd285, %rd284;
	setp.eq.s64 	%p68, %rd285, 0;
	selp.b32 	%r606, %r604, 0, %p68;
	add.s32 	%r607, %r606, %r605;
	setp.eq.s32 	%p69, %r282, 2;
	selp.b64 	%rd287, %rd286, %rd284, %p69;
	selp.b32 	%r608, %r607, %r604, %p69;
	ld.shared.u64 	%rd288, [_ZN6thrust24THRUST_300001_SM_1000_NS8cuda_cub4core6detail5shmemE+32];
	ld.shared.u32 	%r609, [_ZN6thrust24THRUST_300001_SM_1000_NS8cuda_cub4core6detail5shmemE+40];
	add.s64 	%rd289, %rd288, %rd286;
	setp.eq.s64 	%p70, %rd288, 0;
	selp.b32 	%r610, %r607, 0, %p70;
	add.s32 	%r611, %r610, %r609;
	setp.eq.s32 	%p71, %r282, 3;
	selp.b64 	%rd290, %rd289, %rd287, %p71;
	selp.b32 	%r612, %r611, %r608, %p71;
	ld.shared.u64 	%rd291, [_ZN6thrust24THRUST_300001_SM_1000_NS8cuda_cub4core6detail5shmemE+48];
	ld.shared.u32 	%r613, [_ZN6thrust24THRUST_300001_SM_1000_NS8cuda_cub4core6detail5shmemE+56];
	add.s64 	%rd292, %rd291, %rd289;
	setp.eq.s64 	%p72, %rd291, 0;
	selp.b32 	%r614, %r611, 0, %p72;
	add.s32 	%r615, %r614, %r613;
	setp.eq.s32 	%p73, %r282, 4;
	selp.b64 	%rd293, %rd292, %rd290, %p73;
	selp.b32 	%r616, %r615, %r612, %p73;
	ld.shared.u64 	%rd294, [_ZN6thrust24THRUST_300001_SM_1000_NS8cuda_cub4core6detail5shmemE+64];
	ld.shared.u32 	%r617, [_ZN6thrust24THRUST_300001_SM_1000_NS8cuda_cub4core6detail5shmemE+72];
	add.s64 	%rd295, %rd294, %rd292;
	setp.eq.s64 	%p74, %rd294, 0;
	selp.b32 	%r618, %r615, 0, %p74;
	add.s32 	%r619, %r618, %r617;
	setp.eq.s32 	%p75, %r282, 5;
	selp.b64 	%rd296, %rd295, %rd293, %p75;
	selp.b32 	%r620, %r619, %r616, %p75;
	ld.shared.u64 	%rd297, [_ZN6thrust24THRUST_300001_SM_1000_NS8cuda_cub4core6detail5shmemE+80];
	ld.shared.u32 	%r621, [_ZN6thrust24THRUST_300001_SM_1000_NS8cuda_cub4core6detail5shmemE+88];
	add.s64 	%rd298, %rd297, %rd295;
	setp.eq.s64 	%p76, %rd297, 0;
	selp.b32 	%r622, %r619, 0, %p76;
	add.s32 	%r623, %r622, %r621;
	setp.eq.s32 	%p77, %r282, 6;
	selp.b64 	%rd299, %rd298, %rd296, %p77;
	selp.b32 	%r624, %r623, %r620, %p77;
	ld.shared.u64 	%rd300, [_ZN6thrust24THRUST_300001_SM_1000_NS8cuda_cub4core6detail5shmemE+96];
	ld.shared.u32 	%r625, [_ZN6thrust24THRUST_300001_SM_1000_NS8cuda_cub4core6detail5shmemE+104];
	add.s64 	%rd301, %rd300, %rd298;
	setp.eq.s64 	%p78, %rd300, 0;
	selp.b32 	%r626, %r623, 0, %p78;
	add.s32 	%r627, %r626, %r625;
	setp.eq.s32 	%p79, %r282, 7;
	selp.b64 	%rd154, %rd301, %rd299, %p79;
	selp.b32 	%r329, %r627, %r624, %p79;
	ld.shared.u64 	%rd302, [_ZN6thrust24THRUST_300001_SM_1000_NS8cuda_cub4core6detail5shmemE+112];
	ld.shared.u32 	%r628, [_ZN6thrust24THRUST_300001_SM_1000_NS8cuda_cub4core6detail5shmemE+120];
	add.s64 	%rd155, %rd302, %rd301;
	setp.eq.s64 	%p80, %rd302, 0;
	selp.b32 	%r629, %r627, 0, %p80;
	add.s32 	%r330, %r629, %r628;
	setp.lt.u32 	%p81, %r252, 32;
	@%p81 bra 	$L__BB6_276;
	setp.eq.s64 	%p82, %rd834, 0;
	selp.b32 	%r630, %r329, 0, %p82;
	add.s32 	%r631, %r630, %r2117;
	setp.eq.s32 	%p83, %r427, 0;
	selp.b64 	%rd303, 0, %rd834, %p83;
	add.s64 	%rd834, %rd154, %rd303;
	selp.b32 	%r2117, %r329, %r631, %p83;
	bra.uni 	$L__BB6_312;
$L__BB6_276:
	setp.ne.s32 	%p84, %r252, 0;
	mul.wide.u32 	%rd304, %r1, 16;
	add.s64 	%rd157, %rd1, %rd304;
	@%p84 bra 	$L__BB6_278;
	st.shared.u64 	[_ZN6thrust24THRUST_300001_SM_1000_NS8cuda_cub4core6detail5shmemE+200], %rd155;
	st.shared.u32 	[_ZN6thrust24THRUST_300001_SM_1000_NS8cuda_cub4core6detail5shmemE+208], %r330;
	mov.b32 	%r632, 100;
	mov.b64 	%rd306, {%r330, %r632};
	add.s64 	%rd305, %rd157, 512;
	// begin inline asm
	st.relaxed.gpu.v2.u64 [%rd305], {%rd306, %rd155};
	// end inline asm
$L__BB6_278:
	mov.u32 	%r633, %nctaid.x;
	setp.gt.u32 	%p85, %r633, 499;
	@%p85 bra 	$L__BB6_280;
	membar.cta;
	bra.uni 	$L__BB6_281;
$L__BB6_280:
	mov.b32 	%r634, 450;
	// begin inline asm
	nanosleep.u32 %r634;
	// end inline asm
$L__BB6_281:
	mul.wide.u32 	%rd308, %r252, 16;
	xor.b64  	%rd309, %rd308, -16;
	add.s64 	%rd310, %rd157, %rd309;
	add.s64 	%rd158, %rd310, 512;
$L__BB6_282:
	// begin inline asm
	ld.relaxed.gpu.v2.u64 {%rd311, %rd824}, [%rd158];
	// end inline asm
	mov.b64 	{%r2105, %r2110}, %rd311;
	setp.eq.s32 	%p86, %r2110, 99;
	mov.b32 	%r635, -1;
	vote.sync.any.pred 	%p87, %p86, %r635;
	@%p87 bra 	$L__BB6_282;
	setp.eq.s32 	%p88, %r2110, 101;
	mov.b32 	%r657, -1;
	vote.sync.ballot.b32 	%r658, %p88, %r657;
	// begin inline asm
	mov.u32 %r637, %lanemask_ge;
	// end inline asm
	and.b32  	%r659, %r658, %r637;
	or.b32  	%r660, %r659, -2147483648;
	add.s32 	%r661, %r660, -1;
	not.b32 	%r662, %r660;
	and.b32  	%r663, %r662, %r661;
	popc.b32 	%r335, %r663;
	mov.b64 	{%r639, %r644}, %rd824;
	mov.b32 	%r655, 1;
	// begin inline asm
	shfl.sync.down.b32 %r638, %r639, %r655, %r335, %r657;
	// end inline asm
	// begin inline asm
	shfl.sync.down.b32 %r643, %r644, %r655, %r335, %r657;
	// end inline asm
	// begin inline asm
	shfl.sync.down.b32 %r648, %r2105, %r655, %r335, %r657;
	// end inline asm
	// begin inline asm
	shfl.sync.down.b32 %r653, %r654, %r655, %r335, %r657;
	// end inline asm
	setp.ge.s32 	%p90, %r427, %r335;
	@%p90 bra 	$L__BB6_285;
	mov.b64 	%rd314, {%r638, %r643};
	add.s64 	%rd160, %rd824, %rd314;
	setp.eq.s64 	%p91, %rd824, 0;
	selp.b32 	%r664, %r648, 0, %p91;
	add.s32 	%r2105, %r664, %r2105;
	mov.u64 	%rd824, %rd160;
$L__BB6_285:
	mov.b64 	{%r666, %r671}, %rd824;
	mov.b32 	%r682, 2;
	mov.b32 	%r684, -1;
	// begin inline asm
	shfl.sync.down.b32 %r665, %r666, %r682, %r335, %r684;
	// end inline asm
	// begin inline asm
	shfl.sync.down.b32 %r670, %r671, %r682, %r335, %r684;
	// end inline asm
	// begin inline asm
	shfl.sync.down.b32 %r675, %r2105, %r682, %r335, %r684;
	// end inline asm
	// begin inline asm
	shfl.sync.down.b32 %r680, %r681, %r682, %r335, %r684;
	// end inline asm
	add.s32 	%r344, %r427, 2;
	setp.gt.s32 	%p92, %r344, %r335;
	@%p92 bra 	$L__BB6_287;
	mov.b64 	%rd315, {%r665, %r670};
	add.s64 	%rd162, %rd824, %rd315;
	setp.eq.s64 	%p93, %rd824, 0;
	selp.b32 	%r685, %r675, 0, %p93;
	add.s32 	%r2105, %r685, %r2105;
	mov.u64 	%rd824, %rd162;
$L__BB6_287:
	mov.b64 	{%r687, %r692}, %rd824;
	mov.b32 	%r703, 4;
	mov.b32 	%r705, -1;
	// begin inline asm
	shfl.sync.down.b32 %r686, %r687, %r703, %r335, %r705;
	// end inline asm
	// begin inline asm
	shfl.sync.down.b32 %r691, %r692, %r703, %r335, %r705;
	// end inline asm
	// begin inline asm
	shfl.sync.down.b32 %r696, %r2105, %r703, %r335, %r705;
	// end inline asm
	// begin inline asm
	shfl.sync.down.b32 %r701, %r702, %r703, %r335, %r705;
	// end inline asm
	add.s32 	%r350, %r427, 4;
	setp.gt.s32 	%p94, %r350, %r335;
	@%p94 bra 	$L__BB6_289;
	mov.b64 	%rd316, {%r686, %r691};
	add.s64 	%rd164, %rd824, %rd316;
	setp.eq.s64 	%p95, %rd824, 0;
	selp.b32 	%r706, %r696, 0, %p95;
	add.s32 	%r2105, %r706, %r2105;
	mov.u64 	%rd824, %rd164;
$L__BB6_289:
	mov.b64 	{%r708, %r713}, %rd824;
	mov.b32 	%r724, 8;
	mov.b32 	%r726, -1;
	// begin inline asm
	shfl.sync.down.b32 %r707, %r708, %r724, %r335, %r726;
	// end inline asm
	// begin inline asm
	shfl.sync.down.b32 %r712, %r713, %r724, %r335, %r726;
	// end inline asm
	// begin inline asm
	shfl.sync.down.b32 %r717, %r2105, %r724, %r335, %r726;
	// end inline asm
	// begin inline asm
	shfl.sync.down.b32 %r722, %r723, %r724, %r335, %r726;
	// end inline asm
	add.s32 	%r356, %r427, 8;
	setp.gt.s32 	%p96, %r356, %r335;
	@%p96 bra 	$L__BB6_291;
	mov.b64 	%rd317, {%r707, %r712};
	add.s64 	%rd166, %rd824, %rd317;
	setp.eq.s64 	%p97, %rd824, 0;
	selp.b32 	%r727, %r717, 0, %p97;
	add.s32 	%r2105, %r727, %r2105;
	mov.u64 	%rd824, %rd166;
$L__BB6_291:
	mov.b64 	{%r729, %r734}, %rd824;
	mov.b32 	%r745, 16;
	mov.b32 	%r747, -1;
	// begin inline asm
	shfl.sync.down.b32 %r728, %r729, %r745, %r335, %r747;
	// end inline asm
	// begin inline asm
	shfl.sync.down.b32 %r733, %r734, %r745, %r335, %r747;
	// end inline asm
	// begin inline asm
	shfl.sync.down.b32 %r738, %r2105, %r745, %r335, %r747;
	// end inline asm
	// begin inline asm
	shfl.sync.down.b32 %r743, %r744, %r745, %r335, %r747;
	// end inline asm
	add.s32 	%r362, %r427, 16;
	setp.gt.s32 	%p98, %r362, %r335;
	@%p98 bra 	$L__BB6_293;
	mov.b64 	%rd318, {%r728, %r733};
	add.s64 	%rd168, %rd824, %rd318;
	setp.eq.s64 	%p99, %rd824, 0;
	selp.b32 	%r748, %r738, 0, %p99;
	add.s32 	%r2105, %r748, %r2105;
	mov.u64 	%rd824, %rd168;
$L__BB6_293:
	not.b32 	%r749, %r252;
	add.s32 	%r2111, %r1, %r749;
	add.s64 	%rd170, %rd1, 512;
$L__BB6_294:
	setp.ne.s32 	%p100, %r2110, 101;
	mov.b32 	%r750, -1;
	vote.sync.all.pred 	%p101, %p100, %r750;
	not.pred 	%p102, %p101;
	@%p102 bra 	$L__BB6_308;
	mul.wide.s32 	%rd392, %r2111, 16;
	add.s64 	%rd393, %rd170, %rd392;
	add.s64 	%rd391, %rd393, -512;
$L__BB6_296:
	// begin inline asm
	ld.relaxed.gpu.v2.u64 {%rd389, %rd830}, [%rd391];
	// end inline asm
	mov.b64 	{%r2113, %r2110}, %rd389;
	setp.eq.s32 	%p154, %r2110, 99;
	mov.b32 	%r844, -1;
	vote.sync.any.pred 	%p155, %p154, %r844;
	@%p155 bra 	$L__BB6_296;
	setp.eq.s32 	%p156, %r2110, 101;
	mov.b32 	%r865, -1;
	vote.sync.ballot.b32 	%r866, %p156, %r865;
	and.b32  	%r867, %r866, %r637;
	or.b32  	%r868, %r867, -2147483648;
	add.s32 	%r869, %r868, -1;
	not.b32 	%r870, %r868;
	and.b32  	%r871, %r870, %r869;
	popc.b32 	%r371, %r871;
	mov.b64 	{%r847, %r852}, %rd830;
	mov.b32 	%r863, 1;
	// begin inline asm
	shfl.sync.down.b32 %r846, %r847, %r863, %r371, %r865;
	// end inline asm
	// begin inline asm
	shfl.sync.down.b32 %r851, %r852, %r863, %r371, %r865;
	// end inline asm
	// begin inline asm
	shfl.sync.down.b32 %r856, %r2113, %r863, %r371, %r865;
	// end inline asm
	// begin inline asm
	shfl.sync.down.b32 %r861, %r862, %r863, %r371, %r865;
	// end inline asm
	setp.ge.s32 	%p158, %r427, %r371;
	@%p158 bra 	$L__BB6_299;
	mov.b64 	%rd394, {%r846, %r851};
	add.s64 	%rd173, %rd830, %rd394;
	setp.eq.s64 	%p159, %rd830, 0;
	selp.b32 	%r872, %r856, 0, %p159;
	add.s32 	%r2113, %r872, %r2113;
	mov.u64 	%rd830, %rd173;
$L__BB6_299:
	mov.b64 	{%r874, %r879}, %rd830;
	mov.b32 	%r890, 2;
	mov.b32 	%r892, -1;
	// begin inline asm
	shfl.sync.down.b32 %r873, %r874, %r890, %r371, %r892;
	// end inline asm
	// begin inline asm
	shfl.sync.down.b32 %r878, %r879, %r890, %r371, %r892;
	// end inline asm
	// begin inline asm
	shfl.sync.down.b32 %r883, %r2113, %r890, %r371, %r892;
	// end inline asm
	// begin inline asm
	shfl.sync.down.b32 %r888, %r889, %r890, %r371, %r892;
	// end inline asm
	setp.gt.s32 	%p160, %r344, %r371;
	@%p160 bra 	$L__BB6_301;
	mov.b64 	%rd395, {%r873, %r878};
	add.s64 	%rd175, %rd830, %rd395;
	setp.eq.s64 	%p161, %rd830, 0;
	selp.b32 	%r893, %r883, 0, %p161;
	add.s32 	%r2113, %r893, %r2113;
	mov.u64 	%rd830, %rd175;
$L__BB6_301:
	mov.b64 	{%r895, %r900}, %rd830;
	mov.b32 	%r911, 4;
	mov.b32 	%r913, -1;
	// begin inline asm
	shfl.sync.down.b32 %r894, %r895, %r911, %r371, %r913;
	// end inline asm
	// begin inline asm
	shfl.sync.down.b32 %r899, %r900, %r911, %r371, %r913;
	// end inline asm
	// begin inline asm
	shfl.sync.down.b32 %r904, %r2113, %r911, %r371, %r913;
	// end inline asm
	// begin inline asm
	shfl.sync.down.b32 %r909, %r910, %r911, %r371, %r913;
	// end inline asm
	setp.gt.s32 	%p162, %r350, %r371;
	@%p162 bra 	$L__BB6_303;
	mov.b64 	%rd396, {%r894, %r899};
	add.s64 	%rd177, %rd830, %rd396;
	setp.eq.s64 	%p163, %rd830, 0;
	selp.b32 	%r914, %r904, 0, %p163;
	add.s32 	%r2113, %r914, %r2113;
	mov.u64 	%rd830, %rd177;
$L__BB6_303:
	mov.b64 	{%r916, %r921}, %rd830;
	mov.b32 	%r932, 8;
	mov.b32 	%r934, -1;
	// begin inline asm
	shfl.sync.down.b32 %r915, %r916, %r932, %r371, %r934;
	// end inline asm
	// begin inline asm
	shfl.sync.down.b32 %r920, %r921, %r932, %r371, %r934;
	// end inline asm
	// begin inline asm
	shfl.sync.down.b32 %r925, %r2113, %r932, %r371, %r934;
	// end inline asm
	// begin inline asm
	shfl.sync.down.b32 %r930, %r931, %r932, %r371, %r934;
	// end inline asm
	setp.gt.s32 	%p164, %r356, %r371;
	@%p164 bra 	$L__BB6_305;
	mov.b64 	%rd397, {%r915, %r920};
	add.s64 	%rd179, %rd830, %rd397;
	setp.eq.s64 	%p165, %rd830, 0;
	selp.b32 	%r935, %r925, 0, %p165;
	add.s32 	%r2113, %r935, %r2113;
	mov.u64 	%rd830, %rd179;
$L__BB6_305:
	mov.b64 	{%r937, %r942}, %rd830;
	mov.b32 	%r953, 16;
	mov.b32 	%r955, -1;
	// begin inline asm
	shfl.sync.down.b32 %r936, %r937, %r953, %r371, %r955;
	// end inline asm
	// begin inline asm
	shfl.sync.down.b32 %r941, %r942, %r953, %r371, %r955;
	// end inline asm
	// begin inline asm
	shfl.sync.down.b32 %r946, %r2113, %r953, %r371, %r955;
	// end inline asm
	// begin inline asm
	shfl.sync.down.b32 %r951, %r952, %r953, %r371, %r955;
	// end inline asm
	setp.gt.s32 	%p166, %r362, %r371;
	@%p166 bra 	$L__BB6_307;
	mov.b64 	%rd398, {%r936, %r941};
	add.s64 	%rd181, %rd830, %rd398;
	setp.eq.s64 	%p167, %rd830, 0;
	selp.b32 	%r956, %r946, 0, %p167;
	add.s32 	%r2113, %r956, %r2113;
	mov.u64 	%rd830, %rd181;
$L__BB6_307:
	add.s64 	%rd183, %rd830, %rd824;
	setp.eq.s64 	%p168, %rd824, 0;
	selp.b32 	%r957, %r2113, 0, %p168;
	add.s32 	%r2105, %r957, %r2105;
	add.s32 	%r2111, %r2111, -32;
	mov.u64 	%rd824, %rd183;
	bra.uni 	$L__BB6_294;
$L__BB6_308:
	setp.ne.s32 	%p103, %r252, 0;
	@%p103 bra 	$L__BB6_310;
	add.s64 	%rd321, %rd824, %rd155;
	setp.eq.s64 	%p104, %rd155, 0;
	selp.b32 	%r752, %r2105, 0, %p104;
	add.s32 	%r753, %r752, %r330;
	mov.b32 	%r754, 101;
	mov.b64 	%rd320, {%r753, %r754};
	add.s64 	%rd319, %rd157, 512;
	// begin inline asm
	st.relaxed.gpu.v2.u64 [%rd319], {%rd320, %rd321};
	// end inline asm
	st.shared.u64 	[_ZN6thrust24THRUST_300001_SM_1000_NS8cuda_cub4core6detail5shmemE+168], %rd824;
	st.shared.u32 	[_ZN6thrust24THRUST_300001_SM_1000_NS8cuda_cub4core6detail5shmemE+176], %r2105;
	st.shared.u64 	[_ZN6thrust24THRUST_300001_SM_1000_NS8cuda_cub4core6detail5shmemE+184], %rd321;
	st.shared.u32 	[_ZN6thrust24THRUST_300001_SM_1000_NS8cuda_cub4core6detail5shmemE+192], %r753;
$L__BB6_310:
	setp.ne.s32 	%p105, %r427, 0;
	@%p105 bra 	$L__BB6_312;
	st.shared.u64 	[_ZN6thrust24THRUST_300001_SM_1000_NS8cuda_cub4core6detail5shmemE+136], %rd824;
	st.shared.u32 	[_ZN6thrust24THRUST_300001_SM_1000_NS8cuda_cub4core6detail5shmemE+144], %r2105;
	mov.u64 	%rd834, %rd824;
	mov.u32 	%r2117, %r2105;
$L__BB6_312:
	setp.eq.s32 	%p106, %r252, 0;
	bar.sync 	0;
	@%p106 bra 	$L__BB6_314;
	ld.shared.u32 	%r755, [_ZN6thrust24THRUST_300001_SM_1000_NS8cuda_cub4core6detail5shmemE+144];
	ld.shared.u64 	%rd322, [_ZN6thrust24THRUST_300001_SM_1000_NS8cuda_cub4core6detail5shmemE+136];
	add.s64 	%rd185, %rd322, %rd834;
	setp.eq.s64 	%p107, %rd834, 0;
	selp.b32 	%r756, %r755, 0, %p107;
	add.s32 	%r2117, %r756, %r2117;
	mov.u64 	%rd834, %rd185;
$L__BB6_314:
	mul.lo.s32 	%r757, %r252, 9;
	cvt.u64.u32 	%rd323, %r757;
	setp.eq.s64 	%p108, %rd7, %rd323;
	setp.ne.s32 	%p109, %r2103, %r285;
	or.pred  	%p110, %p108, %p109;
	selp.u64 	%rd324, 1, 0, %p110;
	add.s64 	%rd187, %rd834, %rd324;
	selp.b32 	%r758, 0, %r2117, %p110;
	add.s32 	%r402, %r758, %r315;
	selp.u64 	%rd325, 1, 0, %p6;
	add.s64 	%rd326, %rd325, %rd324;
	add.s64 	%rd188, %rd326, %rd834;
	selp.b32 	%r759, 0, %r402, %p6;
	add.s32 	%r403, %r316, %r759;
	selp.u64 	%rd327, 1, 0, %p7;
	add.s64 	%rd189, %rd188, %rd327;
	selp.b32 	%r760, 0, %r403, %p7;
	add.s32 	%r404, %r317, %r760;
	add.s32 	%r761, %r757, 3;
	cvt.u64.u32 	%rd328, %r761;
	setp.eq.s64 	%p111, %rd7, %rd328;
	setp.ne.s32 	%p112, %r287, %r288;
	or.pred  	%p11, %p111, %p112;
	selp.u64 	%rd329, 1, 0, %p11;
	add.s64 	%rd190, %rd189, %rd329;
	selp.b32 	%r762, 0, %r404, %p11;
	add.s32 	%r405, %r318, %r762;
	selp.u64 	%rd330, 1, 0, %p8;
	add.s64 	%rd191, %rd190, %rd330;
	selp.b32 	%r763, 0, %r405, %p8;
	add.s32 	%r406, %r319, %r763;
	selp.u64 	%rd331, 1, 0, %p9;
	add.s64 	%rd192, %rd191, %rd331;
	selp.b32 	%r764, 0, %r406, %p9;
	add.s32 	%r407, %r320, %r764;
	selp.u64 	%rd332, 1, 0, %p10;
	add.s64 	%rd193, %rd192, %rd332;
	selp.b32 	%r765, 0, %r407, %p10;
	add.s32 	%r408, %r321, %r765;
	add.s32 	%r766, %r757, 7;
	cvt.u64.u32 	%rd333, %r766;
	setp.eq.s64 	%p113, %rd7, %rd333;
	setp.ne.s32 	%p114, %r291, %r292;
	or.pred  	%p115, %p113, %p114;
	selp.u64 	%rd334, 1, 0, %p115;
	add.s64 	%rd194, %rd193, %rd334;
	selp.b32 	%r767, 0, %r408, %p115;
	add.s32 	%r409, %r322, %r767;
	ld.shared.u64 	%rd195, [_ZN6thrust24THRUST_300001_SM_1000_NS8cuda_cub4core6detail5shmemE+200];
	ld.shared.u64 	%rd841, [_ZN6thrust24THRUST_300001_SM_1000_NS8cuda_cub4core6detail5shmemE+184];
	ld.shared.u32 	%r410, [_ZN6thrust24THRUST_300001_SM_1000_NS8cuda_cub4core6detail5shmemE+192];
	ld.shared.u64 	%rd197, [_ZN6thrust24THRUST_300001_SM_1000_NS8cuda_cub4core6detail5shmemE+168];
	setp.lt.s64 	%p116, %rd195, 257;
	@%p116 bra 	$L__BB6_340;
	bar.sync 	0;
	mul.lo.s32 	%r771, %r252, 9;
	cvt.u64.u32 	%rd365, %r771;
	setp.ne.s64 	%p132, %rd7, %rd365;
	setp.eq.s32 	%p133, %r2103, %r285;
	and.pred  	%p134, %p132, %p133;
	@%p134 bra 	$L__BB6_317;
	cvt.u32.u64 	%r772, %rd197;
	cvt.u32.u64 	%r773, %rd834;
	sub.s32 	%r774, %r773, %r772;
	shl.b32 	%r775, %r774, 3;
	mov.u32 	%r776, _ZN6thrust24THRUST_300001_SM_1000_NS8cuda_cub4core6detail5shmemE;
	add.s32 	%r777, %r776, %r775;
	st.shared.v2.u32 	[%r777], {%r2103, %r2117};
$L__BB6_317:
	not.pred 	%p135, %p6;
	@%p135 bra 	$L__BB6_319;
	cvt.u32.u64 	%r778, %rd197;
	cvt.u32.u64 	%r779, %rd187;
	sub.s32 	%r780, %r779, %r778;
	shl.b32 	%r781, %r780, 3;
	mov.u32 	%r782, _ZN6thrust24THRUST_300001_SM_1000_NS8cuda_cub4core6detail5shmemE;
	add.s32 	%r783, %r782, %r781;
	st.shared.v2.u32 	[%r783], {%r285, %r402};
$L__BB6_319:
	not.pred 	%p136, %p7;
	@%p136 bra 	$L__BB6_321;
	cvt.u32.u64 	%r784, %rd197;
	cvt.u32.u64 	%r785, %rd188;
	sub.s32 	%r786, %r785, %r784;
	shl.b32 	%r787, %r786, 3;
	mov.u32 	%r788, _ZN6thrust24THRUST_300001_SM_1000_NS8cuda_cub4core6detail5shmemE;
	add.s32 	%r789, %r788, %r787;
	st.shared.v2.u32 	[%r789], {%r286, %r403};
$L__BB6_321:
	not.pred 	%p137, %p11;
	@%p137 bra 	$L__BB6_323;
	cvt.u32.u64 	%r790, %rd197;
	cvt.u32.u64 	%r791, %rd189;
	sub.s32 	%r792, %r791, %r790;
	shl.b32 	%r793, %r792, 3;
	mov.u32 	%r794, _ZN6thrust24THRUST_300001_SM_1000_NS8cuda_cub4core6detail5shmemE;
	add.s32 	%r795, %r794, %r793;
	st.shared.v2.u32 	[%r795], {%r287, %r404};
$L__BB6_323:
	not.pred 	%p138, %p8;
	@%p138 bra 	$L__BB6_325;
	cvt.u32.u64 	%r796, %rd197;
	cvt.u32.u64 	%r797, %rd190;
	sub.s32 	%r798, %r797, %r796;
	shl.b32 	%r799, %r798, 3;
	mov.u32 	%r800, _ZN6thrust24THRUST_300001_SM_1000_NS8cuda_cub4core6detail5shmemE;
	add.s32 	%r801, %r800, %r799;
	st.shared.v2.u32 	[%r801], {%r288, %r405};
$L__BB6_325:
	not.pred 	%p139, %p9;
	@%p139 bra 	$L__BB6_327;
	cvt.u32.u64 	%r802, %rd197;
	cvt.u32.u64 	%r803, %rd191;
	sub.s32 	%r804, %r803, %r802;
	shl.b32 	%r805, %r804, 3;
	mov.u32 	%r806, _ZN6thrust24THRUST_300001_SM_1000_NS8cuda_cub4core6detail5shmemE;
	add.s32 	%r807, %r806, %r805;
	st.shared.v2.u32 	[%r807], {%r289, %r406};
$L__BB6_327:
	not.pred 	%p140, %p10;
	@%p140 bra 	$L__BB6_329;
	cvt.u32.u64 	%r808, %rd197;
	cvt.u32.u64 	%r809, %rd192;
	sub.s32 	%r810, %r809, %r808;
	shl.b32 	%r811, %r810, 3;
	mov.u32 	%r812, _ZN6thrust24THRUST_300001_SM_1000_NS8cuda_cub4core6detail5shmemE;
	add.s32 	%r813, %r812, %r811;
	st.shared.v2.u32 	[%r813], {%r290, %r407};
$L__BB6_329:
	mad.lo.s32 	%r814, %r252, 9, 7;
	cvt.u64.u32 	%rd366, %r814;
	setp.ne.s64 	%p141, %rd7, %rd366;
	setp.eq.s32 	%p142, %r291, %r292;
	and.pred  	%p143, %p141, %p142;
	@%p143 bra 	$L__BB6_331;
	cvt.u32.u64 	%r815, %rd197;
	cvt.u32.u64 	%r816, %rd193;
	sub.s32 	%r817, %r816, %r815;
	shl.b32 	%r818, %r817, 3;
	mov.u32 	%r819, _ZN6thrust24THRUST_300001_SM_1000_NS8cuda_cub4core6detail5shmemE;
	add.s32 	%r820, %r819, %r818;
	st.shared.v2.u32 	[%r820], {%r291, %r408};
$L__BB6_331:
	mad.lo.s32 	%r821, %r252, 9, 8;
	cvt.u64.u32 	%rd367, %r821;
	setp.ne.s64 	%p144, %rd7, %rd367;
	setp.eq.s32 	%p145, %r292, %r293;
	and.pred  	%p146, %p144, %p145;
	@%p146 bra 	$L__BB6_333;
	cvt.u32.u64 	%r822, %rd197;
	cvt.u32.u64 	%r823, %rd194;
	sub.s32 	%r824, %r823, %r822;
	shl.b32 	%r825, %r824, 3;
	mov.u32 	%r826, _ZN6thrust24THRUST_300001_SM_1000_NS8cuda_cub4core6detail5shmemE;
	add.s32 	%r827, %r826, %r825;
	st.shared.v2.u32 	[%r827], {%r292, %r409};
$L__BB6_333:
	bar.sync 	0;
	cvt.u64.u32 	%rd840, %r252;
	setp.le.u64 	%p147, %rd195, %rd840;
	@%p147 bra 	$L__BB6_358;
	not.b64 	%rd368, %rd840;
	add.s64 	%rd199, %rd195, %rd368;
	shr.u64 	%rd369, %rd199, 8;
	add.s64 	%rd370, %rd369, 1;
	and.b64  	%rd836, %rd370, 3;
	and.b64  	%rd371, %rd199, 768;
	setp.eq.s64 	%p148, %rd371, 768;
	@%p148 bra 	$L__BB6_337;
	add.s64 	%rd372, %rd197, %rd840;
	shl.b64 	%rd373, %rd372, 2;
	add.s64 	%rd838, %rd5, %rd373;
	add.s64 	%rd837, %rd4, %rd373;
	shl.b32 	%r828, %r252, 3;
	mov.u32 	%r829, _ZN6thrust24THRUST_300001_SM_1000_NS8cuda_cub4core6detail5shmemE;
	add.s32 	%r2119, %r829, %r828;
	shl.b64 	%rd374, %rd836, 8;
	add.s64 	%rd840, %rd374, %rd840;
$L__BB6_336:
	.pragma "nounroll";
	ld.shared.v2.u32 	{%r830, %r831}, [%r2119];
	st.global.u32 	[%rd837], %r830;
	st.global.u32 	[%rd838], %r831;
	add.s64 	%rd838, %rd838, 1024;
	add.s64 	%rd837, %rd837, 1024;
	add.s32 	%r2119, %r2119, 2048;
	add.s64 	%rd836, %rd836, -1;
	setp.ne.s64 	%p149, %rd836, 0;
	@%p149 bra 	$L__BB6_336;
$L__BB6_337:
	setp.lt.u64 	%p150, %rd199, 768;
	@%p150 bra 	$L__BB6_358;
	mov.u32 	%r834, _ZN6thrust24THRUST_300001_SM_1000_NS8cuda_cub4core6detail5shmemE;
$L__BB6_339:
	cvt.u32.u64 	%r832, %rd840;
	add.s64 	%rd375, %rd840, %rd197;
	shl.b32 	%r833, %r832, 3;
	add.s32 	%r835, %r834, %r833;
	ld.shared.v2.u32 	{%r836, %r837}, [%r835];
	shl.b64 	%rd376, %rd375, 2;
	add.s64 	%rd377, %rd4, %rd376;
	st.global.u32 	[%rd377], %r836;
	add.s64 	%rd378, %rd5, %rd376;
	st.global.u32 	[%rd378], %r837;
	and.b64  	%rd379, %rd840, 4294967295;
	add.s64 	%rd380, %rd197, %rd379;
	ld.shared.v2.u32 	{%r838, %r839}, [%r835+2048];
	shl.b64 	%rd381, %rd380, 2;
	add.s64 	%rd382, %rd4, %rd381;
	st.global.u32 	[%rd382+1024], %r838;
	add.s64 	%rd383, %rd5, %rd381;
	st.global.u32 	[%rd383+1024], %r839;
	ld.shared.v2.u32 	{%r840, %r841}, [%r835+4096];
	st.global.u32 	[%rd382+2048], %r840;
	st.global.u32 	[%rd383+2048], %r841;
	ld.shared.v2.u32 	{%r842, %r843}, [%r835+6144];
	st.global.u32 	[%rd382+3072], %r842;
	st.global.u32 	[%rd383+3072], %r843;
	add.s64 	%rd384, %rd840, 1024;
	and.b64  	%rd840, %rd384, 4294967295;
	setp.gt.u64 	%p151, %rd195, %rd840;
	@%p151 bra 	$L__BB6_339;
	bra.uni 	$L__BB6_358;
$L__BB6_340:
	mul.lo.s32 	%r768, %r252, 9;
	cvt.u64.u32 	%rd335, %r768;
	setp.ne.s64 	%p117, %rd7, %rd335;
	setp.eq.s32 	%p118, %r2103, %r285;
	and.pred  	%p119, %p117, %p118;
	@%p119 bra 	$L__BB6_342;
	shl.b64 	%rd336, %rd834, 2;
	add.s64 	%rd337, %rd4, %rd336;
	st.global.u32 	[%rd337], %r2103;
	add.s64 	%rd338, %rd5, %rd336;
	st.global.u32 	[%rd338], %r2117;
$L__BB6_342:
	not.pred 	%p120, %p6;
	@%p120 bra 	$L__BB6_344;
	shl.b64 	%rd339, %rd187, 2;
	add.s64 	%rd340, %rd4, %rd339;
	st.global.u32 	[%rd340], %r285;
	add.s64 	%rd341, %rd5, %rd339;
	st.global.u32 	[%rd341], %r402;
$L__BB6_344:
	not.pred 	%p121, %p7;
	@%p121 bra 	$L__BB6_346;
	shl.b64 	%rd342, %rd188, 2;
	add.s64 	%rd343, %rd4, %rd342;
	st.global.u32 	[%rd343], %r286;
	add.s64 	%rd344, %rd5, %rd342;
	st.global.u32 	[%rd344], %r403;
$L__BB6_346:
	not.pred 	%p122, %p11;
	@%p122 bra 	$L__BB6_348;
	shl.b64 	%rd345, %rd189, 2;
	add.s64 	%rd346, %rd4, %rd345;
	st.global.u32 	[%rd346], %r287;
	add.s64 	%rd347, %rd5, %rd345;
	st.global.u32 	[%rd347], %r404;
$L__BB6_348:
	not.pred 	%p123, %p8;
	@%p123 bra 	$L__BB6_350;
	shl.b64 	%rd348, %rd190, 2;
	add.s64 	%rd349, %rd4, %rd348;
	st.global.u32 	[%rd349], %r288;
	add.s64 	%rd350, %rd5, %rd348;
	st.global.u32 	[%rd350], %r405;
$L__BB6_350:
	not.pred 	%p124, %p9;
	@%p124 bra 	$L__BB6_352;
	shl.b64 	%rd351, %rd191, 2;
	add.s64 	%rd352, %rd4, %rd351;
	st.global.u32 	[%rd352], %r289;
	add.s64 	%rd353, %rd5, %rd351;
	st.global.u32 	[%rd353], %r406;
$L__BB6_352:
	not.pred 	%p125, %p10;
	@%p125 bra 	$L__BB6_354;
	shl.b64 	%rd354, %rd192, 2;
	add.s64 	%rd355, %rd4, %rd354;
	st.global.u32 	[%rd355], %r290;
	add.s64 	%rd356, %rd5, %rd354;
	st.global.u32 	[%rd356], %r407;
$L__BB6_354:
	mad.lo.s32 	%r769, %r252, 9, 7;
	cvt.u64.u32 	%rd357, %r769;
	setp.ne.s64 	%p126, %rd7, %rd357;
	setp.eq.s32 	%p127, %r291, %r292;
	and.pred  	%p128, %p126, %p127;
	@%p128 bra 	$L__BB6_356;
	shl.b64 	%rd358, %rd193, 2;
	add.s64 	%rd359, %rd4, %rd358;
	st.global.u32 	[%rd359], %r291;
	add.s64 	%rd360, %rd5, %rd358;
	st.global.u32 	[%rd360], %r408;
$L__BB6_356:
	mad.lo.s32 	%r770, %r252, 9, 8;
	cvt.u64.u32 	%rd361, %r770;
	setp.ne.s64 	%p129, %rd7, %rd361;
	setp.eq.s32 	%p130, %r292, %r293;
	and.pred  	%p131, %p129, %p130;
	@%p131 bra 	$L__BB6_358;
	shl.b64 	%rd362, %rd194, 2;
	add.s64 	%rd363, %rd4, %rd362;
	st.global.u32 	[%rd363], %r292;
	add.s64 	%rd364, %rd5, %rd362;
	st.global.u32 	[%rd364], %r409;
$L__BB6_358:
	setp.ne.s32 	%p152, %r252, 255;
	@%p152 bra 	$L__BB6_362;
	setp.ne.s64 	%p153, %rd7, 2304;
	@%p153 bra 	$L__BB6_361;
	shl.b64 	%rd385, %rd841, 2;
	add.s64 	%rd386, %rd4, %rd385;
	st.global.u32 	[%rd386], %r293;
	add.s64 	%rd387, %rd5, %rd385;
	st.global.u32 	[%rd387], %r410;
	add.s64 	%rd841, %rd841, 1;
$L__BB6_361:
	ld.param.u64 	%rd790, [_ZN6thrust24THRUST_300001_SM_1000_NS8cuda_cub4core6detail13_kernel_agentINS1_15__reduce_by_key16ReduceByKeyAgentINS0_10device_ptrIiEES8_S8_S8_N4cuda3std3__48equal_toIiEENSB_4plusIiEEPllEEJS8_S8_S8_S8_SG_N3cub18CUB_300001_SM_100024ReduceByKeyScanTileStateIilLb1EEESD_SF_llEEEvDpT0__param_4];
	cvta.to.global.u64 	%rd388, %rd790;
	st.global.u64 	[%rd388], %rd841;
$L__BB6_362:
	ret;

}
	// .globl	_ZN3cub18CUB_300001_SM_10006detail11EmptyKernelIvEEvv
.visible .entry _ZN3cub18CUB_300001_SM_10006detail11EmptyKernelIvEEvv()
{


	ret;

}
	// .globl	_ZN3cub18CUB_300001_SM_10006detail8for_each13static_kernelINS2_12policy_hub_t12policy_500_tElN6thrust24THRUST_300001_SM_1000_NS8cuda_cub6__fill7functorINS7_10device_ptrIfEEfEEEEvT0_T1_
.visible .entry _ZN3cub18CUB_300001_SM_10006detail8for_each13static_kernelINS2_12policy_hub_t12policy_500_tElN6thrust24THRUST_300001_SM_1000_NS8cuda_cub6__fill7functorINS7_10device_ptrIfEEfEEEEvT0_T1_(
	.param .u64 _ZN3cub18CUB_300001_SM_10006detail8for_each13static_kernelINS2_12policy_hub_t12policy_500_tElN6thrust24THRUST_300001_SM_1000_NS8cuda_cub6__fill7functorINS7_10device_ptrIfEEfEEEEvT0_T1__param_0,
	.param .align 8 .b8 _ZN3cub18CUB_300001_SM_10006detail8for_each13static_kernelINS2_12policy_hub_t12policy_500_tElN6thrust24THRUST_300001_SM_1000_NS8cuda_cub6__fill7functorINS7_10device_ptrIfEEfEEEEvT0_T1__param_1[16]
)
.maxntid 256
{
	.reg .pred 	%p<4>;
	.reg .b16 	%rs<5>;
	.reg .b32 	%r<10>;
	.reg .b32 	%f<3>;
	.reg .b64 	%rd<17>;

	ld.param.f32 	%f2, [_ZN3cub18CUB_300001_SM_10006detail8for_each13static_kernelINS2_12policy_hub_t12policy_500_tElN6thrust24THRUST_300001_SM_1000_NS8cuda_cub6__fill7functorINS7_10device_ptrIfEEfEEEEvT0_T1__param_1+8];
	ld.param.u64 	%rd5, [_ZN3cub18CUB_300001_SM_10006detail8for_each13static_kernelINS2_12policy_hub_t12policy_500_tElN6thrust24THRUST_300001_SM_1000_NS8cuda_cub6__fill7functorINS7_10device_ptrIfEEfEEEEvT0_T1__param_1];
	ld.param.u64 	%rd6, [_ZN3cub18CUB_300001_SM_10006detail8for_each13static_kernelINS2_12policy_hub_t12policy_500_tElN6thrust24THRUST_300001_SM_1000_NS8cuda_cub6__fill7functorINS7_10device_ptrIfEEfEEEEvT0_T1__param_0];
	mov.u32 	%r7, %ctaid.x;
	mul.wide.u32 	%rd1, %r7, 512;
	sub.s64 	%rd2, %rd6, %rd1;
	setp.lt.s64 	%p1, %rd2, 512;
	@%p1 bra 	$L__BB8_2;
	mov.u32 	%r9, %tid.x;
	cvta.to.global.u64 	%rd12, %rd5;
	cvt.u64.u32 	%rd13, %r9;
	add.s64 	%rd14, %rd1, %rd13;
	shl.b64 	%rd15, %rd14, 2;
	add.s64 	%rd16, %rd12, %rd15;
	st.global.f32 	[%rd16], %f2;
	st.global.f32 	[%rd16+1024], %f2;
	bra.uni 	$L__BB8_6;
$L__BB8_2:
	cvta.to.global.u64 	%rd7, %rd5;
	mov.u32 	%r1, %tid.x;
	cvt.s64.s32 	%rd3, %rd2;
	cvt.u64.u32 	%rd8, %r1;
	setp.le.s64 	%p2, %rd3, %rd8;
	add.s64 	%rd9, %rd1, %rd8;
	shl.b64 	%rd10, %rd9, 2;
	add.s64 	%rd4, %rd7, %rd10;
	@%p2 bra 	$L__BB8_4;
	st.global.f32 	[%rd4], %f2;
$L__BB8_4:
	add.s32 	%r8, %r1, 256;
	cvt.u64.u32 	%rd11, %r8;
	setp.le.s64 	%p3, %rd3, %rd11;
	@%p3 bra 	$L__BB8_6;
	st.global.f32 	[%rd4+1024], %f2;
$L__BB8_6:
	ret;

}
	// .globl	_ZN3cub18CUB_300001_SM_10006detail8for_each13static_kernelINS2_12policy_hub_t12policy_500_tElN6thrust24THRUST_300001_SM_1000_NS8cuda_cub6__fill7functorINS7_10device_ptrIiEEiEEEEvT0_T1_
.visible .entry _ZN3cub18CUB_300001_SM_10006detail8for_each13static_kernelINS2_12policy_hub_t12policy_500_tElN6thrust24THRUST_300001_SM_1000_NS8cuda_cub6__fill7functorINS7_10device_ptrIiEEiEEEEvT0_T1_(
	.param .u64 _ZN3cub18CUB_300001_SM_10006detail8for_each13static_kernelINS2_12policy_hub_t12policy_500_tElN6thrust24THRUST_300001_SM_1000_NS8cuda_cub6__fill7functorINS7_10device_ptrIiEEiEEEEvT0_T1__param_0,
	.param .align 8 .b8 _ZN3cub18CUB_300001_SM_10006detail8for_each13static_kernelINS2_12policy_hub_t12policy_500_tElN6thrust24THRUST_300001_SM_1000_NS8cuda_cub6__fill7functorINS7_10device_ptrIiEEiEEEEvT0_T1__param_1[16]
)
.maxntid 256
{
	.reg .pred 	%p<4>;
	.reg .b16 	%rs<5>;
	.reg .b32 	%r<12>;
	.reg .b64 	%rd<17>;

	ld.param.u32 	%r3, [_ZN3cub18CUB_300001_SM_10006detail8for_each13static_kernelINS2_12policy_hub_t12policy_500_tElN6thrust24THRUST_300001_SM_1000_NS8cuda_cub6__fill7functorINS7_10device_ptrIiEEiEEEEvT0_T1__param_1+8];
	ld.param.u64 	%rd5, [_ZN3cub18CUB_300001_SM_10006detail8for_each13static_kernelINS2_12policy_hub_t12policy_500_tElN6thrust24THRUST_300001_SM_1000_NS8cuda_cub6__fill7functorINS7_10device_ptrIiEEiEEEEvT0_T1__param_1];
	ld.param.u64 	%rd6, [_ZN3cub18CUB_300001_SM_10006detail8for_each13static_kernelINS2_12policy_hub_t12policy_500_tElN6thrust24THRUST_300001_SM_1000_NS8cuda_cub6__fill7functorINS7_10device_ptrIiEEiEEEEvT0_T1__param_0];
	mov.u32 	%r9, %ctaid.x;
	mul.wide.u32 	%rd1, %r9, 512;
	sub.s64 	%rd2, %rd6, %rd1;
	setp.lt.s64 	%p1, %rd2, 512;
	@%p1 bra 	$L__BB9_2;
	mov.u32 	%r11, %tid.x;
	cvta.to.global.u64 	%rd12, %rd5;
	cvt.u64.u32 	%rd13, %r11;
	add.s64 	%rd14, %rd1, %rd13;
	shl.b64 	%rd15, %rd14, 2;
	add.s64 	%rd16, %rd12, %rd15;
	st.global.u32 	[%rd16], %r3;
	st.global.u32 	[%rd16+1024], %r3;
	bra.uni 	$L__BB9_6;
$L__BB9_2:
	cvta.to.global.u64 	%rd7, %rd5;
	mov.u32 	%r2, %tid.x;
	cvt.s64.s32 	%rd3, %rd2;
	cvt.u64.u32 	%rd8, %r2;
	setp.le.s64 	%p2, %rd3, %rd8;
	add.s64 	%rd9, %rd1, %rd8;
	shl.b64 	%rd10, %rd9, 2;
	add.s64 	%rd4, %rd7, %rd10;
	@%p2 bra 	$L__BB9_4;
	st.global.u32 	[%rd4], %r3;
$L__BB9_4:
	add.s32 	%r10, %r2, 256;
	cvt.u64.u32 	%rd11, %r10;
	setp.le.s64 	%p3, %rd3, %rd11;
	@%p3 bra 	$L__BB9_6;
	st.global.u32 	[%rd4+1024], %r3;
$L__BB9_6:
	ret;

}
	// .globl	_ZN3cub18CUB_300001_SM_10006detail9transform16transform_kernelINS2_10policy_hubILb1EN4cuda3std3__45tupleIJN6thrust24THRUST_300001_SM_1000_NS10device_ptrIfEEEEEE10policy1000Ei14custom_functorNSB_IiEEJPfEEEvT0_iT1_T2_DpNS2_10kernel_argIT3_EE
.visible .entry _ZN3cub18CUB_300001_SM_10006detail9transform16transform_kernelINS2_10policy_hubILb1EN4cuda3std3__45tupleIJN6thrust24THRUST_300001_SM_1000_NS10device_ptrIfEEEEEE10policy1000Ei14custom_functorNSB_IiEEJPfEEEvT0_iT1_T2_DpNS2_10kernel_argIT3_EE(
	.param .u32 _ZN3cub18CUB_300001_SM_10006detail9transform16transform_kernelINS2_10policy_hubILb1EN4cuda3std3__45tupleIJN6thrust24THRUST_300001_SM_1000_NS10device_ptrIfEEEEEE10policy1000Ei14custom_functorNSB_IiEEJPfEEEvT0_iT1_T2_DpNS2_10kernel_argIT3_EE_param_0,
	.param .u32 _ZN3cub18CUB_300001_SM_10006detail9transform16transform_kernelINS2_10policy_hubILb1EN4cuda3std3__45tupleIJN6thrust24THRUST_300001_SM_1000_NS10device_ptrIfEEEEEE10policy1000Ei14custom_functorNSB_IiEEJPfEEEvT0_iT1_T2_DpNS2_10kernel_argIT3_EE_param_1,
	.param .align 4 .b8 _ZN3cub18CUB_300001_SM_10006detail9transform16transform_kernelINS2_10policy_hubILb1EN4cuda3std3__45tupleIJN6thrust24THRUST_300001_SM_1000_NS10device_ptrIfEEEEEE10policy1000Ei14custom_functorNSB_IiEEJPfEEEvT0_iT1_T2_DpNS2_10kernel_argIT3_EE_param_2[4],
	.param .align 8 .b8 _ZN3cub18CUB_300001_SM_10006detail9transform16transform_kernelINS2_10policy_hubILb1EN4cuda3std3__45tupleIJN6thrust24THRUST_300001_SM_1000_NS10device_ptrIfEEEEEE10policy1000Ei14custom_functorNSB_IiEEJPfEEEvT0_iT1_T2_DpNS2_10kernel_argIT3_EE_param_3[8],
	.param .align 8 .b8 _ZN3cub18CUB_300001_SM_10006detail9transform16transform_kernelINS2_10policy_hubILb1EN4cuda3std3__45tupleIJN6thrust24THRUST_300001_SM_1000_NS10device_ptrIfEEEEEE10policy1000Ei14custom_functorNSB_IiEEJPfEEEvT0_iT1_T2_DpNS2_10kernel_argIT3_EE_param_4[16]
)
.maxntid 128
{
	.reg .pred 	%p<37>;
	.reg .b32 	%r<107>;
	.reg .b32 	%f<93>;
	.reg .b64 	%rd<64>;

	ld.param.f32 	%f2, [_ZN3cub18CUB_300001_SM_10006detail9transform16transform_kernelINS2_10policy_hubILb1EN4cuda3std3__45tupleIJN6thrust24THRUST_300001_SM_1000_NS10device_ptrIfEEEEEE10policy1000Ei14custom_functorNSB_IiEEJPfEEEvT0_iT1_T2_DpNS2_10kernel_argIT3_EE_param_2];
	ld.param.u32 	%r43, [_ZN3cub18CUB_300001_SM_10006detail9transform16transform_kernelINS2_10policy_hubILb1EN4cuda3std3__45tupleIJN6thrust24THRUST_300001_SM_1000_NS10device_ptrIfEEEEEE10policy1000Ei14custom_functorNSB_IiEEJPfEEEvT0_iT1_T2_DpNS2_10kernel_argIT3_EE_param_0];
	ld.param.u64 	%rd14, [_ZN3cub18CUB_300001_SM_10006detail9transform16transform_kernelINS2_10policy_hubILb1EN4cuda3std3__45tupleIJN6thrust24THRUST_300001_SM_1000_NS10device_ptrIfEEEEEE10policy1000Ei14custom_functorNSB_IiEEJPfEEEvT0_iT1_T2_DpNS2_10kernel_argIT3_EE_param_4];
	ld.param.u64 	%rd15, [_ZN3cub18CUB_300001_SM_10006detail9transform16transform_kernelINS2_10policy_hubILb1EN4cuda3std3__45tupleIJN6thrust24THRUST_300001_SM_1000_NS10device_ptrIfEEEEEE10policy1000Ei14custom_functorNSB_IiEEJPfEEEvT0_iT1_T2_DpNS2_10kernel_argIT3_EE_param_3];
	ld.param.u32 	%r42, [_ZN3cub18CUB_300001_SM_10006detail9transform16transform_kernelINS2_10policy_hubILb1EN4cuda3std3__45tupleIJN6thrust24THRUST_300001_SM_1000_NS10device_ptrIfEEEEEE10policy1000Ei14custom_functorNSB_IiEEJPfEEEvT0_iT1_T2_DpNS2_10kernel_argIT3_EE_param_1];
	cvta.to.global.u64 	%rd1, %rd15;
	cvta.to.global.u64 	%rd2, %rd14;
	shl.b32 	%r1, %r42, 7;
	mov.u32 	%r44, %ctaid.x;
	mul.lo.s32 	%r2, %r1, %r44;
	sub.s32 	%r3, %r43, %r2;
	min.s32 	%r4, %r1, %r3;
	shl.b32 	%r5, %r4, 2;
	mov.u32 	%r6, %tid.x;
	shl.b32 	%r97, %r6, 7;
	setp.ge.s32 	%p1, %r97, %r5;
	@%p1 bra 	$L__BB10_3;
	mul.wide.u32 	%rd16, %r6, 128;
	add.s64 	%rd17, %rd2, %rd16;
	mul.wide.s32 	%rd18, %r2, 4;
	add.s64 	%rd62, %rd17, %rd18;
$L__BB10_2:
	.pragma "nounroll";
	// begin inline asm
	prefetch.global.L2 [%rd62];
	// end inline asm
	add.s32 	%r97, %r97, 16384;
	add.s64 	%rd62, %rd62, 16384;
	setp.lt.s32 	%p2, %r97, %r5;
	@%p2 bra 	$L__BB10_2;
$L__BB10_3:
	mul.wide.s32 	%rd20, %r2, 4;
	add.s64 	%rd6, %rd2, %rd20;
	add.s64 	%rd7, %rd1, %rd20;
	setp.gt.s32 	%p3, %r1, %r3;
	@%p3 bra 	$L__BB10_16;
	setp.lt.s32 	%p4, %r42, 1;
	@%p4 bra 	$L__BB10_57;
	and.b32  	%r10, %r42, 7;
	setp.lt.u32 	%p5, %r42, 8;
	mov.b32 	%r104, 0;
	@%p5 bra 	$L__BB10_8;
	and.b32  	%r104, %r42, 2147483640;
	neg.s32 	%r99, %r104;
	mul.wide.u32 	%rd21, %r6, 4;
	add.s64 	%rd63, %rd20, %rd21;
	add.s32 	%r98, %r6, 128;
$L__BB10_7:
	.pragma "nounroll";
	mul.wide.s32 	%rd22, %r98, 4;
	add.s64 	%rd23, %rd20, %rd22;
	add.s64 	%rd24, %rd2, %rd63;
	ld.global.f32 	%f3, [%rd24];
	div.rn.f32 	%f4, %f3, %f2;
	cvt.rmi.f32.f32 	%f5, %f4;
	cvt.rzi.s32.f32 	%r46, %f5;
	add.s64 	%rd25, %rd1, %rd63;
	st.global.u32 	[%rd25], %r46;
	add.s64 	%rd26, %rd2, %rd23;
	ld.global.f32 	%f6, [%rd26];
	div.rn.f32 	%f7, %f6, %f2;
	cvt.rmi.f32.f32 	%f8, %f7;
	cvt.rzi.s32.f32 	%r47, %f8;
	add.s64 	%rd27, %rd1, %rd23;
	st.global.u32 	[%rd27], %r47;
	ld.global.f32 	%f9, [%rd26+512];
	div.rn.f32 	%f10, %f9, %f2;
	cvt.rmi.f32.f32 	%f11, %f10;
	cvt.rzi.s32.f32 	%r48, %f11;
	st.global.u32 	[%rd27+512], %r48;
	ld.global.f32 	%f12, [%rd26+1024];
	div.rn.f32 	%f13, %f12, %f2;
	cvt.rmi.f32.f32 	%f14, %f13;
	cvt.rzi.s32.f32 	%r49, %f14;
	st.global.u32 	[%rd27+1024], %r49;
	ld.global.f32 	%f15, [%rd26+1536];
	div.rn.f32 	%f16, %f15, %f2;
	cvt.rmi.f32.f32 	%f17, %f16;
	cvt.rzi.s32.f32 	%r50, %f17;
	st.global.u32 	[%rd27+1536], %r50;
	ld.global.f32 	%f18, [%rd26+2048];
	div.rn.f32 	%f19, %f18, %f2;
	cvt.rmi.f32.f32 	%f20, %f19;
	cvt.rzi.s32.f32 	%r51, %f20;
	st.global.u32 	[%rd27+2048], %r51;
	ld.global.f32 	%f21, [%rd26+2560];
	div.rn.f32 	%f22, %f21, %f2;
	cvt.rmi.f32.f32 	%f23, %f22;
	cvt.rzi.s32.f32 	%r52, %f23;
	st.global.u32 	[%rd27+2560], %r52;
	ld.global.f32 	%f24, [%rd26+3072];
	div.rn.f32 	%f25, %f24, %f2;
	cvt.rmi.f32.f32 	%f26, %f25;
	cvt.rzi.s32.f32 	%r53, %f26;
	st.global.u32 	[%rd27+3072], %r53;
	add.s32 	%r99, %r99, 8;
	add.s64 	%rd63, %rd63, 4096;
	add.s32 	%r98, %r98, 1024;
	setp.eq.s32 	%p6, %r99, 0;
	@%p6 bra 	$L__BB10_8;
	bra.uni 	$L__BB10_7;
$L__BB10_8:
	setp.eq.s32 	%p7, %r10, 0;
	@%p7 bra 	$L__BB10_57;
	and.b32  	%r37, %r42, 3;
	setp.lt.u32 	%p8, %r10, 4;
	@%p8 bra 	$L__BB10_11;
	shl.b32 	%r54, %r104, 7;
	add.s32 	%r55, %r54, %r6;
	mul.wide.s32 	%rd28, %r55, 4;
	add.s64 	%rd29, %rd6, %rd28;
	ld.global.f32 	%f27, [%rd29];
	div.rn.f32 	%f28, %f27, %f2;
	cvt.rmi.f32.f32 	%f29, %f28;
	cvt.rzi.s32.f32 	%r56, %f29;
	add.s64 	%rd30, %rd7, %rd28;
	st.global.u32 	[%rd30], %r56;
	ld.global.f32 	%f30, [%rd29+512];
	div.rn.f32 	%f31, %f30, %f2;
	cvt.rmi.f32.f32 	%f32, %f31;
	cvt.rzi.s32.f32 	%r57, %f32;
	st.global.u32 	[%rd30+512], %r57;
	ld.global.f32 	%f33, [%rd29+1024];
	div.rn.f32 	%f34, %f33, %f2;
	cvt.rmi.f32.f32 	%f35, %f34;
	cvt.rzi.s32.f32 	%r58, %f35;
	st.global.u32 	[%rd30+1024], %r58;
	ld.global.f32 	%f36, [%rd29+1536];
	div.rn.f32 	%f37, %f36, %f2;
	cvt.rmi.f32.f32 	%f38, %f37;
	cvt.rzi.s32.f32 	%r59, %f38;
	st.global.u32 	[%rd30+1536], %r59;
	add.s32 	%r104, %r104, 4;
$L__BB10_11:
	setp.eq.s32 	%p9, %r37, 0;
	@%p9 bra 	$L__BB10_57;
	setp.eq.s32 	%p10, %r37, 1;
	@%p10 bra 	$L__BB10_14;
	shl.b32 	%r60, %r104, 7;
	add.s32 	%r61, %r60, %r6;
	mul.wide.s32 	%rd31, %r61, 4;
	add.s64 	%rd32, %rd6, %rd31;
	ld.global.f32 	%f39, [%rd32];
	div.rn.f32 	%f40, %f39, %f2;
	cvt.rmi.f32.f32 	%f41, %f40;
	cvt.rzi.s32.f32 	%r62, %f41;
	add.s64 	%rd33, %rd7, %rd31;
	st.global.u32 	[%rd33], %r62;
	ld.global.f32 	%f42, [%rd32+512];
	div.rn.f32 	%f43, %f42, %f2;
	cvt.rmi.f32.f32 	%f44, %f43;
	cvt.rzi.s32.f32 	%r63, %f44;
	st.global.u32 	[%rd33+512], %r63;
	add.s32 	%r104, %r104, 2;
$L__BB10_14:
	and.b32  	%r64, %r42, 1;
	setp.eq.b32 	%p11, %r64, 1;
	not.pred 	%p12, %p11;
	@%p12 bra 	$L__BB10_57;
	shl.b32 	%r65, %r104, 7;
	add.s32 	%r66, %r65, %r6;
	mul.wide.s32 	%rd34, %r66, 4;
	add.s64 	%rd35, %rd6, %rd34;
	ld.global.f32 	%f45, [%rd35];
	div.rn.f32 	%f46, %f45, %f2;
	cvt.rmi.f32.f32 	%f47, %f46;
	cvt.rzi.s32.f32 	%r67, %f47;
	add.s64 	%rd36, %rd7, %rd34;
	st.global.u32 	[%rd36], %r67;
	bra.uni 	$L__BB10_57;
$L__BB10_16:
	setp.lt.s32 	%p13, %r42, 1;
	@%p13 bra 	$L__BB10_57;
	and.b32  	%r14, %r42, 7;
	setp.lt.u32 	%p14, %r42, 8;
	mov.b32 	%r101, 0;
	@%p14 bra 	$L__BB10_36;
	and.b32  	%r101, %r42, 2147483640;
	mov.b32 	%r100, 0;
$L__BB10_19:
	.pragma "nounroll";
	shl.b32 	%r70, %r100, 7;
	add.s32 	%r21, %r70, %r6;
	setp.ge.s32 	%p15, %r21, %r4;
	@%p15 bra 	$L__BB10_21;
	mul.wide.u32 	%rd37, %r21, 4;
	add.s64 	%rd38, %rd6, %rd37;
	ld.global.f32 	%f48, [%rd38];
	div.rn.f32 	%f49, %f48, %f2;
	cvt.rmi.f32.f32 	%f50, %f49;
	cvt.rzi.s32.f32 	%r71, %f50;
	add.s64 	%rd39, %rd7, %rd37;
	st.global.u32 	[%rd39], %r71;
$L__BB10_21:
	add.s32 	%r72, %r21, 128;
	setp.ge.s32 	%p16, %r72, %r4;
	mul.wide.s32 	%rd40, %r72, 4;
	add.s64 	%rd12, %rd6, %rd40;
	add.s64 	%rd13, %rd7, %rd40;
	@%p16 bra 	$L__BB10_23;
	ld.global.f32 	%f51, [%rd12];
	div.rn.f32 	%f52, %f51, %f2;
	cvt.rmi.f32.f32 	%f53, %f52;
	cvt.rzi.s32.f32 	%r73, %f53;
	st.global.u32 	[%rd13], %r73;
$L__BB10_23:
	add.s32 	%r74, %r21, 256;
	setp.ge.s32 	%p17, %r74, %r4;
	@%p17 bra 	$L__BB10_25;
	ld.global.f32 	%f54, [%rd12+512];
	div.rn.f32 	%f55, %f54, %f2;
	cvt.rmi.f32.f32 	%f56, %f55;
	cvt.rzi.s32.f32 	%r75, %f56;
	st.global.u32 	[%rd13+512], %r75;
$L__BB10_25:
	add.s32 	%r76, %r21, 384;
	setp.ge.s32 	%p18, %r76, %r4;
	@%p18 bra 	$L__BB10_27;
	ld.global.f32 	%f57, [%rd12+1024];
	div.rn.f32 	%f58, %f57, %f2;
	cvt.rmi.f32.f32 	%f59, %f58;
	cvt.rzi.s32.f32 	%r77, %f59;
	st.global.u32 	[%rd13+1024], %r77;
$L__BB10_27:
	add.s32 	%r78, %r21, 512;
	setp.ge.s32 	%p19, %r78, %r4;
	@%p19 bra 	$L__BB10_29;
	ld.global.f32 	%f60, [%rd12+1536];
	div.rn.f32 	%f61, %f60, %f2;
	cvt.rmi.f32.f32 	%f62, %f61;
	cvt.rzi.s32.f32 	%r79, %f62;
	st.global.u32 	[%rd13+1536], %r79;
$L__BB10_29:
	add.s32 	%r80, %r21, 640;
	setp.ge.s32 	%p20, %r80, %r4;
	@%p20 bra 	$L__BB10_31;
	ld.global.f32 	%f63, [%rd12+2048];
	div.rn.f32 	%f64, %f63, %f2;
	cvt.rmi.f32.f32 	%f65, %f64;
	cvt.rzi.s32.f32 	%r81, %f65;
	st.global.u32 	[%rd13+2048], %r81;
$L__BB10_31:
	add.s32 	%r82, %r21, 768;
	setp.ge.s32 	%p21, %r82, %r4;
	@%p21 bra 	$L__BB10_33;
	ld.global.f32 	%f66, [%rd12+2560];
	div.rn.f32 	%f67, %f66, %f2;
	cvt.rmi.f32.f32 	%f68, %f67;
	cvt.rzi.s32.f32 	%r83, %f68;
	st.global.u32 	[%rd13+2560], %r83;
$L__BB10_33:
	add.s32 	%r84, %r21, 896;
	setp.ge.s32 	%p22, %r84, %r4;
	@%p22 bra 	$L__BB10_35;
	ld.global.f32 	%f69, [%rd12+3072];
	div.rn.f32 	%f70, %f69, %f2;
	cvt.rmi.f32.f32 	%f71, %f70;
	cvt.rzi.s32.f32 	%r85, %f71;
	st.global.u32 	[%rd13+3072], %r85;
$L__BB10_35:
	add.s32 	%r100, %r100, 8;
	setp.ne.s32 	%p23, %r100, %r101;
	@%p23 bra 	$L__BB10_19;
$L__BB10_36:
	setp.eq.s32 	%p24, %r14, 0;
	@%p24 bra 	$L__BB10_57;
	and.b32  	%r24, %r42, 3;
	setp.lt.u32 	%p25, %r14, 4;
	@%p25 bra 	$L__BB10_47;
	shl.b32 	%r86, %r101, 7;
	add.s32 	%r25, %r86, %r6;
	setp.ge.s32 	%p26, %r25, %r4;
	@%p26 bra 	$L__BB10_40;
	mul.wide.s32 	%rd41, %r25, 4;
	add.s64 	%rd42, %rd6, %rd41;
	ld.global.f32 	%f72, [%rd42];
	div.rn.f32 	%f73, %f72, %f2;
	cvt.rmi.f32.f32 	%f74, %f73;
	cvt.rzi.s32.f32 	%r87, %f74;
	add.s64 	%rd43, %rd7, %rd41;
	st.global.u32 	[%rd43], %r87;
$L__BB10_40:
	add.s32 	%r26, %r25, 128;
	setp.ge.s32 	%p27, %r26, %r4;
	@%p27 bra 	$L__BB10_42;
	mul.wide.s32 	%rd44, %r26, 4;
	add.s64 	%rd45, %rd6, %rd44;
	ld.global.f32 	%f75, [%rd45];
	div.rn.f32 	%f76, %f75, %f2;
	cvt.rmi.f32.f32 	%f77, %f76;
	cvt.rzi.s32.f32 	%r88, %f77;
	add.s64 	%rd46, %rd7, %rd44;
	st.global.u32 	[%rd46], %r88;
$L__BB10_42:
	add.s32 	%r27, %r25, 256;
	setp.ge.s32 	%p28, %r27, %r4;
	@%p28 bra 	$L__BB10_44;
	mul.wide.s32 	%rd47, %r27, 4;
	add.s64 	%rd48, %rd6, %rd47;
	ld.global.f32 	%f78, [%rd48];
	div.rn.f32 	%f79, %f78, %f2;
	cvt.rmi.f32.f32 	%f80, %f79;
	cvt.rzi.s32.f32 	%r89, %f80;
	add.s64 	%rd49, %rd7, %rd47;
	st.global.u32 	[%rd49], %r89;
$L__BB10_44:
	add.s32 	%r28, %r25, 384;
	setp.ge.s32 	%p29, %r28, %r4;
	@%p29 bra 	$L__BB10_46;
	mul.wide.s32 	%rd50, %r28, 4;
	add.s64 	%rd51, %rd6, %rd50;
	ld.global.f32 	%f81, [%rd51];
	div.rn.f32 	%f82, %f81, %f2;
	cvt.rmi.f32.f32 	%f83, %f82;
	cvt.rzi.s32.f32 	%r90, %f83;
	add.s64 	%rd52, %rd7, %rd50;
	st.global.u32 	[%rd52], %r90;
$L__BB10_46:
	add.s32 	%r101, %r101, 4;
$L__BB10_47:
	setp.eq.s32 	%p30, %r24, 0;
	@%p30 bra 	$L__BB10_57;
	setp.eq.s32 	%p31, %r24, 1;
	@%p31 bra 	$L__BB10_54;
	shl.b32 	%r91, %r101, 7;
	add.s32 	%r31, %r91, %r6;
	setp.ge.s32 	%p32, %r31, %r4;
	@%p32 bra 	$L__BB10_51;
	mul.wide.s32 	%rd53, %r31, 4;
	add.s64 	%rd54, %rd6, %rd53;
	ld.global.f32 	%f84, [%rd54];
	div.rn.f32 	%f85, %f84, %f2;
	cvt.rmi.f32.f32 	%f86, %f85;
	cvt.rzi.s32.f32 	%r92, %f86;
	add.s64 	%rd55, %rd7, %rd53;
	st.global.u32 	[%rd55], %r92;
$L__BB10_51:
	add.s32 	%r32, %r31, 128;
	setp.ge.s32 	%p33, %r32, %r4;
	@%p33 bra 	$L__BB10_53;
	mul.wide.s32 	%rd56, %r32, 4;
	add.s64 	%rd57, %rd6, %rd56;
	ld.global.f32 	%f87, [%rd57];
	div.rn.f32 	%f88, %f87, %f2;
	cvt.rmi.f32.f32 	%f89, %f88;
	cvt.rzi.s32.f32 	%r93, %f89;
	add.s64 	%rd58, %rd7, %rd56;
	st.global.u32 	[%rd58], %r93;
$L__BB10_53:
	add.s32 	%r101, %r101, 2;
$L__BB10_54:
	and.b32  	%r94, %r42, 1;
	setp.eq.b32 	%p34, %r94, 1;
	not.pred 	%p35, %p34;
	@%p35 bra 	$L__BB10_57;
	shl.b32 	%r95, %r101, 7;
	add.s32 	%r35, %r95, %r6;
	setp.ge.s32 	%p36, %r35, %r4;
	@%p36 bra 	$L__BB10_57;
	mul.wide.s32 	%rd59, %r35, 4;
	add.s64 	%rd60, %rd6, %rd59;
	ld.global.f32 	%f90, [%rd60];
	div.rn.f32 	%f91, %f90, %f2;
	cvt.rmi.f32.f32 	%f92, %f91;
	cvt.rzi.s32.f32 	%r96, %f92;
	add.s64 	%rd61, %rd7, %rd59;
	st.global.u32 	[%rd61], %r96;
$L__BB10_57:
	ret;

}
	// .globl	_ZN3cub18CUB_300001_SM_10006detail9transform16transform_kernelINS2_10policy_hubILb1EN4cuda3std3__45tupleIJN6thrust24THRUST_300001_SM_1000_NS10device_ptrIfEEEEEE10policy1000El14custom_functorNSB_IiEEJPfEEEvT0_iT1_T2_DpNS2_10kernel_argIT3_EE
.visible .entry _ZN3cub18CUB_300001_SM_10006detail9transform16transform_kernelINS2_10policy_hubILb1EN4cuda3std3__45tupleIJN6thrust24THRUST_300001_SM_1000_NS10device_ptrIfEEEEEE10policy1000El14custom_functorNSB_IiEEJPfEEEvT0_iT1_T2_DpNS2_10kernel_argIT3_EE(
	.param .u64 _ZN3cub18CUB_300001_SM_10006detail9transform16transform_kernelINS2_10policy_hubILb1EN4cuda3std3__45tupleIJN6thrust24THRUST_300001_SM_1000_NS10device_ptrIfEEEEEE10policy1000El14custom_functorNSB_IiEEJPfEEEvT0_iT1_T2_DpNS2_10kernel_argIT3_EE_param_0,
	.param .u32 _ZN3cub18CUB_300001_SM_10006detail9transform16transform_kernelINS2_10policy_hubILb1EN4cuda3std3__45tupleIJN6thrust24THRUST_300001_SM_1000_NS10device_ptrIfEEEEEE10policy1000El14custom_functorNSB_IiEEJPfEEEvT0_iT1_T2_DpNS2_10kernel_argIT3_EE_param_1,
	.param .align 4 .b8 _ZN3cub18CUB_300001_SM_10006detail9transform16transform_kernelINS2_10policy_hubILb1EN4cuda3std3__45tupleIJN6thrust24THRUST_300001_SM_1000_NS10device_ptrIfEEEEEE10policy1000El14custom_functorNSB_IiEEJPfEEEvT0_iT1_T2_DpNS2_10kernel_argIT3_EE_param_2[4],
	.param .align 8 .b8 _ZN3cub18CUB_300001_SM_10006detail9transform16transform_kernelINS2_10policy_hubILb1EN4cuda3std3__45tupleIJN6thrust24THRUST_300001_SM_1000_NS10device_ptrIfEEEEEE10policy1000El14custom_functorNSB_IiEEJPfEEEvT0_iT1_T2_DpNS2_10kernel_argIT3_EE_param_3[8],
	.param .align 8 .b8 _ZN3cub18CUB_300001_SM_10006detail9transform16transform_kernelINS2_10policy_hubILb1EN4cuda3std3__45tupleIJN6thrust24THRUST_300001_SM_1000_NS10device_ptrIfEEEEEE10policy1000El14custom_functorNSB_IiEEJPfEEEvT0_iT1_T2_DpNS2_10kernel_argIT3_EE_param_4[16]
)
.maxntid 128
{
	.reg .pred 	%p<37>;
	.reg .b32 	%r<104>;
	.reg .b32 	%f<93>;
	.reg .b64 	%rd<70>;

	ld.param.f32 	%f2, [_ZN3cub18CUB_300001_SM_10006detail9transform16transform_kernelINS2_10policy_hubILb1EN4cuda3std3__45tupleIJN6thrust24THRUST_300001_SM_1000_NS10device_ptrIfEEEEEE10policy1000El14custom_functorNSB_IiEEJPfEEEvT0_iT1_T2_DpNS2_10kernel_argIT3_EE_param_2];
	ld.param.u64 	%rd15, [_ZN3cub18CUB_300001_SM_10006detail9transform16transform_kernelINS2_10policy_hubILb1EN4cuda3std3__45tupleIJN6thrust24THRUST_300001_SM_1000_NS10device_ptrIfEEEEEE10policy1000El14custom_functorNSB_IiEEJPfEEEvT0_iT1_T2_DpNS2_10kernel_argIT3_EE_param_0];
	ld.param.u64 	%rd16, [_ZN3cub18CUB_300001_SM_10006detail9transform16transform_kernelINS2_10policy_hubILb1EN4cuda3std3__45tupleIJN6thrust24THRUST_300001_SM_1000_NS10device_ptrIfEEEEEE10policy1000El14custom_functorNSB_IiEEJPfEEEvT0_iT1_T2_DpNS2_10kernel_argIT3_EE_param_4];
	ld.param.u64 	%rd17, [_ZN3cub18CUB_300001_SM_10006detail9transform16transform_kernelINS2_10policy_hubILb1EN4cuda3std3__45tupleIJN6thrust24THRUST_300001_SM_1000_NS10device_ptrIfEEEEEE10policy1000El14custom_functorNSB_IiEEJPfEEEvT0_iT1_T2_DpNS2_10kernel_argIT3_EE_param_3];
	ld.param.u32 	%r40, [_ZN3cub18CUB_300001_SM_10006detail9transform16transform_kernelINS2_10policy_hubILb1EN4cuda3std3__45tupleIJN6thrust24THRUST_300001_SM_1000_NS10device_ptrIfEEEEEE10policy1000El14custom_functorNSB_IiEEJPfEEEvT0_iT1_T2_DpNS2_10kernel_argIT3_EE_param_1];
	cvta.to.global.u64 	%rd1, %rd17;
	cvta.to.global.u64 	%rd2, %rd16;
	shl.b32 	%r1, %r40, 7;
	mov.u32 	%r41, %ctaid.x;
	cvt.u64.u32 	%rd18, %r41;
	cvt.s64.s32 	%rd19, %r1;
	mul.lo.s64 	%rd3, %rd19, %rd18;
	sub.s64 	%rd20, %rd15, %rd3;
	min.s64 	%rd21, %rd20, %rd19;
	cvt.u32.u64 	%r2, %rd21;
	shl.b32 	%r3, %r2, 2;
	mov.u32 	%r4, %tid.x;
	shl.b32 	%r94, %r4, 7;
	setp.ge.s32 	%p1, %r94, %r3;
	@%p1 bra 	$L__BB11_3;
	shl.b64 	%rd22, %rd3, 2;
	add.s64 	%rd23, %rd2, %rd22;
	mul.wide.u32 	%rd24, %r4, 128;
	add.s64 	%rd68, %rd23, %rd24;
$L__BB11_2:
	.pragma "nounroll";
	// begin inline asm
	prefetch.global.L2 [%rd68];
	// end inline asm
	add.s32 	%r94, %r94, 16384;
	add.s64 	%rd68, %rd68, 16384;
	setp.lt.s32 	%p2, %r94, %r3;
	@%p2 bra 	$L__BB11_2;
$L__BB11_3:
	shl.b64 	%rd26, %rd3, 2;
	add.s64 	%rd7, %rd2, %rd26;
	add.s64 	%rd8, %rd1, %rd26;
	setp.eq.s32 	%p3, %r1, %r2;
	@%p3 bra 	$L__BB11_45;
	setp.lt.s32 	%p4, %r40, 1;
	@%p4 bra 	$L__BB11_57;
	and.b32  	%r8, %r40, 7;
	setp.lt.u32 	%p5, %r40, 8;
	mov.b32 	%r101, 0;
	@%p5 bra 	$L__BB11_24;
	and.b32  	%r101, %r40, 2147483640;
	mov.b32 	%r97, 0;
$L__BB11_7:
	.pragma "nounroll";
	shl.b32 	%r44, %r97, 7;
	add.s32 	%r19, %r44, %r4;
	setp.ge.s32 	%p6, %r19, %r2;
	@%p6 bra 	$L__BB11_9;
	mul.wide.u32 	%rd27, %r19, 4;
	add.s64 	%rd28, %rd7, %rd27;
	ld.global.f32 	%f3, [%rd28];
	div.rn.f32 	%f4, %f3, %f2;
	cvt.rmi.f32.f32 	%f5, %f4;
	cvt.rzi.s32.f32 	%r45, %f5;
	add.s64 	%rd29, %rd8, %rd27;
	st.global.u32 	[%rd29], %r45;
$L__BB11_9:
	add.s32 	%r46, %r19, 128;
	setp.ge.s32 	%p7, %r46, %r2;
	mul.wide.s32 	%rd30, %r46, 4;
	add.s64 	%rd13, %rd7, %rd30;
	add.s64 	%rd14, %rd8, %rd30;
	@%p7 bra 	$L__BB11_11;
	ld.global.f32 	%f6, [%rd13];
	div.rn.f32 	%f7, %f6, %f2;
	cvt.rmi.f32.f32 	%f8, %f7;
	cvt.rzi.s32.f32 	%r47, %f8;
	st.global.u32 	[%rd14], %r47;
$L__BB11_11:
	add.s32 	%r48, %r19, 256;
	setp.ge.s32 	%p8, %r48, %r2;
	@%p8 bra 	$L__BB11_13;
	ld.global.f32 	%f9, [%rd13+512];
	div.rn.f32 	%f10, %f9, %f2;
	cvt.rmi.f32.f32 	%f11, %f10;
	cvt.rzi.s32.f32 	%r49, %f11;
	st.global.u32 	[%rd14+512], %r49;
$L__BB11_13:
	add.s32 	%r50, %r19, 384;
	setp.ge.s32 	%p9, %r50, %r2;
	@%p9 bra 	$L__BB11_15;
	ld.global.f32 	%f12, [%rd13+1024];
	div.rn.f32 	%f13, %f12, %f2;
	cvt.rmi.f32.f32 	%f14, %f13;
	cvt.rzi.s32.f32 	%r51, %f14;
	st.global.u32 	[%rd14+1024], %r51;
$L__BB11_15:
	add.s32 	%r52, %r19, 512;
	setp.ge.s32 	%p10, %r52, %r2;
	@%p10 bra 	$L__BB11_17;
	ld.global.f32 	%f15, [%rd13+1536];
	div.rn.f32 	%f16, %f15, %f2;
	cvt.rmi.f32.f32 	%f17, %f16;
	cvt.rzi.s32.f32 	%r53, %f17;
	st.global.u32 	[%rd14+1536], %r53;
$L__BB11_17:
	add.s32 	%r54, %r19, 640;
	setp.ge.s32 	%p11, %r54, %r2;
	@%p11 bra 	$L__BB11_19;
	ld.global.f32 	%f18, [%rd13+2048];
	div.rn.f32 	%f19, %f18, %f2;
	cvt.rmi.f32.f32 	%f20, %f19;
	cvt.rzi.s32.f32 	%r55, %f20;
	st.global.u32 	[%rd14+2048], %r55;
$L__BB11_19:
	add.s32 	%r56, %r19, 768;
	setp.ge.s32 	%p12, %r56, %r2;
	@%p12 bra 	$L__BB11_21;
	ld.global.f32 	%f21, [%rd13+2560];
	div.rn.f32 	%f22, %f21, %f2;
	cvt.rmi.f32.f32 	%f23, %f22;
	cvt.rzi.s32.f32 	%r57, %f23;
	st.global.u32 	[%rd14+2560], %r57;
$L__BB11_21:
	add.s32 	%r58, %r19, 896;
	setp.ge.s32 	%p13, %r58, %r2;
	@%p13 bra 	$L__BB11_23;
	ld.global.f32 	%f24, [%rd13+3072];
	div.rn.f32 	%f25, %f24, %f2;
	cvt.rmi.f32.f32 	%f26, %f25;
	cvt.rzi.s32.f32 	%r59, %f26;
	st.global.u32 	[%rd14+3072], %r59;
$L__BB11_23:
	add.s32 	%r97, %r97, 8;
	setp.eq.s32 	%p14, %r97, %r101;
	@%p14 bra 	$L__BB11_24;
	bra.uni 	$L__BB11_7;
$L__BB11_24:
	setp.eq.s32 	%p15, %r8, 0;
	@%p15 bra 	$L__BB11_57;
	and.b32  	%r28, %r40, 3;
	setp.lt.u32 	%p16, %r8, 4;
	@%p16 bra 	$L__BB11_35;
	shl.b32 	%r60, %r101, 7;
	add.s32 	%r29, %r60, %r4;
	setp.ge.s32 	%p17, %r29, %r2;
	@%p17 bra 	$L__BB11_28;
	mul.wide.s32 	%rd31, %r29, 4;
	add.s64 	%rd32, %rd7, %rd31;
	ld.global.f32 	%f27, [%rd32];
	div.rn.f32 	%f28, %f27, %f2;
	cvt.rmi.f32.f32 	%f29, %f28;
	cvt.rzi.s32.f32 	%r61, %f29;
	add.s64 	%rd33, %rd8, %rd31;
	st.global.u32 	[%rd33], %r61;
$L__BB11_28:
	add.s32 	%r30, %r29, 128;
	setp.ge.s32 	%p18, %r30, %r2;
	@%p18 bra 	$L__BB11_30;
	mul.wide.s32 	%rd34, %r30, 4;
	add.s64 	%rd35, %rd7, %rd34;
	ld.global.f32 	%f30, [%rd35];
	div.rn.f32 	%f31, %f30, %f2;
	cvt.rmi.f32.f32 	%f32, %f31;
	cvt.rzi.s32.f32 	%r62, %f32;
	add.s64 	%rd36, %rd8, %rd34;
	st.global.u32 	[%rd36], %r62;
$L__BB11_30:
	add.s32 	%r31, %r29, 256;
	setp.ge.s32 	%p19, %r31, %r2;
	@%p19 bra 	$L__BB11_32;
	mul.wide.s32 	%rd37, %r31, 4;
	add.s64 	%rd38, %rd7, %rd37;
	ld.global.f32 	%f33, [%rd38];
	div.rn.f32 	%f34, %f33, %f2;
	cvt.rmi.f32.f32 	%f35, %f34;
	cvt.rzi.s32.f32 	%r63, %f35;
	add.s64 	%rd39, %rd8, %rd37;
	st.global.u32 	[%rd39], %r63;
$L__BB11_32:
	add.s32 	%r32, %r29, 384;
	setp.ge.s32 	%p20, %r32, %r2;
	@%p20 bra 	$L__BB11_34;
	mul.wide.s32 	%rd40, %r32, 4;
	add.s64 	%rd41, %rd7, %rd40;
	ld.global.f32 	%f36, [%rd41];
	div.rn.f32 	%f37, %f36, %f2;
	cvt.rmi.f32.f32 	%f38, %f37;
	cvt.rzi.s32.f32 	%r64, %f38;
	add.s64 	%rd42, %rd8, %rd40;
	st.global.u32 	[%rd42], %r64;
$L__BB11_34:
	add.s32 	%r101, %r101, 4;
$L__BB11_35:
	setp.eq.s32 	%p21, %r28, 0;
	@%p21 bra 	$L__BB11_57;
	setp.eq.s32 	%p22, %r28, 1;
	@%p22 bra 	$L__BB11_42;
	shl.b32 	%r65, %r101, 7;
	add.s32 	%r35, %r65, %r4;
	setp.ge.s32 	%p23, %r35, %r2;
	@%p23 bra 	$L__BB11_39;
	mul.wide.s32 	%rd43, %r35, 4;
	add.s64 	%rd44, %rd7, %rd43;
	ld.global.f32 	%f39, [%rd44];
	div.rn.f32 	%f40, %f39, %f2;
	cvt.rmi.f32.f32 	%f41, %f40;
	cvt.rzi.s32.f32 	%r66, %f41;
	add.s64 	%rd45, %rd8, %rd43;
	st.global.u32 	[%rd45], %r66;
$L__BB11_39:
	add.s32 	%r36, %r35, 128;
	setp.ge.s32 	%p24, %r36, %r2;
	@%p24 bra 	$L__BB11_41;
	mul.wide.s32 	%rd46, %r36, 4;
	add.s64 	%rd47, %rd7, %rd46;
	ld.global.f32 	%f42, [%rd47];
	div.rn.f32 	%f43, %f42, %f2;
	cvt.rmi.f32.f32 	%f44, %f43;
	cvt.rzi.s32.f32 	%r67, %f44;
	add.s64 	%rd48, %rd8, %rd46;
	st.global.u32 	[%rd48], %r67;
$L__BB11_41:
	add.s32 	%r101, %r101, 2;
$L__BB11_42:
	and.b32  	%r68, %r40, 1;
	setp.eq.b32 	%p25, %r68, 1;
	not.pred 	%p26, %p25;
	@%p26 bra 	$L__BB11_57;
	shl.b32 	%r69, %r101, 7;
	add.s32 	%r39, %r69, %r4;
	setp.ge.s32 	%p27, %r39, %r2;
	@%p27 bra 	$L__BB11_57;
	mul.wide.s32 	%rd49, %r39, 4;
	add.s64 	%rd50, %rd7, %rd49;
	ld.global.f32 	%f45, [%rd50];
	div.rn.f32 	%f46, %f45, %f2;
	cvt.rmi.f32.f32 	%f47, %f46;
	cvt.rzi.s32.f32 	%r70, %f47;
	add.s64 	%rd51, %rd8, %rd49;
	st.global.u32 	[%rd51], %r70;
	bra.uni 	$L__BB11_57;
$L__BB11_45:
	setp.lt.s32 	%p28, %r40, 1;
	@%p28 bra 	$L__BB11_57;
	and.b32  	%r10, %r40, 7;
	setp.lt.u32 	%p29, %r40, 8;
	mov.b32 	%r99, 0;
	@%p29 bra 	$L__BB11_49;
	and.b32  	%r99, %r40, 2147483640;
	neg.s32 	%r96, %r99;
	mul.wide.u32 	%rd52, %r4, 4;
	add.s64 	%rd69, %rd26, %rd52;
	add.s32 	%r95, %r4, 128;
$L__BB11_48:
	.pragma "nounroll";
	mul.wide.s32 	%rd53, %r95, 4;
	add.s64 	%rd54, %rd26, %rd53;
	add.s64 	%rd55, %rd2, %rd69;
	ld.global.f32 	%f48, [%rd55];
	div.rn.f32 	%f49, %f48, %f2;
	cvt.rmi.f32.f32 	%f50, %f49;
	cvt.rzi.s32.f32 	%r72, %f50;
	add.s64 	%rd56, %rd1, %rd69;
	st.global.u32 	[%rd56], %r72;
	add.s64 	%rd57, %rd2, %rd54;
	ld.global.f32 	%f51, [%rd57];
	div.rn.f32 	%f52, %f51, %f2;
	cvt.rmi.f32.f32 	%f53, %f52;
	cvt.rzi.s32.f32 	%r73, %f53;
	add.s64 	%rd58, %rd1, %rd54;
	st.global.u32 	[%rd58], %r73;
	ld.global.f32 	%f54, [%rd57+512];
	div.rn.f32 	%f55, %f54, %f2;
	cvt.rmi.f32.f32 	%f56, %f55;
	cvt.rzi.s32.f32 	%r74, %f56;
	st.global.u32 	[%rd58+512], %r74;
	ld.global.f32 	%f57, [%rd57+1024];
	div.rn.f32 	%f58, %f57, %f2;
	cvt.rmi.f32.f32 	%f59, %f58;
	cvt.rzi.s32.f32 	%r75, %f59;
	st.global.u32 	[%rd58+1024], %r75;
	ld.global.f32 	%f60, [%rd57+1536];
	div.rn.f32 	%f61, %f60, %f2;
	cvt.rmi.f32.f32 	%f62, %f61;
	cvt.rzi.s32.f32 	%r76, %f62;
	st.global.u32 	[%rd58+1536], %r76;
	ld.global.f32 	%f63, [%rd57+2048];
	div.rn.f32 	%f64, %f63, %f2;
	cvt.rmi.f32.f32 	%f65, %f64;
	cvt.rzi.s32.f32 	%r77, %f65;
	st.global.u32 	[%rd58+2048], %r77;
	ld.global.f32 	%f66, [%rd57+2560];
	div.rn.f32 	%f67, %f66, %f2;
	cvt.rmi.f32.f32 	%f68, %f67;
	cvt.rzi.s32.f32 	%r78, %f68;
	st.global.u32 	[%rd58+2560], %r78;
	ld.global.f32 	%f69, [%rd57+3072];
	div.rn.f32 	%f70, %f69, %f2;
	cvt.rmi.f32.f32 	%f71, %f70;
	cvt.rzi.s32.f32 	%r79, %f71;
	st.global.u32 	[%rd58+3072], %r79;
	add.s32 	%r96, %r96, 8;
	add.s64 	%rd69, %rd69, 4096;
	add.s32 	%r95, %r95, 1024;
	setp.eq.s32 	%p30, %r96, 0;
	@%p30 bra 	$L__BB11_49;
	bra.uni 	$L__BB11_48;
$L__BB11_49:
	setp.eq.s32 	%p31, %r10, 0;
	@%p31 bra 	$L__BB11_57;
	and.b32  	%r22, %r40, 3;
	setp.lt.u32 	%p32, %r10, 4;
	@%p32 bra 	$L__BB11_52;
	shl.b32 	%r80, %r99, 7;
	add.s32 	%r81, %r80, %r4;
	mul.wide.s32 	%rd59, %r81, 4;
	add.s64 	%rd60, %rd7, %rd59;
	ld.global.f32 	%f72, [%rd60];
	div.rn.f32 	%f73, %f72, %f2;
	cvt.rmi.f32.f32 	%f74, %f73;
	cvt.rzi.s32.f32 	%r82, %f74;
	add.s64 	%rd61, %rd8, %rd59;
	st.global.u32 	[%rd61], %r82;
	ld.global.f32 	%f75, [%rd60+512];
	div.rn.f32 	%f76, %f75, %f2;
	cvt.rmi.f32.f32 	%f77, %f76;
	cvt.rzi.s32.f32 	%r83, %f77;
	st.global.u32 	[%rd61+512], %r83;
	ld.global.f32 	%f78, [%rd60+1024];
	div.rn.f32 	%f79, %f78, %f2;
	cvt.rmi.f32.f32 	%f80, %f79;
	cvt.rzi.s32.f32 	%r84, %f80;
	st.global.u32 	[%rd61+1024], %r84;
	ld.global.f32 	%f81, [%rd60+1536];
	div.rn.f32 	%f82, %f81, %f2;
	cvt.rmi.f32.f32 	%f83, %f82;
	cvt.rzi.s32.f32 	%r85, %f83;
	st.global.u32 	[%rd61+1536], %r85;
	add.s32 	%r99, %r99, 4;
$L__BB11_52:
	setp.eq.s32 	%p33, %r22, 0;
	@%p33 bra 	$L__BB11_57;
	setp.eq.s32 	%p34, %r22, 1;
	@%p34 bra 	$L__BB11_55;
	shl.b32 	%r86, %r99, 7;
	add.s32 	%r87, %r86, %r4;
	mul.wide.s32 	%rd62, %r87, 4;
	add.s64 	%rd63, %rd7, %rd62;
	ld.global.f32 	%f84, [%rd63];
	div.rn.f32 	%f85, %f84, %f2;
	cvt.rmi.f32.f32 	%f86, %f85;
	cvt.rzi.s32.f32 	%r88, %f86;
	add.s64 	%rd64, %rd8, %rd62;
	st.global.u32 	[%rd64], %r88;
	ld.global.f32 	%f87, [%rd63+512];
	div.rn.f32 	%f88, %f87, %f2;
	cvt.rmi.f32.f32 	%f89, %f88;
	cvt.rzi.s32.f32 	%r89, %f89;
	st.global.u32 	[%rd64+512], %r89;
	add.s32 	%r99, %r99, 2;
$L__BB11_55:
	and.b32  	%r90, %r40, 1;
	setp.eq.b32 	%p35, %r90, 1;
	not.pred 	%p36, %p35;
	@%p36 bra 	$L__BB11_57;
	shl.b32 	%r91, %r99, 7;
	add.s32 	%r92, %r91, %r4;
	mul.wide.s32 	%rd65, %r92, 4;
	add.s64 	%rd66, %rd7, %rd65;
	ld.global.f32 	%f90, [%rd66];
	div.rn.f32 	%f91, %f90, %f2;
	cvt.rmi.f32.f32 	%f92, %f91;
	cvt.rzi.s32.f32 	%r93, %f92;
	add.s64 	%rd67, %rd8, %rd65;
	st.global.u32 	[%rd67], %r93;
$L__BB11_57:
	ret;

}
	// .globl	_ZN3cub18CUB_300001_SM_10006detail10radix_sort31DeviceRadixSortSingleTileKernelINS1_5radix10policy_hubIiNS0_8NullTypeEyE10Policy1000ELNS0_9SortOrderE0EiS6_yNS1_21identity_decomposer_tEEEvPKT1_PSB_PKT2_PSF_T3_iiT4_
.visible .entry _ZN3cub18CUB_300001_SM_10006detail10radix_sort31DeviceRadixSortSingleTileKernelINS1_5radix10policy_hubIiNS0_8NullTypeEyE10Policy1000ELNS0_9SortOrderE0EiS6_yNS1_21identity_decomposer_tEEEvPKT1_PSB_PKT2_PSF_T3_iiT4_(
	.param .u64 .ptr .align 1 _ZN3cub18CUB_300001_SM_10006detail10radix_sort31DeviceRadixSortSingleTileKernelINS1_5radix10policy_hubIiNS0_8NullTypeEyE10Policy1000ELNS0_9SortOrderE0EiS6_yNS1_21identity_decomposer_tEEEvPKT1_PSB_PKT2_PSF_T3_iiT4__param_0,
	.param .u64 .ptr .align 1 _ZN3cub18CUB_300001_SM_10006detail10radix_sort31DeviceRadixSortSingleTileKernelINS1_5radix10policy_hubIiNS0_8NullTypeEyE10Policy1000ELNS0_9SortOrderE0EiS6_yNS1_21identity_decomposer_tEEEvPKT1_PSB_PKT2_PSF_T3_iiT4__param_1,
	.param .u64 .ptr .align 1 _ZN3cub18CUB_300001_SM_10006detail10radix_sort31DeviceRadixSortSingleTileKernelINS1_5radix10policy_hubIiNS0_8NullTypeEyE10Policy1000ELNS0_9SortOrderE0EiS6_yNS1_21identity_decomposer_tEEEvPKT1_PSB_PKT2_PSF_T3_iiT4__param_2,
	.param .u64 .ptr .align 1 _ZN3cub18CUB_300001_SM_10006detail10radix_sort31DeviceRadixSortSingleTileKernelINS1_5radix10policy_hubIiNS0_8NullTypeEyE10Policy1000ELNS0_9SortOrderE0EiS6_yNS1_21identity_decomposer_tEEEvPKT1_PSB_PKT2_PSF_T3_iiT4__param_3,
	.param .u64 _ZN3cub18CUB_300001_SM_10006detail10radix_sort31DeviceRadixSortSingleTileKernelINS1_5radix10policy_hubIiNS0_8NullTypeEyE10Policy1000ELNS0_9SortOrderE0EiS6_yNS1_21identity_decomposer_tEEEvPKT1_PSB_PKT2_PSF_T3_iiT4__param_4,
	.param .u32 _ZN3cub18CUB_300001_SM_10006detail10radix_sort31DeviceRadixSortSingleTileKernelINS1_5radix10policy_hubIiNS0_8NullTypeEyE10Policy1000ELNS0_9SortOrderE0EiS6_yNS1_21identity_decomposer_tEEEvPKT1_PSB_PKT2_PSF_T3_iiT4__param_5,
	.param .u32 _ZN3cub18CUB_300001_SM_10006detail10radix_sort31DeviceRadixSortSingleTileKernelINS1_5radix10policy_hubIiNS0_8NullTypeEyE10Policy1000ELNS0_9SortOrderE0EiS6_yNS1_21identity_decomposer_tEEEvPKT1_PSB_PKT2_PSF_T3_iiT4__param_6,
	.param .align 1 .b8 _ZN3cub18CUB_300001_SM_10006detail10radix_sort31DeviceRadixSortSingleTileKernelINS1_5radix10policy_hubIiNS0_8NullTypeEyE10Policy1000ELNS0_9SortOrderE0EiS6_yNS1_21identity_decomposer_tEEEvPKT1_PSB_PKT2_PSF_T3_iiT4__param_7[1]
)
.maxntid 256
.minnctapersm 1
{
	.reg .pred 	%p<52>;
	.reg .b16 	%rs<39>;
	.reg .b32 	%r<744>;
	.reg .b64 	%rd<29>;
	// demoted variable
	.shared .align 16 .b8 _ZZN3cub18CUB_300001_SM_10006detail10radix_sort31DeviceRadixSortSingleTileKernelINS1_5radix10policy_hubIiNS0_8NullTypeEyE10Policy1000ELNS0_9SortOrderE0EiS6_yNS1_21identity_decomposer_tEEEvPKT1_PSB_PKT2_PSF_T3_iiT4_E12temp_storage[33856];
	ld.param.u64 	%rd5, [_ZN3cub18CUB_300001_SM_10006detail10radix_sort31DeviceRadixSortSingleTileKernelINS1_5radix10policy_hubIiNS0_8NullTypeEyE10Policy1000ELNS0_9SortOrderE0EiS6_yNS1_21identity_decomposer_tEEEvPKT1_PSB_PKT2_PSF_T3_iiT4__param_0];
	ld.param.u64 	%rd3, [_ZN3cub18CUB_300001_SM_10006detail10radix_sort31DeviceRadixSortSingleTileKernelINS1_5radix10policy_hubIiNS0_8NullTypeEyE10Policy1000ELNS0_9SortOrderE0EiS6_yNS1_21identity_decomposer_tEEEvPKT1_PSB_PKT2_PSF_T3_iiT4__param_1];
	ld.param.u64 	%rd4, [_ZN3cub18CUB_300001_SM_10006detail10radix_sort31DeviceRadixSortSingleTileKernelINS1_5radix10policy_hubIiNS0_8NullTypeEyE10Policy1000ELNS0_9SortOrderE0EiS6_yNS1_21identity_decomposer_tEEEvPKT1_PSB_PKT2_PSF_T3_iiT4__param_4];
	ld.param.u32 	%r189, [_ZN3cub18CUB_300001_SM_10006detail10radix_sort31DeviceRadixSortSingleTileKernelINS1_5radix10policy_hubIiNS0_8NullTypeEyE10Policy1000ELNS0_9SortOrderE0EiS6_yNS1_21identity_decomposer_tEEEvPKT1_PSB_PKT2_PSF_T3_iiT4__param_5];
	ld.param.u32 	%r190, [_ZN3cub18CUB_300001_SM_10006detail10radix_sort31DeviceRadixSortSingleTileKernelINS1_5radix10policy_hubIiNS0_8NullTypeEyE10Policy1000ELNS0_9SortOrderE0EiS6_yNS1_21identity_decomposer_tEEEvPKT1_PSB_PKT2_PSF_T3_iiT4__param_6];
	cvta.to.global.u64 	%rd6, %rd5;
	cvt.u32.u64 	%r1, %rd4;
	mov.u32 	%r2, %tid.x;
	mul.lo.s32 	%r3, %r2, 19;
	setp.ge.s32 	%p1, %r3, %r1;
	mul.wide.u32 	%rd7, %r3, 4;
	add.s64 	%rd1, %rd6, %rd7;
	mov.b32 	%r741, -1;
	@%p1 bra 	$L__BB12_2;
	ld.global.u32 	%r192, [%rd1];
	xor.b32  	%r741, %r192, -2147483648;
$L__BB12_2:
	add.s32 	%r194, %r3, 1;
	setp.ge.s32 	%p2, %r194, %r1;
	mov.b32 	%r740, -1;
	@%p2 bra 	$L__BB12_4;
	ld.global.u32 	%r195, [%rd1+4];
	xor.b32  	%r740, %r195, -2147483648;
$L__BB12_4:
	add.s32 	%r197, %r3, 2;
	setp.ge.s32 	%p3, %r197, %r1;
	mov.b32 	%r739, -1;
	@%p3 bra 	$L__BB12_6;
	ld.global.u32 	%r198, [%rd1+8];
	xor.b32  	%r739, %r198, -2147483648;
$L__BB12_6:
	add.s32 	%r200, %r3, 3;
	setp.ge.s32 	%p4, %r200, %r1;
	mov.b32 	%r738, -1;
	@%p4 bra 	$L__BB12_8;
	ld.global.u32 	%r201, [%rd1+12];
	xor.b32  	%r738, %r201, -2147483648;
$L__BB12_8:
	add.s32 	%r203, %r3, 4;
	setp.ge.s32 	%p5, %r203, %r1;
	mov.b32 	%r737, -1;
	@%p5 bra 	$L__BB12_10;
	ld.global.u32 	%r204, [%rd1+16];
	xor.b32  	%r737, %r204, -2147483648;
$L__BB12_10:
	add.s32 	%r206, %r3, 5;
	setp.ge.s32 	%p6, %r206, %r1;
	mov.b32 	%r736, -1;
	@%p6 bra 	$L__BB12_12;
	ld.global.u32 	%r207, [%rd1+20];
	xor.b32  	%r736, %r207, -2147483648;
$L__BB12_12:
	add.s32 	%r209, %r3, 6;
	setp.ge.s32 	%p7, %r209, %r1;
	mov.b32 	%r735, -1;
	@%p7 bra 	$L__BB12_14;
	ld.global.u32 	%r210, [%rd1+24];
	xor.b32  	%r735, %r210, -2147483648;
$L__BB12_14:
	add.s32 	%r212, %r3, 7;
	setp.ge.s32 	%p8, %r212, %r1;
	mov.b32 	%r734, -1;
	@%p8 bra 	$L__BB12_16;
	ld.global.u32 	%r213, [%rd1+28];
	xor.b32  	%r734, %r213, -2147483648;
$L__BB12_16:
	add.s32 	%r215, %r3, 8;
	setp.ge.s32 	%p9, %r215, %r1;
	mov.b32 	%r733, -1;
	@%p9 bra 	$L__BB12_18;
	ld.global.u32 	%r216, [%rd1+32];
	xor.b32  	%r733, %r216, -2147483648;
$L__BB12_18:
	add.s32 	%r218, %r3, 9;
	setp.ge.s32 	%p10, %r218, %r1;
	mov.b32 	%r732, -1;
	@%p10 bra 	$L__BB12_20;
	ld.global.u32 	%r219, [%rd1+36];
	xor.b32  	%r732, %r219, -2147483648;
$L__BB12_20:
	add.s32 	%r221, %r3, 10;
	setp.ge.s32 	%p11, %r221, %r1;
	mov.b32 	%r731, -1;
	@%p11 bra 	$L__BB12_22;
	ld.global.u32 	%r222, [%rd1+40];
	xor.b32  	%r731, %r222, -2147483648;
$L__BB12_22:
	add.s32 	%r224, %r3, 11;
	setp.ge.s32 	%p12, %r224, %r1;
	mov.b32 	%r730, -1;
	@%p12 bra 	$L__BB12_24;
	ld.global.u32 	%r225, [%rd1+44];
	xor.b32  	%r730, %r225, -2147483648;
$L__BB12_24:
	add.s32 	%r227, %r3, 12;
	setp.ge.s32 	%p13, %r227, %r1;
	mov.b32 	%r729, -1;
	@%p13 bra 	$L__BB12_26;
	ld.global.u32 	%r228, [%rd1+48];
	xor.b32  	%r729, %r228, -2147483648;
$L__BB12_26:
	add.s32 	%r230, %r3, 13;
	setp.ge.s32 	%p14, %r230, %r1;
	mov.b32 	%r728, -1;
	@%p14 bra 	$L__BB12_28;
	ld.global.u32 	%r231, [%rd1+52];
	xor.b32  	%r728, %r231, -2147483648;
$L__BB12_28:
	add.s32 	%r233, %r3, 14;
	setp.ge.s32 	%p15, %r233, %r1;
	mov.b32 	%r727, -1;
	@%p15 bra 	$L__BB12_30;
	ld.global.u32 	%r234, [%rd1+56];
	xor.b32  	%r727, %r234, -2147483648;
$L__BB12_30:
	add.s32 	%r236, %r3, 15;
	setp.ge.s32 	%p16, %r236, %r1;
	mov.b32 	%r726, -1;
	@%p16 bra 	$L__BB12_32;
	ld.global.u32 	%r237, [%rd1+60];
	xor.b32  	%r726, %r237, -2147483648;
$L__BB12_32:
	add.s32 	%r239, %r3, 16;
	setp.ge.s32 	%p17, %r239, %r1;
	mov.b32 	%r725, -1;
	@%p17 bra 	$L__BB12_34;
	ld.global.u32 	%r240, [%rd1+64];
	xor.b32  	%r725, %r240, -2147483648;
$L__BB12_34:
	add.s32 	%r242, %r3, 17;
	setp.ge.s32 	%p18, %r242, %r1;
	mov.b32 	%r724, -1;
	@%p18 bra 	$L__BB12_36;
	ld.global.u32 	%r243, [%rd1+68];
	xor.b32  	%r724, %r243, -2147483648;
$L__BB12_36:
	add.s32 	%r245, %r3, 18;
	setp.ge.s32 	%p19, %r245, %r1;
	mov.b32 	%r723, -1;
	@%p19 bra 	$L__BB12_38;
	ld.global.u32 	%r246, [%rd1+72];
	xor.b32  	%r723, %r246, -2147483648;
$L__BB12_38:
	bar.sync 	0;
	shr.u32 	%r42, %r2, 5;
	shl.b32 	%r248, %r2, 2;
	mov.u32 	%r249, _ZZN3cub18CUB_300001_SM_10006detail10radix_sort31DeviceRadixSortSingleTileKernelINS1_5radix10policy_hubIiNS0_8NullTypeEyE10Policy1000ELNS0_9SortOrderE0EiS6_yNS1_21identity_decomposer_tEEEvPKT1_PSB_PKT2_PSF_T3_iiT4_E12temp_storage;
	add.s32 	%r43, %r249, %r248;
	shl.b32 	%r250, %r2, 7;
	add.s32 	%r44, %r43, %r250;
	shl.b32 	%r251, %r42, 2;
	add.s32 	%r252, %r249, %r251;
	add.s32 	%r45, %r252, 33792;
	mad.lo.s32 	%r46, %r2, -56, %r44;
	add.s32 	%r722, %r189, 6;
	sub.s32 	%r721, %r190, %r189;
$L__BB12_39:
	add.s32 	%r312, %r722, -6;
	min.s32 	%r255, %r721, 6;
	mov.b32 	%r341, 0;
	st.shared.u32 	[%r43], %r341;
	st.shared.u32 	[%r43+1024], %r341;
	st.shared.u32 	[%r43+2048], %r341;
	st.shared.u32 	[%r43+3072], %r341;
	st.shared.u32 	[%r43+4096], %r341;
	st.shared.u32 	[%r43+5120], %r341;
	st.shared.u32 	[%r43+6144], %r341;
	st.shared.u32 	[%r43+7168], %r341;
	st.shared.u32 	[%r43+8192], %r341;
	st.shared.u32 	[%r43+9216], %r341;
	st.shared.u32 	[%r43+10240], %r341;
	st.shared.u32 	[%r43+11264], %r341;
	st.shared.u32 	[%r43+12288], %r341;
	st.shared.u32 	[%r43+13312], %r341;
	st.shared.u32 	[%r43+14336], %r341;
	st.shared.u32 	[%r43+15360], %r341;
	st.shared.u32 	[%r43+16384], %r341;
	st.shared.u32 	[%r43+17408], %r341;
	st.shared.u32 	[%r43+18432], %r341;
	st.shared.u32 	[%r43+19456], %r341;
	st.shared.u32 	[%r43+20480], %r341;
	st.shared.u32 	[%r43+21504], %r341;
	st.shared.u32 	[%r43+22528], %r341;
	st.shared.u32 	[%r43+23552], %r341;
	st.shared.u32 	[%r43+24576], %r341;
	st.shared.u32 	[%r43+25600], %r341;
	st.shared.u32 	[%r43+26624], %r341;
	st.shared.u32 	[%r43+27648], %r341;
	st.shared.u32 	[%r43+28672], %r341;
	st.shared.u32 	[%r43+29696], %r341;
	st.shared.u32 	[%r43+30720], %r341;
	st.shared.u32 	[%r43+31744], %r341;
	st.shared.u32 	[%r43+32768], %r341;
	// begin inline asm
	bmsk.clamp.b32 %r253, %r341, %r255;
	// end inline asm
	// begin inline asm
	shr.b32 %r256, %r741, %r312;
	// end inline asm
	and.b32  	%r344, %r253, %r256;
	shl.b32 	%r345, %r344, 10;
	and.b32  	%r346, %r345, 31744;
	add.s32 	%r347, %r43, %r346;
	shr.u32 	%r348, %r344, 4;
	and.b32  	%r349, %r348, 268435454;
	add.s32 	%r71, %r347, %r349;
	ld.shared.u16 	%rs1, [%r71];
	add.s16 	%rs20, %rs1, 1;
	st.shared.u16 	[%r71], %rs20;
	// begin inline asm
	shr.b32 %r259, %r740, %r312;
	// end inline asm
	and.b32  	%r350, %r253, %r259;
	shl.b32 	%r351, %r350, 10;
	and.b32  	%r352, %r351, 31744;
	add.s32 	%r353, %r43, %r352;
	shr.u32 	%r354, %r350, 4;
	and.b32  	%r355, %r354, 268435454;
	add.s32 	%r72, %r353, %r355;
	ld.shared.u16 	%rs2, [%r72];
	add.s16 	%rs21, %rs2, 1;
	st.shared.u16 	[%r72], %rs21;
	// begin inline asm
	shr.b32 %r262, %r739, %r312;
	// end inline asm
	and.b32  	%r356, %r253, %r262;
	shl.b32 	%r357, %r356, 10;
	and.b32  	%r358, %r357, 31744;
	add.s32 	%r359, %r43, %r358;
	shr.u32 	%r360, %r356, 4;
	and.b32  	%r361, %r360, 268435454;
	add.s32 	%r73, %r359, %r361;
	ld.shared.u16 	%rs3, [%r73];
	add.s16 	%rs22, %rs3, 1;
	st.shared.u16 	[%r73], %rs22;
	// begin inline asm
	shr.b32 %r265, %r738, %r312;
	// end inline asm
	and.b32  	%r362, %r253, %r265;
	shl.b32 	%r363, %r362, 10;
	and.b32  	%r364, %r363, 31744;
	add.s32 	%r365, %r43, %r364;
	shr.u32 	%r366, %r362, 4;
	and.b32  	%r367, %r366, 268435454;
	add.s32 	%r74, %r365, %r367;
	ld.shared.u16 	%rs4, [%r74];
	add.s16 	%rs23, %rs4, 1;
	st.shared.u16 	[%r74], %rs23;
	// begin inline asm
	shr.b32 %r268, %r737, %r312;
	// end inline asm
	and.b32  	%r368, %r253, %r268;
	shl.b32 	%r369, %r368, 10;
	and.b32  	%r370, %r369, 31744;
	add.s32 	%r371, %r43, %r370;
	shr.u32 	%r372, %r368, 4;
	and.b32  	%r373, %r372, 268435454;
	add.s32 	%r75, %r371, %r373;
	ld.shared.u16 	%rs5, [%r75];
	add.s16 	%rs24, %rs5, 1;
	st.shared.u16 	[%r75], %rs24;
	// begin inline asm
	shr.b32 %r271, %r736, %r312;
	// end inline asm
	and.b32  	%r374, %r253, %r271;
	shl.b32 	%r375, %r374, 10;
	and.b32  	%r376, %r375, 31744;
	add.s32 	%r377, %r43, %r376;
	shr.u32 	%r378, %r374, 4;
	and.b32  	%r379, %r378, 268435454;
	add.s32 	%r76, %r377, %r379;
	ld.shared.u16 	%rs6, [%r76];
	add.s16 	%rs25, %rs6, 1;
	st.shared.u16 	[%r76], %rs25;
	// begin inline asm
	shr.b32 %r274, %r735, %r312;
	// end inline asm
	and.b32  	%r380, %r253, %r274;
	shl.b32 	%r381, %r380, 10;
	and.b32  	%r382, %r381, 31744;
	add.s32 	%r383, %r43, %r382;
	shr.u32 	%r384, %r380, 4;
	and.b32  	%r385, %r384, 268435454;
	add.s32 	%r77, %r383, %r385;
	ld.shared.u16 	%rs7, [%r77];
	add.s16 	%rs26, %rs7, 1;
	st.shared.u16 	[%r77], %rs26;
	// begin inline asm
	shr.b32 %r277, %r734, %r312;
	// end inline asm
	and.b32  	%r386, %r253, %r277;
	shl.b32 	%r387, %r386, 10;
	and.b32  	%r388, %r387, 31744;
	add.s32 	%r389, %r43, %r388;
	shr.u32 	%r390, %r386, 4;
	and.b32  	%r391, %r390, 268435454;
	add.s32 	%r78, %r389, %r391;
	ld.shared.u16 	%rs8, [%r78];
	add.s16 	%rs27, %rs8, 1;
	st.shared.u16 	[%r78], %rs27;
	// begin inline asm
	shr.b32 %r280, %r733, %r312;
	// end inline asm
	and.b32  	%r392, %r253, %r280;
	shl.b32 	%r393, %r392, 10;
	and.b32  	%r394, %r393, 31744;
	add.s32 	%r395, %r43, %r394;
	shr.u32 	%r396, %r392, 4;
	and.b32  	%r397, %r396, 268435454;
	add.s32 	%r79, %r395, %r397;
	ld.shared.u16 	%rs9, [%r79];
	add.s16 	%rs28, %rs9, 1;
	st.shared.u16 	[%r79], %rs28;
	// begin inline asm
	shr.b32 %r283, %r732, %r312;
	// end inline asm
	and.b32  	%r398, %r253, %r283;
	shl.b32 	%r399, %r398, 10;
	and.b32  	%r400, %r399, 31744;
	add.s32 	%r401, %r43, %r400;
	shr.u32 	%r402, %r398, 4;
	and.b32  	%r403, %r402, 268435454;
	add.s32 	%r80, %r401, %r403;
	ld.shared.u16 	%rs10, [%r80];
	add.s16 	%rs29, %rs10, 1;
	st.shared.u16 	[%r80], %rs29;
	// begin inline asm
	shr.b32 %r286, %r731, %r312;
	// end inline asm
	and.b32  	%r404, %r253, %r286;
	shl.b32 	%r405, %r404, 10;
	and.b32  	%r406, %r405, 31744;
	add.s32 	%r407, %r43, %r406;
	shr.u32 	%r408, %r404, 4;
	and.b32  	%r409, %r408, 268435454;
	add.s32 	%r81, %r407, %r409;
	ld.shared.u16 	%rs11, [%r81];
	add.s16 	%rs30, %rs11, 1;
	st.shared.u16 	[%r81], %rs30;
	// begin inline asm
	shr.b32 %r289, %r730, %r312;
	// end inline asm
	and.b32  	%r410, %r253, %r289;
	shl.b32 	%r411, %r410, 10;
	and.b32  	%r412, %r411, 31744;
	add.s32 	%r413, %r43, %r412;
	shr.u32 	%r414, %r410, 4;
	and.b32  	%r415, %r414, 268435454;
	add.s32 	%r82, %r413, %r415;
	ld.shared.u16 	%rs12, [%r82];
	add.s16 	%rs31, %rs12, 1;
	st.shared.u16 	[%r82], %rs31;
	// begin inline asm
	shr.b32 %r292, %r729, %r312;
	// end inline asm
	and.b32  	%r416, %r253, %r292;
	shl.b32 	%r417, %r416, 10;
	and.b32  	%r418, %r417, 31744;
	add.s32 	%r419, %r43, %r418;
	shr.u32 	%r420, %r416, 4;
	and.b32  	%r421, %r420, 268435454;
	add.s32 	%r83, %r419, %r421;
	ld.shared.u16 	%rs13, [%r83];
	add.s16 	%rs32, %rs13, 1;
	st.shared.u16 	[%r83], %rs32;
	// begin inline asm
	shr.b32 %r295, %r728, %r312;
	// end inline asm
	and.b32  	%r422, %r253, %r295;
	shl.b32 	%r423, %r422, 10;
	and.b32  	%r424, %r423, 31744;
	add.s32 	%r425, %r43, %r424;
	shr.u32 	%r426, %r422, 4;
	and.b32  	%r427, %r426, 268435454;
	add.s32 	%r84, %r425, %r427;
	ld.shared.u16 	%rs14, [%r84];
	add.s16 	%rs33, %rs14, 1;
	st.shared.u16 	[%r84], %rs33;
	// begin inline asm
	shr.b32 %r298, %r727, %r312;
	// end inline asm
	and.b32  	%r428, %r253, %r298;
	shl.b32 	%r429, %r428, 10;
	and.b32  	%r430, %r429, 31744;
	add.s32 	%r431, %r43, %r430;
	shr.u32 	%r432, %r428, 4;
	and.b32  	%r433, %r432, 268435454;
	add.s32 	%r85, %r431, %r433;
	ld.shared.u16 	%rs15, [%r85];
	add.s16 	%rs34, %rs15, 1;
	st.shared.u16 	[%r85], %rs34;
	// begin inline asm
	shr.b32 %r301, %r726, %r312;
	// end inline asm
	and.b32  	%r434, %r253, %r301;
	shl.b32 	%r435, %r434, 10;
	and.b32  	%r436, %r435, 31744;
	add.s32 	%r437, %r43, %r436;
	shr.u32 	%r438, %r434, 4;
	and.b32  	%r439, %r438, 268435454;
	add.s32 	%r86, %r437, %r439;
	ld.shared.u16 	%rs16, [%r86];
	add.s16 	%rs35, %rs16, 1;
	st.shared.u16 	[%r86], %rs35;
	// begin inline asm
	shr.b32 %r304, %r725, %r312;
	// end inline asm
	and.b32  	%r440, %r253, %r304;
	shl.b32 	%r441, %r440, 10;
	and.b32  	%r442, %r441, 31744;
	add.s32 	%r443, %r43, %r442;
	shr.u32 	%r444, %r440, 4;
	and.b32  	%r445, %r444, 268435454;
	add.s32 	%r87, %r443, %r445;
	ld.shared.u16 	%rs17, [%r87];
	add.s16 	%rs36, %rs17, 1;
	st.shared.u16 	[%r87], %rs36;
	// begin inline asm
	shr.b32 %r307, %r724, %r312;
	// end inline asm
	and.b32  	%r446, %r253, %r307;
	shl.b32 	%r447, %r446, 10;
	and.b32  	%r448, %r447, 31744;
	add.s32 	%r449, %r43, %r448;
	shr.u32 	%r450, %r446, 4;
	and.b32  	%r451, %r450, 268435454;
	add.s32 	%r88, %r449, %r451;
	ld.shared.u16 	%rs18, [%r88];
	add.s16 	%rs37, %rs18, 1;
	st.shared.u16 	[%r88], %rs37;
	// begin inline asm
	shr.b32 %r310, %r723, %r312;
	// end inline asm
	and.b32  	%r452, %r253, %r310;
	shl.b32 	%r453, %r452, 10;
	and.b32  	%r454, %r453, 31744;
	add.s32 	%r455, %r43, %r454;
	shr.u32 	%r456, %r452, 4;
	and.b32  	%r457, %r456, 268435454;
	add.s32 	%r89, %r455, %r457;
	ld.shared.u16 	%rs19, [%r89];
	add.s16 	%rs38, %rs19, 1;
	st.shared.u16 	[%r89], %rs38;
	bar.sync 	0;
	ld.shared.u32 	%r90, [%r44];
	ld.shared.u32 	%r458, [%r44+4];
	ld.shared.u32 	%r459, [%r44+8];
	ld.shared.u32 	%r460, [%r44+12];
	ld.shared.u32 	%r461, [%r44+16];
	ld.shared.u32 	%r462, [%r44+20];
	ld.shared.u32 	%r463, [%r44+24];
	ld.shared.u32 	%r464, [%r44+28];
	ld.shared.u32 	%r465, [%r44+32];
	ld.shared.u32 	%r466, [%r44+36];
	ld.shared.u32 	%r467, [%r44+40];
	ld.shared.u32 	%r468, [%r44+44];
	ld.shared.u32 	%r469, [%r44+48];
	ld.shared.u32 	%r470, [%r44+52];
	ld.shared.u32 	%r471, [%r44+56];
	ld.shared.u32 	%r472, [%r44+60];
	ld.shared.u32 	%r473, [%r44+64];
	ld.shared.u32 	%r474, [%r44+68];
	ld.shared.u32 	%r475, [%r44+72];
	ld.shared.u32 	%r476, [%r44+76];
	ld.shared.u32 	%r477, [%r44+80];
	ld.shared.u32 	%r478, [%r44+84];
	ld.shared.u32 	%r479, [%r44+88];
	ld.shared.u32 	%r480, [%r44+92];
	ld.shared.u32 	%r481, [%r44+96];
	ld.shared.u32 	%r482, [%r44+100];
	ld.shared.u32 	%r483, [%r44+104];
	ld.shared.u32 	%r484, [%r44+108];
	ld.shared.u32 	%r485, [%r44+112];
	ld.shared.u32 	%r486, [%r44+116];
	ld.shared.u32 	%r487, [%r44+120];
	ld.shared.u32 	%r488, [%r44+124];
	ld.shared.u32 	%r489, [%r44+128];
	add.s32 	%r91, %r458, %r90;
	add.s32 	%r92, %r459, %r91;
	add.s32 	%r93, %r460, %r92;
	add.s32 	%r94, %r461, %r93;
	add.s32 	%r95, %r462, %r94;
	add.s32 	%r96, %r463, %r95;
	add.s32 	%r97, %r464, %r96;
	add.s32 	%r98, %r465, %r97;
	add.s32 	%r99, %r466, %r98;
	add.s32 	%r100, %r467, %r99;
	add.s32 	%r101, %r468, %r100;
	add.s32 	%r102, %r469, %r101;
	add.s32 	%r103, %r470, %r102;
	add.s32 	%r104, %r471, %r103;
	add.s32 	%r105, %r472, %r104;
	add.s32 	%r106, %r473, %r105;
	add.s32 	%r107, %r474, %r106;
	add.s32 	%r108, %r475, %r107;
	add.s32 	%r109, %r476, %r108;
	add.s32 	%r110, %r477, %r109;
	add.s32 	%r111, %r478, %r110;
	add.s32 	%r112, %r479, %r111;
	add.s32 	%r113, %r480, %r112;
	add.s32 	%r114, %r481, %r113;
	add.s32 	%r115, %r482, %r114;
	add.s32 	%r116, %r483, %r115;
	add.s32 	%r117, %r484, %r116;
	add.s32 	%r118, %r485, %r117;
	add.s32 	%r119, %r486, %r118;
	add.s32 	%r120, %r487, %r119;
	add.s32 	%r121, %r488, %r120;
	add.s32 	%r318, %r489, %r121;
	// begin inline asm
	mov.u32 %r313, %laneid;
	// end inline asm
	mov.b32 	%r316, 1;
	mov.b32 	%r343, -1;
	// begin inline asm
	{  .reg .u32 r0;  .reg .pred p;  shfl.sync.up.b32 r0|p, %r318, %r316, %r341, %r343;  @p add.u32 r0, r0, %r318;  mov.u32 %r314, r0;}
	// end inline asm
	mov.b32 	%r322, 2;
	// begin inline asm
	{  .reg .u32 r0;  .reg .pred p;  shfl.sync.up.b32 r0|p, %r314, %r322, %r341, %r343;  @p add.u32 r0, r0, %r314;  mov.u32 %r320, r0;}
	// end inline asm
	mov.b32 	%r328, 4;
	// begin inline asm
	{  .reg .u32 r0;  .reg .pred p;  shfl.sync.up.b32 r0|p, %r320, %r328, %r341, %r343;  @p add.u32 r0, r0, %r320;  mov.u32 %r326, r0;}
	// end inline asm
	mov.b32 	%r334, 8;
	// begin inline asm
	{  .reg .u32 r0;  .reg .pred p;  shfl.sync.up.b32 r0|p, %r326, %r334, %r341, %r343;  @p add.u32 r0, r0, %r326;  mov.u32 %r332, r0;}
	// end inline asm
	mov.b32 	%r340, 16;
	// begin inline asm
	{  .reg .u32 r0;  .reg .pred p;  shfl.sync.up.b32 r0|p, %r332, %r340, %r341, %r343;  @p add.u32 r0, r0, %r332;  mov.u32 %r338, r0;}
	// end inline asm
	setp.ne.s32 	%p20, %r313, 31;
	@%p20 bra 	$L__BB12_41;
	st.shared.u32 	[%r45], %r338;
$L__BB12_41:
	sub.s32 	%r490, %r338, %r318;
	setp.gt.u32 	%p21, %r2, 31;
	setp.eq.s32 	%p22, %r42, 7;
	setp.eq.s32 	%p23, %r42, 6;
	setp.eq.s32 	%p24, %r42, 5;
	setp.eq.s32 	%p25, %r42, 4;
	setp.eq.s32 	%p26, %r42, 3;
	setp.eq.s32 	%p27, %r42, 2;
	setp.eq.s32 	%p28, %r42, 1;
	bar.sync 	0;
	ld.shared.v4.u32 	{%r491, %r492, %r493, %r494}, [_ZZN3cub18CUB_300001_SM_10006detail10radix_sort31DeviceRadixSortSingleTileKernelINS1_5radix10policy_hubIiNS0_8NullTypeEyE10Policy1000ELNS0_9SortOrderE0EiS6_yNS1_21identity_decomposer_tEEEvPKT1_PSB_PKT2_PSF_T3_iiT4_E12temp_storage+33792];
	selp.b32 	%r495, %r491, %r742, %p28;
	add.s32 	%r496, %r492, %r491;
	selp.b32 	%r497, %r496, %r495, %p27;
	add.s32 	%r498, %r496, %r493;
	selp.b32 	%r499, %r498, %r497, %p26;
	add.s32 	%r500, %r498, %r494;
	selp.b32 	%r501, %r500, %r499, %p25;
	ld.shared.v4.u32 	{%r502, %r503, %r504, %r505}, [_ZZN3cub18CUB_300001_SM_10006detail10radix_sort31DeviceRadixSortSingleTileKernelINS1_5radix10policy_hubIiNS0_8NullTypeEyE10Policy1000ELNS0_9SortOrderE0EiS6_yNS1_21identity_decomposer_tEEEvPKT1_PSB_PKT2_PSF_T3_iiT4_E12temp_storage+33808];
	add.s32 	%r506, %r500, %r502;
	selp.b32 	%r507, %r506, %r501, %p24;
	add.s32 	%r508, %r506, %r503;
	selp.b32 	%r509, %r508, %r507, %p23;
	add.s32 	%r510, %r508, %r504;
	selp.b32 	%r742, %r510, %r509, %p22;
	add.s32 	%r126, %r510, %r505;
	setp.ne.s32 	%p29, %r313, 0;
	selp.b32 	%r511, %r490, 0, %p29;
	add.s32 	%r512, %r742, %r511;
	or.pred  	%p30, %p21, %p29;
	selp.b32 	%r743, %r512, %r490, %p21;
	@%p30 bra 	$L__BB12_43;
	shl.b32 	%r743, %r126, 16;
	st.shared.u32 	[_ZZN3cub18CUB_300001_SM_10006detail10radix_sort31DeviceRadixSortSingleTileKernelINS1_5radix10policy_hubIiNS0_8NullTypeEyE10Policy1000ELNS0_9SortOrderE0EiS6_yNS1_21identity_decomposer_tEEEvPKT1_PSB_PKT2_PSF_T3_iiT4_E12temp_storage+33832], %r743;
$L__BB12_43:
	setp.eq.s32 	%p31, %r2, 0;
	bar.sync 	0;
	ld.shared.u32 	%r513, [_ZZN3cub18CUB_300001_SM_10006detail10radix_sort31DeviceRadixSortSingleTileKernelINS1_5radix10policy_hubIiNS0_8NullTypeEyE10Policy1000ELNS0_9SortOrderE0EiS6_yNS1_21identity_decomposer_tEEEvPKT1_PSB_PKT2_PSF_T3_iiT4_E12temp_storage+33832];
	selp.b32 	%r514, 0, %r513, %p31;
	add.s32 	%r515, %r743, %r514;
	add.s32 	%r516, %r90, %r515;
	add.s32 	%r517, %r91, %r515;
	add.s32 	%r518, %r92, %r515;
	add.s32 	%r519, %r93, %r515;
	add.s32 	%r520, %r94, %r515;
	add.s32 	%r521, %r95, %r515;
	add.s32 	%r522, %r96, %r515;
	add.s32 	%r523, %r97, %r515;
	add.s32 	%r524, %r98, %r515;
	add.s32 	%r525, %r99, %r515;
	add.s32 	%r526, %r100, %r515;
	add.s32 	%r527, %r101, %r515;
	add.s32 	%r528, %r102, %r515;
	add.s32 	%r529, %r103, %r515;
	add.s32 	%r530, %r104, %r515;
	add.s32 	%r531, %r105, %r515;
	add.s32 	%r532, %r106, %r515;
	add.s32 	%r533, %r107, %r515;
	add.s32 	%r534, %r108, %r515;
	add.s32 	%r535, %r109, %r515;
	add.s32 	%r536, %r110, %r515;
	add.s32 	%r537, %r111, %r515;
	add.s32 	%r538, %r112, %r515;
	add.s32 	%r539, %r113, %r515;
	add.s32 	%r540, %r114, %r515;
	add.s32 	%r541, %r115, %r515;
	add.s32 	%r542, %r116, %r515;
	add.s32 	%r543, %r117, %r515;
	add.s32 	%r544, %r118, %r515;
	add.s32 	%r545, %r119, %r515;
	add.s32 	%r546, %r120, %r515;
	add.s32 	%r547, %r121, %r515;
	st.shared.u32 	[%r44], %r515;
	st.shared.u32 	[%r44+4], %r516;
	st.shared.u32 	[%r44+8], %r517;
	st.shared.u32 	[%r44+12], %r518;
	st.shared.u32 	[%r44+16], %r519;
	st.shared.u32 	[%r44+20], %r520;
	st.shared.u32 	[%r44+24], %r521;
	st.shared.u32 	[%r44+28], %r522;
	st.shared.u32 	[%r44+32], %r523;
	st.shared.u32 	[%r44+36], %r524;
	st.shared.u32 	[%r44+40], %r525;
	st.shared.u32 	[%r44+44], %r526;
	st.shared.u32 	[%r44+48], %r527;
	st.shared.u32 	[%r44+52], %r528;
	st.shared.u32 	[%r44+56], %r529;
	st.shared.u32 	[%r44+60], %r530;
	st.shared.u32 	[%r44+64], %r531;
	st.shared.u32 	[%r44+68], %r532;
	st.shared.u32 	[%r44+72], %r533;
	st.shared.u32 	[%r44+76], %r534;
	st.shared.u32 	[%r44+80], %r535;
	st.shared.u32 	[%r44+84], %r536;
	st.shared.u32 	[%r44+88], %r537;
	st.shared.u32 	[%r44+92], %r538;
	st.shared.u32 	[%r44+96], %r539;
	st.shared.u32 	[%r44+100], %r540;
	st.shared.u32 	[%r44+104], %r541;
	st.shared.u32 	[%r44+108], %r542;
	st.shared.u32 	[%r44+112], %r543;
	st.shared.u32 	[%r44+116], %r544;
	st.shared.u32 	[%r44+120], %r545;
	st.shared.u32 	[%r44+124], %r546;
	st.shared.u32 	[%r44+128], %r547;
	bar.sync 	0;
	cvt.u32.u16 	%r548, %rs1;
	ld.shared.u16 	%r549, [%r71];
	add.s32 	%r130, %r549, %r548;
	cvt.u32.u16 	%r550, %rs2;
	ld.shared.u16 	%r551, [%r72];
	add.s32 	%r131, %r551, %r550;
	cvt.u32.u16 	%r552, %rs3;
	ld.shared.u16 	%r553, [%r73];
	add.s32 	%r132, %r553, %r552;
	cvt.u32.u16 	%r554, %rs4;
	ld.shared.u16 	%r555, [%r74];
	add.s32 	%r133, %r555, %r554;
	cvt.u32.u16 	%r556, %rs5;
	ld.shared.u16 	%r557, [%r75];
	add.s32 	%r134, %r557, %r556;
	cvt.u32.u16 	%r558, %rs6;
	ld.shared.u16 	%r559, [%r76];
	add.s32 	%r135, %r559, %r558;
	cvt.u32.u16 	%r560, %rs7;
	ld.shared.u16 	%r561, [%r77];
	add.s32 	%r136, %r561, %r560;
	cvt.u32.u16 	%r562, %rs8;
	ld.shared.u16 	%r563, [%r78];
	add.s32 	%r137, %r563, %r562;
	cvt.u32.u16 	%r564, %rs9;
	ld.shared.u16 	%r565, [%r79];
	add.s32 	%r138, %r565, %r564;
	cvt.u32.u16 	%r566, %rs10;
	ld.shared.u16 	%r567, [%r80];
	add.s32 	%r139, %r567, %r566;
	cvt.u32.u16 	%r568, %rs11;
	ld.shared.u16 	%r569, [%r81];
	add.s32 	%r140, %r569, %r568;
	cvt.u32.u16 	%r570, %rs12;
	ld.shared.u16 	%r571, [%r82];
	add.s32 	%r141, %r571, %r570;
	cvt.u32.u16 	%r572, %rs13;
	ld.shared.u16 	%r573, [%r83];
	add.s32 	%r142, %r573, %r572;
	cvt.u32.u16 	%r574, %rs14;
	ld.shared.u16 	%r575, [%r84];
	add.s32 	%r143, %r575, %r574;
	cvt.u32.u16 	%r576, %rs15;
	ld.shared.u16 	%r577, [%r85];
	add.s32 	%r144, %r577, %r576;
	cvt.u32.u16 	%r578, %rs16;
	ld.shared.u16 	%r579, [%r86];
	add.s32 	%r145, %r579, %r578;
	cvt.u32.u16 	%r580, %rs17;
	ld.shared.u16 	%r581, [%r87];
	add.s32 	%r146, %r581, %r580;
	cvt.u32.u16 	%r582, %rs18;
	ld.shared.u16 	%r583, [%r88];
	add.s32 	%r147, %r583, %r582;
	cvt.u32.u16 	%r584, %rs19;
	ld.shared.u16 	%r585, [%r89];
	add.s32 	%r148, %r585, %r584;
	bar.sync 	0;
	setp.lt.s32 	%p32, %r722, %r190;
	@%p32 bra 	$L__BB12_83;
	cvt.u64.u32 	%rd8, %r2;
	shl.b32 	%r586, %r130, 2;
	mov.u32 	%r587, _ZZN3cub18CUB_300001_SM_10006detail10radix_sort31DeviceRadixSortSingleTileKernelINS1_5radix10policy_hubIiNS0_8NullTypeEyE10Policy1000ELNS0_9SortOrderE0EiS6_yNS1_21identity_decomposer_tEEEvPKT1_PSB_PKT2_PSF_T3_iiT4_E12temp_storage;
	add.s32 	%r588, %r587, %r586;
	st.shared.u32 	[%r588], %r741;
	shl.b32 	%r589, %r131, 2;
	add.s32 	%r590, %r587, %r589;
	st.shared.u32 	[%r590], %r740;
	shl.b32 	%r591, %r132, 2;
	add.s32 	%r592, %r587, %r591;
	st.shared.u32 	[%r592], %r739;
	shl.b32 	%r593, %r133, 2;
	add.s32 	%r594, %r587, %r593;
	st.shared.u32 	[%r594], %r738;
	shl.b32 	%r595, %r134, 2;
	add.s32 	%r596, %r587, %r595;
	st.shared.u32 	[%r596], %r737;
	shl.b32 	%r597, %r135, 2;
	add.s32 	%r598, %r587, %r597;
	st.shared.u32 	[%r598], %r736;
	shl.b32 	%r599, %r136, 2;
	add.s32 	%r600, %r587, %r599;
	st.shared.u32 	[%r600], %r735;
	shl.b32 	%r601, %r137, 2;
	add.s32 	%r602, %r587, %r601;
	st.shared.u32 	[%r602], %r734;
	shl.b32 	%r603, %r138, 2;
	add.s32 	%r604, %r587, %r603;
	st.shared.u32 	[%r604], %r733;
	shl.b32 	%r605, %r139, 2;
	add.s32 	%r606, %r587, %r605;
	st.shared.u32 	[%r606], %r732;
	shl.b32 	%r607, %r140, 2;
	add.s32 	%r608, %r587, %r607;
	st.shared.u32 	[%r608], %r731;
	shl.b32 	%r609, %r141, 2;
	add.s32 	%r610, %r587, %r609;
	st.shared.u32 	[%r610], %r730;
	shl.b32 	%r611, %r142, 2;
	add.s32 	%r612, %r587, %r611;
	st.shared.u32 	[%r612], %r729;
	shl.b32 	%r613, %r143, 2;
	add.s32 	%r614, %r587, %r613;
	st.shared.u32 	[%r614], %r728;
	shl.b32 	%r615, %r144, 2;
	add.s32 	%r616, %r587, %r615;
	st.shared.u32 	[%r616], %r727;
	shl.b32 	%r617, %r145, 2;
	add.s32 	%r618, %r587, %r617;
	st.shared.u32 	[%r618], %r726;
	shl.b32 	%r619, %r146, 2;
	add.s32 	%r620, %r587, %r619;
	st.shared.u32 	[%r620], %r725;
	shl.b32 	%r621, %r147, 2;
	add.s32 	%r622, %r587, %r621;
	st.shared.u32 	[%r622], %r724;
	shl.b32 	%r623, %r148, 2;
	add.s32 	%r624, %r587, %r623;
	st.shared.u32 	[%r624], %r723;
	bar.sync 	0;
	mad.lo.s32 	%r149, %r2, -72, %r46;
	ld.shared.u32 	%r150, [%r149+1024];
	ld.shared.u32 	%r151, [%r149+2048];
	ld.shared.u32 	%r152, [%r149+3072];
	ld.shared.u32 	%r153, [%r149+4096];
	ld.shared.u32 	%r154, [%r149+5120];
	ld.shared.u32 	%r155, [%r149+6144];
	ld.shared.u32 	%r156, [%r149+7168];
	ld.shared.u32 	%r157, [%r149+8192];
	ld.shared.u32 	%r158, [%r149+9216];
	ld.shared.u32 	%r159, [%r149+10240];
	ld.shared.u32 	%r160, [%r149+11264];
	ld.shared.u32 	%r161, [%r149+12288];
	ld.shared.u32 	%r162, [%r149+13312];
	ld.shared.u32 	%r163, [%r149+14336];
	ld.shared.u32 	%r164, [%r149+15360];
	ld.shared.u32 	%r165, [%r149+16384];
	ld.shared.u32 	%r166, [%r149+17408];
	ld.shared.u32 	%r167, [%r149+18432];
	setp.gt.u64 	%p33, %rd4, %rd8;
	cvta.to.global.u64 	%rd9, %rd3;
	mul.wide.u32 	%rd10, %r2, 4;
	add.s64 	%rd2, %rd9, %rd10;
	@%p33 bra 	$L__BB12_45;
	bra.uni 	$L__BB12_46;
$L__BB12_45:
	ld.shared.u32 	%r625, [%r149];
	xor.b32  	%r626, %r625, -2147483648;
	st.global.u32 	[%rd2], %r626;
$L__BB12_46:
	add.s32 	%r627, %r2, 256;
	cvt.u64.u32 	%rd11, %r627;
	setp.le.u64 	%p34, %rd4, %rd11;
	@%p34 bra 	$L__BB12_48;
	xor.b32  	%r628, %r150, -2147483648;
	st.global.u32 	[%rd2+1024], %r628;
$L__BB12_48:
	add.s32 	%r629, %r2, 512;
	cvt.u64.u32 	%rd12, %r629;
	setp.le.u64 	%p35, %rd4, %rd12;
	@%p35 bra 	$L__BB12_50;
	xor.b32  	%r630, %r151, -2147483648;
	st.global.u32 	[%rd2+2048], %r630;
$L__BB12_50:
	add.s32 	%r631, %r2, 768;
	cvt.u64.u32 	%rd13, %r631;
	setp.le.u64 	%p36, %rd4, %rd13;
	@%p36 bra 	$L__BB12_52;
	xor.b32  	%r632, %r152, -2147483648;
	st.global.u32 	[%rd2+3072], %r632;
$L__BB12_52:
	or.b32  	%r633, %r2, 1024;
	cvt.u64.u32 	%rd14, %r633;
	setp.le.u64 	%p37, %rd4, %rd14;
	@%p37 bra 	$L__BB12_54;
	xor.b32  	%r634, %r153, -2147483648;
	st.global.u32 	[%rd2+4096], %r634;
$L__BB12_54:
	add.s32 	%r635, %r2, 1280;
	cvt.u64.u32 	%rd15, %r635;
	setp.le.u64 	%p38, %rd4, %rd15;
	@%p38 bra 	$L__BB12_56;
	xor.b32  	%r636, %r154, -2147483648;
	st.global.u32 	[%rd2+5120], %r636;
$L__BB12_56:
	add.s32 	%r637, %r2, 1536;
	cvt.u64.u32 	%rd16, %r637;
	setp.le.u64 	%p39, %rd4, %rd16;
	@%p39 bra 	$L__BB12_58;
	xor.b32  	%r638, %r155, -2147483648;
	st.global.u32 	[%rd2+6144], %r638;
$L__BB12_58:
	add.s32 	%r639, %r2, 1792;
	cvt.u64.u32 	%rd17, %r639;
	setp.le.u64 	%p40, %rd4, %rd17;
	@%p40 bra 	$L__BB12_60;
	xor.b32  	%r640, %r156, -2147483648;
	st.global.u32 	[%rd2+7168], %r640;
$L__BB12_60:
	or.b32  	%r641, %r2, 2048;
	cvt.u64.u32 	%rd18, %r641;
	setp.le.u64 	%p41, %rd4, %rd18;
	@%p41 bra 	$L__BB12_62;
	xor.b32  	%r642, %r157, -2147483648;
	st.global.u32 	[%rd2+8192], %r642;
$L__BB12_62:
	add.s32 	%r643, %r2, 2304;
	cvt.u64.u32 	%rd19, %r643;
	setp.le.u64 	%p42, %rd4, %rd19;
	@%p42 bra 	$L__BB12_64;
	xor.b32  	%r644, %r158, -2147483648;
	st.global.u32 	[%rd2+9216], %r644;
$L__BB12_64:
	add.s32 	%r645, %r2, 2560;
	cvt.u64.u32 	%rd20, %r645;
	setp.le.u64 	%p43, %rd4, %rd20;
	@%p43 bra 	$L__BB12_66;
	xor.b32  	%r646, %r159, -2147483648;
	st.global.u32 	[%rd2+10240], %r646;
$L__BB12_66:
	add.s32 	%r647, %r2, 2816;
	cvt.u64.u32 	%rd21, %r647;
	setp.le.u64 	%p44, %rd4, %rd21;
	@%p44 bra 	$L__BB12_68;
	xor.b32  	%r648, %r160, -2147483648;
	st.global.u32 	[%rd2+11264], %r648;
$L__BB12_68:
	or.b32  	%r649, %r2, 3072;
	cvt.u64.u32 	%rd22, %r649;
	setp.le.u64 	%p45, %rd4, %rd22;
	@%p45 bra 	$L__BB12_70;
	xor.b32  	%r650, %r161, -2147483648;
	st.global.u32 	[%rd2+12288], %r650;
$L__BB12_70:
	add.s32 	%r651, %r2, 3328;
	cvt.u64.u32 	%rd23, %r651;
	setp.le.u64 	%p46, %rd4, %rd23;
	@%p46 bra 	$L__BB12_72;
	xor.b32  	%r652, %r162, -2147483648;
	st.global.u32 	[%rd2+13312], %r652;
$L__BB12_72:
	add.s32 	%r653, %r2, 3584;
	cvt.u64.u32 	%rd24, %r653;
	setp.le.u64 	%p47, %rd4, %rd24;
	@%p47 bra 	$L__BB12_74;
	xor.b32  	%r654, %r163, -2147483648;
	st.global.u32 	[%rd2+14336], %r654;
$L__BB12_74:
	add.s32 	%r655, %r2, 3840;
	cvt.u64.u32 	%rd25, %r655;
	setp.le.u64 	%p48, %rd4, %rd25;
	@%p48 bra 	$L__BB12_76;
	xor.b32  	%r656, %r164, -2147483648;
	st.global.u32 	[%rd2+15360], %r656;
$L__BB12_76:
	or.b32  	%r657, %r2, 4096;
	cvt.u64.u32 	%rd26, %r657;
	setp.le.u64 	%p49, %rd4, %rd26;
	@%p49 bra 	$L__BB12_78;
	xor.b32  	%r658, %r165, -2147483648;
	st.global.u32 	[%rd2+16384], %r658;
$L__BB12_78:
	add.s32 	%r659, %r2, 4352;
	cvt.u64.u32 	%rd27, %r659;
	setp.le.u64 	%p50, %rd4, %rd27;
	@%p50 bra 	$L__BB12_80;
	xor.b32  	%r660, %r166, -2147483648;
	st.global.u32 	[%rd2+17408], %r660;
$L__BB12_80:
	add.s32 	%r661, %r2, 4608;
	cvt.u64.u32 	%rd28, %r661;
	setp.le.u64 	%p51, %rd4, %rd28;
	@%p51 bra 	$L__BB12_82;
	xor.b32  	%r662, %r167, -2147483648;
	st.global.u32 	[%rd2+18432], %r662;
$L__BB12_82:
	ret;
$L__BB12_83:
	shl.b32 	%r663, %r130, 2;
	mov.u32 	%r664, _ZZN3cub18CUB_300001_SM_10006detail10radix_sort31DeviceRadixSortSingleTileKernelINS1_5radix10policy_hubIiNS0_8NullTypeEyE10Policy1000ELNS0_9SortOrderE0EiS6_yNS1_21identity_decomposer_tEEEvPKT1_PSB_PKT2_PSF_T3_iiT4_E12temp_storage;
	add.s32 	%r665, %r664, %r663;
	st.shared.u32 	[%r665], %r741;
	shl.b32 	%r666, %r131, 2;
	add.s32 	%r667, %r664, %r666;
	st.shared.u32 	[%r667], %r740;
	shl.b32 	%r668, %r132, 2;
	add.s32 	%r669, %r664, %r668;
	st.shared.u32 	[%r669], %r739;
	shl.b32 	%r670, %r133, 2;
	add.s32 	%r671, %r664, %r670;
	st.shared.u32 	[%r671], %r738;
	shl.b32 	%r672, %r134, 2;
	add.s32 	%r673, %r664, %r672;
	st.shared.u32 	[%r673], %r737;
	shl.b32 	%r674, %r135, 2;
	add.s32 	%r675, %r664, %r674;
	st.shared.u32 	[%r675], %r736;
	shl.b32 	%r676, %r136, 2;
	add.s32 	%r677, %r664, %r676;
	st.shared.u32 	[%r677], %r735;
	shl.b32 	%r678, %r137, 2;
	add.s32 	%r679, %r664, %r678;
	st.shared.u32 	[%r679], %r734;
	shl.b32 	%r680, %r138, 2;
	add.s32 	%r681, %r664, %r680;
	st.shared.u32 	[%r681], %r733;
	shl.b32 	%r682, %r139, 2;
	add.s32 	%r683, %r664, %r682;
	st.shared.u32 	[%r683], %r732;
	shl.b32 	%r684, %r140, 2;
	add.s32 	%r685, %r664, %r684;
	st.shared.u32 	[%r685], %r731;
	shl.b32 	%r686, %r141, 2;
	add.s32 	%r687, %r664, %r686;
	st.shared.u32 	[%r687], %r730;
	shl.b32 	%r688, %r142, 2;
	add.s32 	%r689, %r664, %r688;
	st.shared.u32 	[%r689], %r729;
	shl.b32 	%r690, %r143, 2;
	add.s32 	%r691, %r664, %r690;
	st.shared.u32 	[%r691], %r728;
	shl.b32 	%r692, %r144, 2;
	add.s32 	%r693, %r664, %r692;
	st.shared.u32 	[%r693], %r727;
	shl.b32 	%r694, %r145, 2;
	add.s32 	%r695, %r664, %r694;
	st.shared.u32 	[%r695], %r726;
	shl.b32 	%r696, %r146, 2;
	add.s32 	%r697, %r664, %r696;
	st.shared.u32 	[%r697], %r725;
	shl.b32 	%r698, %r147, 2;
	add.s32 	%r699, %r664, %r698;
	st.shared.u32 	[%r699], %r724;
	shl.b32 	%r700, %r148, 2;
	add.s32 	%r701, %r664, %r700;
	st.shared.u32 	[%r701], %r723;
	bar.sync 	0;
	ld.shared.u32 	%r741, [%r46];
	ld.shared.u32 	%r740, [%r46+4];
	ld.shared.u32 	%r739, [%r46+8];
	ld.shared.u32 	%r738, [%r46+12];
	ld.shared.u32 	%r737, [%r46+16];
	ld.shared.u32 	%r736, [%r46+20];
	ld.shared.u32 	%r735, [%r46+24];
	ld.shared.u32 	%r734, [%r46+28];
	ld.shared.u32 	%r733, [%r46+32];
	ld.shared.u32 	%r732, [%r46+36];
	ld.shared.u32 	%r731, [%r46+40];
	ld.shared.u32 	%r730, [%r46+44];
	ld.shared.u32 	%r729, [%r46+48];
	ld.shared.u32 	%r728, [%r46+52];
	ld.shared.u32 	%r727, [%r46+56];
	ld.shared.u32 	%r726, [%r46+60];
	ld.shared.u32 	%r725, [%r46+64];
	ld.shared.u32 	%r724, [%r46+68];
	ld.shared.u32 	%r723, [%r46+72];
	bar.sync 	0;
	add.s32 	%r722, %r722, 6;
	add.s32 	%r721, %r721, -6;
	bra.uni 	$L__BB12_39;

}
	// .globl	_ZN3cub18CUB_300001_SM_10006detail10radix_sort30DeviceRadixSortHistogramKernelINS1_5radix10policy_hubIiNS0_8NullTypeEyE10Policy1000ELNS0_9SortOrderE0EiyNS1_21identity_decomposer_tEEEvPT2_PKT1_SB_iiT3_
.visible .entry _ZN3cub18CUB_300001_SM_10006detail10radix_sort30DeviceRadixSortHistogramKernelINS1_5radix10policy_hubIiNS0_8NullTypeEyE10Policy1000ELNS0_9SortOrderE0EiyNS1_21identity_decomposer_tEEEvPT2_PKT1_SB_iiT3_(
	.param .u64 .ptr .align 1 _ZN3cub18CUB_300001_SM_10006detail10radix_sort30DeviceRadixSortHistogramKernelINS1_5radix10policy_hubIiNS0_8NullTypeEyE10Policy1000ELNS0_9SortOrderE0EiyNS1_21identity_decomposer_tEEEvPT2_PKT1_SB_iiT3__param_0,
	.param .u64 .ptr .align 1 _ZN3cub18CUB_300001_SM_10006detail10radix_sort30DeviceRadixSortHistogramKernelINS1_5radix10policy_hubIiNS0_8NullTypeEyE10Policy1000ELNS0_9SortOrderE0EiyNS1_21identity_decomposer_tEEEvPT2_PKT1_SB_iiT3__param_1,
	.param .u64 _ZN3cub18CUB_300001_SM_10006detail10radix_sort30DeviceRadixSortHistogramKernelINS1_5radix10policy_hubIiNS0_8NullTypeEyE10Policy1000ELNS0_9SortOrderE0EiyNS1_21identity_decomposer_tEEEvPT2_PKT1_SB_iiT3__param_2,
	.param .u32 _ZN3cub18CUB_300001_SM_10006detail10radix_sort30DeviceRadixSortHistogramKernelINS1_5radix10policy_hubIiNS0_8NullTypeEyE10Policy1000ELNS0_9SortOrderE0EiyNS1_21identity_decomposer_tEEEvPT2_PKT1_SB_iiT3__param_3,
	.param .u32 _ZN3cub18CUB_300001_SM_10006detail10radix_sort30DeviceRadixSortHistogramKernelINS1_5radix10policy_hubIiNS0_8NullTypeEyE10Policy1000ELNS0_9SortOrderE0EiyNS1_21identity_decomposer_tEEEvPT2_PKT1_SB_iiT3__param_4,
	.param .align 1 .b8 _ZN3cub18CUB_300001_SM_10006detail10radix_sort30DeviceRadixSortHistogramKernelINS1_5radix10policy_hubIiNS0_8NullTypeEyE10Policy1000ELNS0_9SortOrderE0EiyNS1_21identity_decomposer_tEEEvPT2_PKT1_SB_iiT3__param_5[1]
)
.maxntid 128
{
	.reg .pred 	%p<91>;
	.reg .b32 	%r<486>;
	.reg .b64 	%rd<137>;
	// demoted variable
	.shared .align 4 .b8 _ZZN3cub18CUB_300001_SM_10006detail10radix_sort30DeviceRadixSortHistogramKernelINS1_5radix10policy_hubIiNS0_8NullTypeEyE10Policy1000ELNS0_9SortOrderE0EiyNS1_21identity_decomposer_tEEEvPT2_PKT1_SB_iiT3_E12temp_storage[4096];
	ld.param.u64 	%rd18, [_ZN3cub18CUB_300001_SM_10006detail10radix_sort30DeviceRadixSortHistogramKernelINS1_5radix10policy_hubIiNS0_8NullTypeEyE10Policy1000ELNS0_9SortOrderE0EiyNS1_21identity_decomposer_tEEEvPT2_PKT1_SB_iiT3__param_0];
	ld.param.u64 	%rd19, [_ZN3cub18CUB_300001_SM_10006detail10radix_sort30DeviceRadixSortHistogramKernelINS1_5radix10policy_hubIiNS0_8NullTypeEyE10Policy1000ELNS0_9SortOrderE0EiyNS1_21identity_decomposer_tEEEvPT2_PKT1_SB_iiT3__param_1];
	ld.param.u64 	%rd17, [_ZN3cub18CUB_300001_SM_10006detail10radix_sort30DeviceRadixSortHistogramKernelINS1_5radix10policy_hubIiNS0_8NullTypeEyE10Policy1000ELNS0_9SortOrderE0EiyNS1_21identity_decomposer_tEEEvPT2_PKT1_SB_iiT3__param_2];
	ld.param.u32 	%r174, [_ZN3cub18CUB_300001_SM_10006detail10radix_sort30DeviceRadixSortHistogramKernelINS1_5radix10policy_hubIiNS0_8NullTypeEyE10Policy1000ELNS0_9SortOrderE0EiyNS1_21identity_decomposer_tEEEvPT2_PKT1_SB_iiT3__param_3];
	ld.param.u32 	%r175, [_ZN3cub18CUB_300001_SM_10006detail10radix_sort30DeviceRadixSortHistogramKernelINS1_5radix10policy_hubIiNS0_8NullTypeEyE10Policy1000ELNS0_9SortOrderE0EiyNS1_21identity_decomposer_tEEEvPT2_PKT1_SB_iiT3__param_4];
	cvta.to.global.u64 	%rd1, %rd19;
	cvta.to.global.u64 	%rd2, %rd18;
	setp.eq.s64 	%p2, %rd17, 0;
	@%p2 bra 	$L__BB13_153;
	sub.s32 	%r176, %r175, %r174;
	add.s32 	%r177, %r176, 7;
	shr.s32 	%r178, %r177, 31;
	shr.u32 	%r179, %r178, 29;
	add.s32 	%r180, %r177, %r179;
	shr.s32 	%r181, %r180, 3;
	mov.u32 	%r182, %tid.x;
	setp.gt.u32 	%p3, %r182, 255;
	setp.lt.s32 	%p4, %r177, 8;
	mov.u32 	%r183, %ctaid.x;
	shl.b32 	%r184, %r183, 11;
	cvt.u64.u32 	%rd3, %r184;
	mov.u32 	%r185, %nctaid.x;
	shl.b32 	%r186, %r185, 11;
	cvt.u64.u32 	%rd4, %r186;
	add.s32 	%r1, %r181, -1;
	and.b32  	%r2, %r181, 15;
	and.b32  	%r3, %r181, 7;
	add.s32 	%r4, %r3, -1;
	and.b32  	%r5, %r181, 3;
	or.pred  	%p1, %p3, %p4;
	shl.b32 	%r187, %r182, 2;
	mov.u32 	%r188, _ZZN3cub18CUB_300001_SM_10006detail10radix_sort30DeviceRadixSortHistogramKernelINS1_5radix10policy_hubIiNS0_8NullTypeEyE10Policy1000ELNS0_9SortOrderE0EiyNS1_21identity_decomposer_tEEEvPT2_PKT1_SB_iiT3_E12temp_storage;
	add.s32 	%r6, %r188, %r187;
	and.b32  	%r7, %r181, 268435440;
	cvt.u64.u32 	%rd5, %r182;
	add.s32 	%r8, %r182, 128;
	add.s32 	%r9, %r182, 256;
	add.s32 	%r10, %r182, 384;
	add.s32 	%r11, %r182, 512;
	add.s32 	%r12, %r182, 640;
	add.s32 	%r13, %r182, 768;
	or.b32  	%r14, %r182, 1024;
	add.s32 	%r15, %r182, 1920;
	and.b32  	%r16, %r181, 268435448;
	and.b32  	%r17, %r181, 1;
	neg.s32 	%r18, %r7;
	add.s32 	%r19, %r6, 8192;
	add.s64 	%rd21, %rd17, -1;
	shr.u64 	%rd22, %rd21, 30;
	add.s64 	%rd23, %rd22, 1;
	min.u64 	%rd6, %rd23, %rd17;
	mov.b64 	%rd135, 0;
$L__BB13_2:
	@%p1 bra 	$L__BB13_30;
	setp.lt.u32 	%p5, %r1, 15;
	mov.b32 	%r439, 0;
	@%p5 bra 	$L__BB13_6;
	mov.u32 	%r436, %r19;
	mov.u32 	%r437, %r18;
$L__BB13_5:
	.pragma "nounroll";
	mov.b32 	%r190, 0;
	st.shared.u32 	[%r436+-8192], %r190;
	st.shared.u32 	[%r436+-7168], %r190;
	st.shared.u32 	[%r436+-6144], %r190;
	st.shared.u32 	[%r436+-5120], %r190;
	st.shared.u32 	[%r436+-4096], %r190;
	st.shared.u32 	[%r436+-3072], %r190;
	st.shared.u32 	[%r436+-2048], %r190;
	st.shared.u32 	[%r436+-1024], %r190;
	st.shared.u32 	[%r436], %r190;
	st.shared.u32 	[%r436+1024], %r190;
	st.shared.u32 	[%r436+2048], %r190;
	st.shared.u32 	[%r436+3072], %r190;
	st.shared.u32 	[%r436+4096], %r190;
	st.shared.u32 	[%r436+5120], %r190;
	st.shared.u32 	[%r436+6144], %r190;
	st.shared.u32 	[%r436+7168], %r190;
	add.s32 	%r437, %r437, 16;
	add.s32 	%r436, %r436, 16384;
	setp.ne.s32 	%p6, %r437, 0;
	mov.u32 	%r439, %r7;
	@%p6 bra 	$L__BB13_5;
$L__BB13_6:
	add.s32 	%r25, %r2, -1;
	setp.eq.s32 	%p7, %r2, 0;
	@%p7 bra 	$L__BB13_16;
	setp.lt.u32 	%p8, %r25, 7;
	@%p8 bra 	$L__BB13_9;
	shl.b32 	%r191, %r439, 10;
	add.s32 	%r192, %r6, %r191;
	mov.b32 	%r193, 0;
	st.shared.u32 	[%r192], %r193;
	st.shared.u32 	[%r192+1024], %r193;
	st.shared.u32 	[%r192+2048], %r193;
	st.shared.u32 	[%r192+3072], %r193;
	st.shared.u32 	[%r192+4096], %r193;
	st.shared.u32 	[%r192+5120], %r193;
	st.shared.u32 	[%r192+6144], %r193;
	st.shared.u32 	[%r192+7168], %r193;
	add.s32 	%r439, %r439, 8;
$L__BB13_9:
	setp.eq.s32 	%p9, %r3, 0;
	@%p9 bra 	$L__BB13_16;
	setp.lt.u32 	%p10, %r4, 3;
	@%p10 bra 	$L__BB13_12;
	shl.b32 	%r194, %r439, 10;
	add.s32 	%r195, %r6, %r194;
	mov.b32 	%r196, 0;
	st.shared.u32 	[%r195], %r196;
	st.shared.u32 	[%r195+1024], %r196;
	st.shared.u32 	[%r195+2048], %r196;
	st.shared.u32 	[%r195+3072], %r196;
	add.s32 	%r439, %r439, 4;
$L__BB13_12:
	setp.eq.s32 	%p11, %r5, 0;
	@%p11 bra 	$L__BB13_16;
	setp.eq.s32 	%p12, %r5, 1;
	shl.b32 	%r197, %r439, 10;
	add.s32 	%r30, %r6, %r197;
	mov.b32 	%r198, 0;
	st.shared.u32 	[%r30], %r198;
	@%p12 bra 	$L__BB13_16;
	setp.eq.s32 	%p13, %r5, 2;
	mov.b32 	%r199, 0;
	st.shared.u32 	[%r30+1024], %r199;
	@%p13 bra 	$L__BB13_16;
	mov.b32 	%r200, 0;
	st.shared.u32 	[%r30+2048], %r200;
$L__BB13_16:
	cvt.u32.u64 	%r201, %rd5;
	setp.gt.u32 	%p14, %r201, 127;
	@%p14 bra 	$L__BB13_30;
	setp.lt.u32 	%p15, %r1, 15;
	mov.b32 	%r443, 0;
	@%p15 bra 	$L__BB13_20;
	mov.b32 	%r441, 0;
$L__BB13_19:
	.pragma "nounroll";
	shl.b32 	%r204, %r441, 10;
	add.s32 	%r205, %r6, %r204;
	mov.b32 	%r206, 0;
	st.shared.u32 	[%r205+512], %r206;
	st.shared.u32 	[%r205+1536], %r206;
	st.shared.u32 	[%r205+2560], %r206;
	st.shared.u32 	[%r205+3584], %r206;
	st.shared.u32 	[%r205+4608], %r206;
	st.shared.u32 	[%r205+5632], %r206;
	st.shared.u32 	[%r205+6656], %r206;
	st.shared.u32 	[%r205+7680], %r206;
	st.shared.u32 	[%r205+8704], %r206;
	st.shared.u32 	[%r205+9728], %r206;
	st.shared.u32 	[%r205+10752], %r206;
	st.shared.u32 	[%r205+11776], %r206;
	st.shared.u32 	[%r205+12800], %r206;
	st.shared.u32 	[%r205+13824], %r206;
	st.shared.u32 	[%r205+14848], %r206;
	st.shared.u32 	[%r205+15872], %r206;
	add.s32 	%r441, %r441, 16;
	setp.ne.s32 	%p16, %r441, %r7;
	mov.u32 	%r443, %r7;
	@%p16 bra 	$L__BB13_19;
$L__BB13_20:
	setp.eq.s32 	%p17, %r2, 0;
	@%p17 bra 	$L__BB13_30;
	setp.lt.u32 	%p18, %r25, 7;
	@%p18 bra 	$L__BB13_23;
	shl.b32 	%r207, %r443, 10;
	add.s32 	%r208, %r6, %r207;
	mov.b32 	%r209, 0;
	st.shared.u32 	[%r208+512], %r209;
	st.shared.u32 	[%r208+1536], %r209;
	st.shared.u32 	[%r208+2560], %r209;
	st.shared.u32 	[%r208+3584], %r209;
	st.shared.u32 	[%r208+4608], %r209;
	st.shared.u32 	[%r208+5632], %r209;
	st.shared.u32 	[%r208+6656], %r209;
	st.shared.u32 	[%r208+7680], %r209;
	add.s32 	%r443, %r443, 8;
$L__BB13_23:
	setp.eq.s32 	%p19, %r3, 0;
	@%p19 bra 	$L__BB13_30;
	setp.lt.u32 	%p20, %r4, 3;
	@%p20 bra 	$L__BB13_26;
	shl.b32 	%r210, %r443, 10;
	add.s32 	%r211, %r6, %r210;
	mov.b32 	%r212, 0;
	st.shared.u32 	[%r211+512], %r212;
	st.shared.u32 	[%r211+1536], %r212;
	st.shared.u32 	[%r211+2560], %r212;
	st.shared.u32 	[%r211+3584], %r212;
	add.s32 	%r443, %r443, 4;
$L__BB13_26:
	setp.eq.s32 	%p21, %r5, 0;
	@%p21 bra 	$L__BB13_30;
	setp.eq.s32 	%p22, %r5, 1;
	shl.b32 	%r213, %r443, 10;
	add.s32 	%r38, %r6, %r213;
	mov.b32 	%r214, 0;
	st.shared.u32 	[%r38+512], %r214;
	@%p22 bra 	$L__BB13_30;
	setp.eq.s32 	%p23, %r5, 2;
	mov.b32 	%r215, 0;
	st.shared.u32 	[%r38+1536], %r215;
	@%p23 bra 	$L__BB13_30;
	mov.b32 	%r216, 0;
	st.shared.u32 	[%r38+2560], %r216;
$L__BB13_30:
	bar.sync 	0;
	bar.sync 	0;
	shl.b64 	%rd8, %rd135, 30;
	sub.s64 	%rd24, %rd17, %rd8;
	min.u64 	%rd9, %rd24, 1073741824;
	setp.le.u64 	%p24, %rd9, %rd3;
	@%p24 bra 	$L__BB13_70;
	mov.u64 	%rd136, %rd3;
$L__BB13_32:
	add.s64 	%rd11, %rd136, %rd8;
	sub.s64 	%rd12, %rd17, %rd11;
	setp.lt.u64 	%p25, %rd12, 2048;
	@%p25 bra 	$L__BB13_34;
	add.s64 	%rd27, %rd11, %rd5;
	shl.b64 	%rd28, %rd27, 2;
	add.s64 	%rd29, %rd1, %rd28;
	ld.global.u32 	%r475, [%rd29];
	ld.global.u32 	%r474, [%rd29+512];
	ld.global.u32 	%r473, [%rd29+1024];
	ld.global.u32 	%r472, [%rd29+1536];
	ld.global.u32 	%r471, [%rd29+2048];
	ld.global.u32 	%r470, [%rd29+2560];
	ld.global.u32 	%r469, [%rd29+3072];
	ld.global.u32 	%r468, [%rd29+3584];
	ld.global.u32 	%r467, [%rd29+4096];
	ld.global.u32 	%r466, [%rd29+4608];
	ld.global.u32 	%r465, [%rd29+5120];
	ld.global.u32 	%r464, [%rd29+5632];
	ld.global.u32 	%r463, [%rd29+6144];
	ld.global.u32 	%r462, [%rd29+6656];
	ld.global.u32 	%r461, [%rd29+7168];
	ld.global.u32 	%r460, [%rd29+7680];
	bra.uni 	$L__BB13_66;
$L__BB13_34:
	cvt.u32.u64 	%r218, %rd5;
	cvt.u32.u64 	%r55, %rd12;
	setp.ge.s32 	%p26, %r218, %r55;
	add.s64 	%rd25, %rd11, %rd5;
	shl.b64 	%rd26, %rd25, 2;
	add.s64 	%rd13, %rd1, %rd26;
	mov.b32 	%r475, 2147483647;
	@%p26 bra 	$L__BB13_36;
	ld.global.u32 	%r475, [%rd13];
$L__BB13_36:
	setp.ge.s32 	%p27, %r8, %r55;
	mov.b32 	%r474, 2147483647;
	@%p27 bra 	$L__BB13_38;
	ld.global.u32 	%r474, [%rd13+512];
$L__BB13_38:
	setp.ge.s32 	%p28, %r9, %r55;
	mov.b32 	%r473, 2147483647;
	@%p28 bra 	$L__BB13_40;
	ld.global.u32 	%r473, [%rd13+1024];
$L__BB13_40:
	setp.ge.s32 	%p29, %r10, %r55;
	mov.b32 	%r472, 2147483647;
	@%p29 bra 	$L__BB13_42;
	ld.global.u32 	%r472, [%rd13+1536];
$L__BB13_42:
	setp.ge.s32 	%p30, %r11, %r55;
	mov.b32 	%r471, 2147483647;
	@%p30 bra 	$L__BB13_44;
	ld.global.u32 	%r471, [%rd13+2048];
$L__BB13_44:
	setp.ge.s32 	%p31, %r12, %r55;
	mov.b32 	%r470, 2147483647;
	@%p31 bra 	$L__BB13_46;
	ld.global.u32 	%r470, [%rd13+2560];
$L__BB13_46:
	setp.ge.s32 	%p32, %r13, %r55;
	mov.b32 	%r469, 2147483647;
	@%p32 bra 	$L__BB13_48;
	ld.global.u32 	%r469, [%rd13+3072];
$L__BB13_48:
	mov.u32 	%r226, %tid.x;
	add.s32 	%r227, %r226, 896;
	setp.ge.s32 	%p33, %r227, %r55;
	mov.b32 	%r468, 2147483647;
	@%p33 bra 	$L__BB13_50;
	ld.global.u32 	%r468, [%rd13+3584];
$L__BB13_50:
	setp.ge.s32 	%p34, %r14, %r55;
	mov.b32 	%r467, 2147483647;
	@%p34 bra 	$L__BB13_52;
	ld.global.u32 	%r467, [%rd13+4096];
$L__BB13_52:
	add.s32 	%r231, %r226, 1152;
	setp.ge.s32 	%p35, %r231, %r55;
	mov.b32 	%r466, 2147483647;
	@%p35 bra 	$L__BB13_54;
	ld.global.u32 	%r466, [%rd13+4608];
$L__BB13_54:
	add.s32 	%r234, %r226, 1280;
	setp.ge.s32 	%p36, %r234, %r55;
	mov.b32 	%r465, 2147483647;
	@%p36 bra 	$L__BB13_56;
	ld.global.u32 	%r465, [%rd13+5120];
$L__BB13_56:
	add.s32 	%r237, %r226, 1408;
	setp.ge.s32 	%p37, %r237, %r55;
	mov.b32 	%r464, 2147483647;
	@%p37 bra 	$L__BB13_58;
	ld.global.u32 	%r464, [%rd13+5632];
$L__BB13_58:
	add.s32 	%r240, %r226, 1536;
	setp.ge.s32 	%p38, %r240, %r55;
	mov.b32 	%r463, 2147483647;
	@%p38 bra 	$L__BB13_60;
	ld.global.u32 	%r463, [%rd13+6144];
$L__BB13_60:
	add.s32 	%r243, %r226, 1664;
	setp.ge.s32 	%p39, %r243, %r55;
	mov.b32 	%r462, 2147483647;
	@%p39 bra 	$L__BB13_62;
	ld.global.u32 	%r462, [%rd13+6656];
$L__BB13_62:
	add.s32 	%r246, %r226, 1792;
	setp.ge.s32 	%p40, %r246, %r55;
	mov.b32 	%r461, 2147483647;
	@%p40 bra 	$L__BB13_64;
	ld.global.u32 	%r461, [%rd13+7168];
$L__BB13_64:
	setp.ge.s32 	%p41, %r15, %r55;
	mov.b32 	%r460, 2147483647;
	@%p41 bra 	$L__BB13_66;
	ld.global.u32 	%r460, [%rd13+7680];
$L__BB13_66:
	setp.le.s32 	%p42, %r175, %r174;
	@%p42 bra 	$L__BB13_69;
	xor.b32  	%r103, %r460, -2147483648;
	xor.b32  	%r104, %r461, -2147483648;
	xor.b32  	%r105, %r462, -2147483648;
	xor.b32  	%r106, %r463, -2147483648;
	xor.b32  	%r107, %r464, -2147483648;
	xor.b32  	%r108, %r465, -2147483648;
	xor.b32  	%r109, %r466, -2147483648;
	xor.b32  	%r110, %r467, -2147483648;
	xor.b32  	%r111, %r468, -2147483648;
	xor.b32  	%r112, %r469, -2147483648;
	xor.b32  	%r113, %r470, -2147483648;
	xor.b32  	%r114, %r471, -2147483648;
	xor.b32  	%r115, %r472, -2147483648;
	xor.b32  	%r116, %r473, -2147483648;
	xor.b32  	%r117, %r474, -2147483648;
	xor.b32  	%r118, %r475, -2147483648;
	mov.b32 	%r476, 0;
	mov.u32 	%r477, %r174;
$L__BB13_68:
	sub.s32 	%r249, %r175, %r477;
	shl.b32 	%r250, %r476, 10;
	mov.u32 	%r251, _ZZN3cub18CUB_300001_SM_10006detail10radix_sort30DeviceRadixSortHistogramKernelINS1_5radix10policy_hubIiNS0_8NullTypeEyE10Policy1000ELNS0_9SortOrderE0EiyNS1_21identity_decomposer_tEEEvPT2_PKT1_SB_iiT3_E12temp_storage;
	add.s32 	%r252, %r251, %r250;
	min.s32 	%r253, %r249, 8;
	mov.b32 	%r254, -1;
	shl.b32 	%r255, %r254, %r253;
	not.b32 	%r256, %r255;
	shr.u32 	%r257, %r118, %r477;
	and.b32  	%r258, %r257, %r256;
	shl.b32 	%r259, %r258, 2;
	add.s32 	%r260, %r252, %r259;
	atom.shared.add.u32 	%r261, [%r260], 1;
	shr.u32 	%r262, %r117, %r477;
	and.b32  	%r263, %r262, %r256;
	shl.b32 	%r264, %r263, 2;
	add.s32 	%r265, %r252, %r264;
	atom.shared.add.u32 	%r266, [%r265], 1;
	shr.u32 	%r267, %r116, %r477;
	and.b32  	%r268, %r267, %r256;
	shl.b32 	%r269, %r268, 2;
	add.s32 	%r270, %r252, %r269;
	atom.shared.add.u32 	%r271, [%r270], 1;
	shr.u32 	%r272, %r115, %r477;
	and.b32  	%r273, %r272, %r256;
	shl.b32 	%r274, %r273, 2;
	add.s32 	%r275, %r252, %r274;
	atom.shared.add.u32 	%r276, [%r275], 1;
	shr.u32 	%r277, %r114, %r477;
	and.b32  	%r278, %r277, %r256;
	shl.b32 	%r279, %r278, 2;
	add.s32 	%r280, %r252, %r279;
	atom.shared.add.u32 	%r281, [%r280], 1;
	shr.u32 	%r282, %r113, %r477;
	and.b32  	%r283, %r282, %r256;
	shl.b32 	%r284, %r283, 2;
	add.s32 	%r285, %r252, %r284;
	atom.shared.add.u32 	%r286, [%r285], 1;
	shr.u32 	%r287, %r112, %r477;
	and.b32  	%r288, %r287, %r256;
	shl.b32 	%r289, %r288, 2;
	add.s32 	%r290, %r252, %r289;
	atom.shared.add.u32 	%r291, [%r290], 1;
	shr.u32 	%r292, %r111, %r477;
	and.b32  	%r293, %r292, %r256;
	shl.b32 	%r294, %r293, 2;
	add.s32 	%r295, %r252, %r294;
	atom.shared.add.u32 	%r296, [%r295], 1;
	shr.u32 	%r297, %r110, %r477;
	and.b32  	%r298, %r297, %r256;
	shl.b32 	%r299, %r298, 2;
	add.s32 	%r300, %r252, %r299;
	atom.shared.add.u32 	%r301, [%r300], 1;
	shr.u32 	%r302, %r109, %r477;
	and.b32  	%r303, %r302, %r256;
	shl.b32 	%r304, %r303, 2;
	add.s32 	%r305, %r252, %r304;
	atom.shared.add.u32 	%r306, [%r305], 1;
	shr.u32 	%r307, %r108, %r477;
	and.b32  	%r308, %r307, %r256;
	shl.b32 	%r309, %r308, 2;
	add.s32 	%r310, %r252, %r309;
	atom.shared.add.u32 	%r311, [%r310], 1;
	shr.u32 	%r312, %r107, %r477;
	and.b32  	%r313, %r312, %r256;
	shl.b32 	%r314, %r313, 2;
	add.s32 	%r315, %r252, %r314;
	atom.shared.add.u32 	%r316, [%r315], 1;
	shr.u32 	%r317, %r106, %r477;
	and.b32  	%r318, %r317, %r256;
	shl.b32 	%r319, %r318, 2;
	add.s32 	%r320, %r252, %r319;
	atom.shared.add.u32 	%r321, [%r320], 1;
	shr.u32 	%r322, %r105, %r477;
	and.b32  	%r323, %r322, %r256;
	shl.b32 	%r324, %r323, 2;
	add.s32 	%r325, %r252, %r324;
	atom.shared.add.u32 	%r326, [%r325], 1;
	shr.u32 	%r327, %r104, %r477;
	and.b32  	%r328, %r327, %r256;
	shl.b32 	%r329, %r328, 2;
	add.s32 	%r330, %r252, %r329;
	atom.shared.add.u32 	%r331, [%r330], 1;
	shr.u32 	%r332, %r103, %r477;
	and.b32  	%r333, %r332, %r256;
	shl.b32 	%r334, %r333, 2;
	add.s32 	%r335, %r252, %r334;
	atom.shared.add.u32 	%r336, [%r335], 1;
	add.s32 	%r477, %r477, 8;
	add.s32 	%r476, %r476, 1;
	setp.lt.s32 	%p43, %r477, %r175;
	@%p43 bra 	$L__BB13_68;
$L__BB13_69:
	add.s64 	%rd136, %rd136, %rd4;
	setp.lt.u64 	%p44, %rd136, %rd9;
	@%p44 bra 	$L__BB13_32;
$L__BB13_70:
	bar.sync 	0;
	@%p1 bra 	$L__BB13_152;
	setp.lt.u32 	%p45, %r1, 7;
	mov.b32 	%r480, 0;
	@%p45 bra 	$L__BB13_90;
	mov.b32 	%r478, 0;
$L__BB13_73:
	.pragma "nounroll";
	shl.b32 	%r339, %r478, 10;
	add.s32 	%r124, %r6, %r339;
	ld.shared.u32 	%r125, [%r124];
	setp.eq.s32 	%p46, %r125, 0;
	@%p46 bra 	$L__BB13_75;
	cvt.u32.u64 	%r340, %rd5;
	shl.b32 	%r341, %r478, 8;
	add.s32 	%r342, %r341, %r340;
	mul.wide.u32 	%rd30, %r342, 8;
	add.s64 	%rd31, %rd2, %rd30;
	cvt.u64.u32 	%rd32, %r125;
	atom.global.add.u64 	%rd33, [%rd31], %rd32;
$L__BB13_75:
	ld.shared.u32 	%r126, [%r124+1024];
	setp.eq.s32 	%p47, %r126, 0;
	@%p47 bra 	$L__BB13_77;
	cvt.u32.u64 	%r343, %rd5;
	shl.b32 	%r344, %r478, 8;
	add.s32 	%r345, %r344, %r343;
	add.s32 	%r346, %r345, 256;
	mul.wide.u32 	%rd34, %r346, 8;
	add.s64 	%rd35, %rd2, %rd34;
	cvt.u64.u32 	%rd36, %r126;
	atom.global.add.u64 	%rd37, [%rd35], %rd36;
$L__BB13_77:
	ld.shared.u32 	%r127, [%r124+2048];
	setp.eq.s32 	%p48, %r127, 0;
	@%p48 bra 	$L__BB13_79;
	cvt.u32.u64 	%r347, %rd5;
	shl.b32 	%r348, %r478, 8;
	add.s32 	%r349, %r348, %r347;
	add.s32 	%r350, %r349, 512;
	mul.wide.u32 	%rd38, %r350, 8;
	add.s64 	%rd39, %rd2, %rd38;
	cvt.u64.u32 	%rd40, %r127;
	atom.global.add.u64 	%rd41, [%rd39], %rd40;
$L__BB13_79:
	ld.shared.u32 	%r128, [%r124+3072];
	setp.eq.s32 	%p49, %r128, 0;
	@%p49 bra 	$L__BB13_81;
	cvt.u32.u64 	%r351, %rd5;
	shl.b32 	%r352, %r478, 8;
	add.s32 	%r353, %r352, %r351;
	add.s32 	%r354, %r353, 768;
	mul.wide.u32 	%rd42, %r354, 8;
	add.s64 	%rd43, %rd2, %rd42;
	cvt.u64.u32 	%rd44, %r128;
	atom.global.add.u64 	%rd45, [%rd43], %rd44;
$L__BB13_81:
	ld.shared.u32 	%r129, [%r124+4096];
	setp.eq.s32 	%p50, %r129, 0;
	@%p50 bra 	$L__BB13_83;
	cvt.u32.u64 	%r355, %rd5;
	shl.b32 	%r356, %r478, 8;
	add.s32 	%r357, %r356, %r355;
	add.s32 	%r358, %r357, 1024;
	mul.wide.u32 	%rd46, %r358, 8;
	add.s64 	%rd47, %rd2, %rd46;
	cvt.u64.u32 	%rd48, %r129;
	atom.global.add.u64 	%rd49, [%rd47], %rd48;
$L__BB13_83:
	ld.shared.u32 	%r130, [%r124+5120];
	setp.eq.s32 	%p51, %r130, 0;
	@%p51 bra 	$L__BB13_85;
	cvt.u32.u64 	%r359, %rd5;
	shl.b32 	%r360, %r478, 8;
	add.s32 	%r361, %r360, %r359;
	add.s32 	%r362, %r361, 1280;
	mul.wide.u32 	%rd50, %r362, 8;
	add.s64 	%rd51, %rd2, %rd50;
	cvt.u64.u32 	%rd52, %r130;
	atom.global.add.u64 	%rd53, [%rd51], %rd52;
$L__BB13_85:
	ld.shared.u32 	%r131, [%r124+6144];
	setp.eq.s32 	%p52, %r131, 0;
	@%p52 bra 	$L__BB13_87;
	cvt.u32.u64 	%r363, %rd5;
	shl.b32 	%r364, %r478, 8;
	add.s32 	%r365, %r364, %r363;
	add.s32 	%r366, %r365, 1536;
	mul.wide.u32 	%rd54, %r366, 8;
	add.s64 	%rd55, %rd2, %rd54;
	cvt.u64.u32 	%rd56, %r131;
	atom.global.add.u64 	%rd57, [%rd55], %rd56;
$L__BB13_87:
	ld.shared.u32 	%r132, [%r124+7168];
	setp.eq.s32 	%p53, %r132, 0;
	@%p53 bra 	$L__BB13_89;
	cvt.u32.u64 	%r367, %rd5;
	shl.b32 	%r368, %r478, 8;
	add.s32 	%r369, %r368, %r367;
	add.s32 	%r370, %r369, 1792;
	mul.wide.u32 	%rd58, %r370, 8;
	add.s64 	%rd59, %rd2, %rd58;
	cvt.u64.u32 	%rd60, %r132;
	atom.global.add.u64 	%rd61, [%rd59], %rd60;
$L__BB13_89:
	add.s32 	%r478, %r478, 8;
	setp.ne.s32 	%p54, %r478, %r16;
	mov.u32 	%r480, %r16;
	@%p54 bra 	$L__BB13_73;
$L__BB13_90:
	add.s32 	%r135, %r5, -1;
	setp.eq.s32 	%p55, %r3, 0;
	@%p55 bra 	$L__BB13_111;
	setp.lt.u32 	%p56, %r4, 3;
	@%p56 bra 	$L__BB13_101;
	shl.b32 	%r371, %r480, 10;
	add.s32 	%r136, %r6, %r371;
	ld.shared.u32 	%r137, [%r136];
	setp.eq.s32 	%p57, %r137, 0;
	@%p57 bra 	$L__BB13_94;
	cvt.u32.u64 	%r372, %rd5;
	shl.b32 	%r373, %r480, 8;
	add.s32 	%r374, %r373, %r372;
	mul.wide.u32 	%rd62, %r374, 8;
	add.s64 	%rd63, %rd2, %rd62;
	cvt.u64.u32 	%rd64, %r137;
	atom.global.add.u64 	%rd65, [%rd63], %rd64;
$L__BB13_94:
	ld.shared.u32 	%r138, [%r136+1024];
	setp.eq.s32 	%p58, %r138, 0;
	@%p58 bra 	$L__BB13_96;
	cvt.u32.u64 	%r375, %rd5;
	shl.b32 	%r376, %r480, 8;
	add.s32 	%r377, %r376, %r375;
	add.s32 	%r378, %r377, 256;
	mul.wide.u32 	%rd66, %r378, 8;
	add.s64 	%rd67, %rd2, %rd66;
	cvt.u64.u32 	%rd68, %r138;
	atom.global.add.u64 	%rd69, [%rd67], %rd68;
$L__BB13_96:
	ld.shared.u32 	%r139, [%r136+2048];
	setp.eq.s32 	%p59, %r139, 0;
	@%p59 bra 	$L__BB13_98;
	cvt.u32.u64 	%r379, %rd5;
	shl.b32 	%r380, %r480, 8;
	add.s32 	%r381, %r380, %r379;
	add.s32 	%r382, %r381, 512;
	mul.wide.u32 	%rd70, %r382, 8;
	add.s64 	%rd71, %rd2, %rd70;
	cvt.u64.u32 	%rd72, %r139;
	atom.global.add.u64 	%rd73, [%rd71], %rd72;
$L__BB13_98:
	ld.shared.u32 	%r140, [%r136+3072];
	setp.eq.s32 	%p60, %r140, 0;
	@%p60 bra 	$L__BB13_100;
	cvt.u32.u64 	%r383, %rd5;
	shl.b32 	%r384, %r480, 8;
	add.s32 	%r385, %r384, %r383;
	add.s32 	%r386, %r385, 768;
	mul.wide.u32 	%rd74, %r386, 8;
	add.s64 	%rd75, %rd2, %rd74;
	cvt.u64.u32 	%rd76, %r140;
	atom.global.add.u64 	%rd77, [%rd75], %rd76;
$L__BB13_100:
	add.s32 	%r480, %r480, 4;
$L__BB13_101:
	setp.eq.s32 	%p61, %r5, 0;
	@%p61 bra 	$L__BB13_111;
	setp.eq.s32 	%p62, %r135, 0;
	@%p62 bra 	$L__BB13_108;
	shl.b32 	%r387, %r480, 10;
	add.s32 	%r143, %r6, %r387;
	ld.shared.u32 	%r144, [%r143];
	setp.eq.s32 	%p63, %r144, 0;
	@%p63 bra 	$L__BB13_105;
	cvt.u32.u64 	%r388, %rd5;
	shl.b32 	%r389, %r480, 8;
	add.s32 	%r390, %r389, %r388;
	mul.wide.u32 	%rd78, %r390, 8;
	add.s64 	%rd79, %rd2, %rd78;
	cvt.u64.u32 	%rd80, %r144;
	atom.global.add.u64 	%rd81, [%rd79], %rd80;
$L__BB13_105:
	ld.shared.u32 	%r145, [%r143+1024];
	setp.eq.s32 	%p64, %r145, 0;
	@%p64 bra 	$L__BB13_107;
	cvt.u32.u64 	%r391, %rd5;
	shl.b32 	%r392, %r480, 8;
	add.s32 	%r393, %r392, %r391;
	add.s32 	%r394, %r393, 256;
	mul.wide.u32 	%rd82, %r394, 8;
	add.s64 	%rd83, %rd2, %rd82;
	cvt.u64.u32 	%rd84, %r145;
	atom.global.add.u64 	%rd85, [%rd83], %rd84;
$L__BB13_107:
	add.s32 	%r480, %r480, 2;
$L__BB13_108:
	setp.eq.s32 	%p65, %r17, 0;
	@%p65 bra 	$L__BB13_111;
	shl.b32 	%r395, %r480, 10;
	add.s32 	%r396, %r6, %r395;
	ld.shared.u32 	%r148, [%r396];
	setp.eq.s32 	%p66, %r148, 0;
	@%p66 bra 	$L__BB13_111;
	cvt.u32.u64 	%r397, %rd5;
	shl.b32 	%r398, %r480, 8;
	add.s32 	%r399, %r398, %r397;
	mul.wide.u32 	%rd86, %r399, 8;
	add.s64 	%rd87, %rd2, %rd86;
	cvt.u64.u32 	%rd88, %r148;
	atom.global.add.u64 	%rd89, [%rd87], %rd88;
$L__BB13_111:
	cvt.u32.u64 	%r400, %rd5;
	setp.gt.u32 	%p67, %r400, 127;
	@%p67 bra 	$L__BB13_152;
	setp.lt.u32 	%p68, %r1, 7;
	mov.b32 	%r484, 0;
	@%p68 bra 	$L__BB13_131;
	mov.b32 	%r482, 0;
$L__BB13_114:
	.pragma "nounroll";
	shl.b32 	%r404, %r482, 10;
	add.s32 	%r150, %r6, %r404;
	ld.shared.u32 	%r151, [%r150+512];
	setp.eq.s32 	%p69, %r151, 0;
	shl.b32 	%r405, %r482, 8;
	add.s32 	%r406, %r405, %r400;
	mul.wide.u32 	%rd90, %r406, 8;
	add.s64 	%rd15, %rd2, %rd90;
	@%p69 bra 	$L__BB13_116;
	cvt.u64.u32 	%rd91, %r151;
	atom.global.add.u64 	%rd92, [%rd15+1024], %rd91;
$L__BB13_116:
	ld.shared.u32 	%r152, [%r150+1536];
	setp.eq.s32 	%p70, %r152, 0;
	@%p70 bra 	$L__BB13_118;
	cvt.u64.u32 	%rd93, %r152;
	atom.global.add.u64 	%rd94, [%rd15+3072], %rd93;
$L__BB13_118:
	ld.shared.u32 	%r153, [%r150+2560];
	setp.eq.s32 	%p71, %r153, 0;
	@%p71 bra 	$L__BB13_120;
	cvt.u64.u32 	%rd95, %r153;
	atom.global.add.u64 	%rd96, [%rd15+5120], %rd95;
$L__BB13_120:
	ld.shared.u32 	%r154, [%r150+3584];
	setp.eq.s32 	%p72, %r154, 0;
	@%p72 bra 	$L__BB13_122;
	cvt.u64.u32 	%rd97, %r154;
	atom.global.add.u64 	%rd98, [%rd15+7168], %rd97;
$L__BB13_122:
	ld.shared.u32 	%r155, [%r150+4608];
	setp.eq.s32 	%p73, %r155, 0;
	@%p73 bra 	$L__BB13_124;
	cvt.u64.u32 	%rd99, %r155;
	atom.global.add.u64 	%rd100, [%rd15+9216], %rd99;
$L__BB13_124:
	ld.shared.u32 	%r156, [%r150+5632];
	setp.eq.s32 	%p74, %r156, 0;
	@%p74 bra 	$L__BB13_126;
	cvt.u64.u32 	%rd101, %r156;
	atom.global.add.u64 	%rd102, [%rd15+11264], %rd101;
$L__BB13_126:
	ld.shared.u32 	%r157, [%r150+6656];
	setp.eq.s32 	%p75, %r157, 0;
	@%p75 bra 	$L__BB13_128;
	cvt.u64.u32 	%rd103, %r157;
	atom.global.add.u64 	%rd104, [%rd15+13312], %rd103;
$L__BB13_128:
	ld.shared.u32 	%r158, [%r150+7680];
	setp.eq.s32 	%p76, %r158, 0;
	@%p76 bra 	$L__BB13_130;
	cvt.u64.u32 	%rd105, %r158;
	atom.global.add.u64 	%rd106, [%rd15+15360], %rd105;
$L__BB13_130:
	add.s32 	%r482, %r482, 8;
	setp.ne.s32 	%p77, %r482, %r16;
	mov.u32 	%r484, %r16;
	@%p77 bra 	$L__BB13_114;
$L__BB13_131:
	setp.eq.s32 	%p78, %r3, 0;
	@%p78 bra 	$L__BB13_152;
	setp.lt.u32 	%p79, %r4, 3;
	@%p79 bra 	$L__BB13_142;
	shl.b32 	%r407, %r484, 10;
	add.s32 	%r161, %r6, %r407;
	ld.shared.u32 	%r162, [%r161+512];
	setp.eq.s32 	%p80, %r162, 0;
	@%p80 bra 	$L__BB13_135;
	shl.b32 	%r409, %r484, 8;
	add.s32 	%r410, %r409, %r400;
	mul.wide.u32 	%rd107, %r410, 8;
	add.s64 	%rd108, %rd2, %rd107;
	cvt.u64.u32 	%rd109, %r162;
	atom.global.add.u64 	%rd110, [%rd108+1024], %rd109;
$L__BB13_135:
	ld.shared.u32 	%r163, [%r161+1536];
	setp.eq.s32 	%p81, %r163, 0;
	@%p81 bra 	$L__BB13_137;
	shl.b32 	%r412, %r484, 8;
	add.s32 	%r413, %r412, %r400;
	add.s32 	%r414, %r413, 256;
	mul.wide.u32 	%rd111, %r414, 8;
	add.s64 	%rd112, %rd2, %rd111;
	cvt.u64.u32 	%rd113, %r163;
	atom.global.add.u64 	%rd114, [%rd112+1024], %rd113;
$L__BB13_137:
	ld.shared.u32 	%r164, [%r161+2560];
	setp.eq.s32 	%p82, %r164, 0;
	@%p82 bra 	$L__BB13_139;
	shl.b32 	%r416, %r484, 8;
	add.s32 	%r417, %r416, %r400;
	add.s32 	%r418, %r417, 512;
	mul.wide.u32 	%rd115, %r418, 8;
	add.s64 	%rd116, %rd2, %rd115;
	cvt.u64.u32 	%rd117, %r164;
	atom.global.add.u64 	%rd118, [%rd116+1024], %rd117;
$L__BB13_139:
	ld.shared.u32 	%r165, [%r161+3584];
	setp.eq.s32 	%p83, %r165, 0;
	@%p83 bra 	$L__BB13_141;
	shl.b32 	%r420, %r484, 8;
	add.s32 	%r421, %r420, %r400;
	add.s32 	%r422, %r421, 768;
	mul.wide.u32 	%rd119, %r422, 8;
	add.s64 	%rd120, %rd2, %rd119;
	cvt.u64.u32 	%rd121, %r165;
	atom.global.add.u64 	%rd122, [%rd120+1024], %rd121;
$L__BB13_141:
	add.s32 	%r484, %r484, 4;
$L__BB13_142:
	setp.eq.s32 	%p84, %r5, 0;
	@%p84 bra 	$L__BB13_152;
	setp.eq.s32 	%p85, %r135, 0;
	@%p85 bra 	$L__BB13_149;
	shl.b32 	%r423, %r484, 10;
	add.s32 	%r168, %r6, %r423;
	ld.shared.u32 	%r169, [%r168+512];
	setp.eq.s32 	%p86, %r169, 0;
	@%p86 bra 	$L__BB13_146;
	shl.b32 	%r425, %r484, 8;
	add.s32 	%r426, %r425, %r400;
	mul.wide.u32 	%rd123, %r426, 8;
	add.s64 	%rd124, %rd2, %rd123;
	cvt.u64.u32 	%rd125, %r169;
	atom.global.add.u64 	%rd126, [%rd124+1024], %rd125;
$L__BB13_146:
	ld.shared.u32 	%r170, [%r168+1536];
	setp.eq.s32 	%p87, %r170, 0;
	@%p87 bra 	$L__BB13_148;
	shl.b32 	%r428, %r484, 8;
	add.s32 	%r429, %r428, %r400;
	add.s32 	%r430, %r429, 256;
	mul.wide.u32 	%rd127, %r430, 8;
	add.s64 	%rd128, %rd2, %rd127;
	cvt.u64.u32 	%rd129, %r170;
	atom.global.add.u64 	%rd130, [%rd128+1024], %rd129;
$L__BB13_148:
	add.s32 	%r484, %r484, 2;
$L__BB13_149:
	setp.eq.s32 	%p88, %r17, 0;
	@%p88 bra 	$L__BB13_152;
	shl.b32 	%r431, %r484, 10;
	add.s32 	%r432, %r6, %r431;
	ld.shared.u32 	%r173, [%r432+512];
	setp.eq.s32 	%p89, %r173, 0;
	@%p89 bra 	$L__BB13_152;
	shl.b32 	%r434, %r484, 8;
	add.s32 	%r435, %r434, %r400;
	mul.wide.u32 	%rd131, %r435, 8;
	add.s64 	%rd132, %rd2, %rd131;
	cvt.u64.u32 	%rd133, %r173;
	atom.global.add.u64 	%rd134, [%rd132+1024], %rd133;
$L__BB13_152:
	bar.sync 	0;
	add.s64 	%rd135, %rd135, 1;
	setp.ne.s64 	%p90, %rd135, %rd6;
	@%p90 bra 	$L__BB13_2;
$L__BB13_153:
	ret;

}
	// .globl	_ZN3cub18CUB_300001_SM_10006detail10radix_sort33DeviceRadixSortExclusiveSumKernelINS1_5radix10policy_hubIiNS0_8NullTypeEyE10Policy1000EyEEvPT0_
.visible .entry _ZN3cub18CUB_300001_SM_10006detail10radix_sort33DeviceRadixSortExclusiveSumKernelINS1_5radix10policy_hubIiNS0_8NullTypeEyE10Policy1000EyEEvPT0_(
	.param .u64 .ptr .align 1 _ZN3cub18CUB_300001_SM_10006detail10radix_sort33DeviceRadixSortExclusiveSumKernelINS1_5radix10policy_hubIiNS0_8NullTypeEyE10Policy1000EyEEvPT0__param_0
)
{
	.reg .pred 	%p<4>;
	.reg .b32 	%r<28>;
	.reg .b64 	%rd<54>;
	// demoted variable
	.shared .align 16 .b8 _ZZN3cub18CUB_300001_SM_10006detail10radix_sort33DeviceRadixSortExclusiveSumKernelINS1_5radix10policy_hubIiNS0_8NullTypeEyE10Policy1000EyEEvPT0_E12temp_storage[2336];
	ld.param.u64 	%rd5, [_ZN3cub18CUB_300001_SM_10006detail10radix_sort33DeviceRadixSortExclusiveSumKernelINS1_5radix10policy_hubIiNS0_8NullTypeEyE10Policy1000EyEEvPT0__param_0];
	cvta.to.global.u64 	%rd6, %rd5;
	mov.u32 	%r3, %ctaid.x;
	shl.b32 	%r4, %r3, 8;
	mov.u32 	%r1, %tid.x;
	setp.gt.u32 	%p1, %r1, 255;
	add.s32 	%r5, %r4, %r1;
	mul.wide.s32 	%rd7, %r5, 8;
	add.s64 	%rd1, %rd6, %rd7;
	@%p1 bra 	$L__BB14_2;
	ld.global.u64 	%rd53, [%rd1];
$L__BB14_2:
	shr.u32 	%r6, %r1, 3;
	add.s32 	%r7, %r6, %r1;
	shl.b32 	%r8, %r7, 3;
	mov.u32 	%r9, _ZZN3cub18CUB_300001_SM_10006detail10radix_sort33DeviceRadixSortExclusiveSumKernelINS1_5radix10policy_hubIiNS0_8NullTypeEyE10Policy1000EyEEvPT0_E12temp_storage;
	add.s32 	%r10, %r9, %r8;
	add.s32 	%r2, %r10, 16;
	st.shared.u64 	[%r10+16], %rd53;
	bar.sync 	0;
	setp.gt.u32 	%p2, %r1, 31;
	@%p2 bra 	$L__BB14_4;
	mad.lo.s32 	%r27, %r1, 72, %r9;
	ld.shared.u64 	%rd23, [%r27+16];
	ld.shared.u64 	%rd24, [%r27+24];
	ld.shared.u64 	%rd25, [%r27+32];
	ld.shared.u64 	%rd26, [%r27+40];
	ld.shared.u64 	%rd27, [%r27+48];
	ld.shared.u64 	%rd28, [%r27+56];
	ld.shared.u64 	%rd29, [%r27+64];
	ld.shared.u64 	%rd30, [%r27+72];
	add.s64 	%rd31, %rd24, %rd23;
	add.s64 	%rd32, %rd31, %rd25;
	add.s64 	%rd33, %rd32, %rd26;
	add.s64 	%rd34, %rd33, %rd27;
	add.s64 	%rd35, %rd34, %rd28;
	add.s64 	%rd36, %rd35, %rd29;
	add.s64 	%rd10, %rd36, %rd30;
	mov.b32 	%r11, 1;
	mov.b32 	%r24, 0;
	mov.b32 	%r25, -1;
	// begin inline asm
	{  .reg .u64 r0;  .reg .u32 lo;  .reg .u32 hi;  .reg .pred p;  mov.b64 {lo, hi}, %rd10;  shfl.sync.up.b32 lo|p, lo, %r11, %r24, %r25;  shfl.sync.up.b32 hi|p, hi, %r11, %r24, %r25;  mov.b64 r0, {lo, hi};  @p add.u64 r0, r0, %rd10;  mov.u64 %rd8, r0;}
	// end inline asm
	mov.b32 	%r14, 2;
	// begin inline asm
	{  .reg .u64 r0;  .reg .u32 lo;  .reg .u32 hi;  .reg .pred p;  mov.b64 {lo, hi}, %rd8;  shfl.sync.up.b32 lo|p, lo, %r14, %r24, %r25;  shfl.sync.up.b32 hi|p, hi, %r14, %r24, %r25;  mov.b64 r0, {lo, hi};  @p add.u64 r0, r0, %rd8;  mov.u64 %rd11, r0;}
	// end inline asm
	mov.b32 	%r17, 4;
	// begin inline asm
	{  .reg .u64 r0;  .reg .u32 lo;  .reg .u32 hi;  .reg .pred p;  mov.b64 {lo, hi}, %rd11;  shfl.sync.up.b32 lo|p, lo, %r17, %r24, %r25;  shfl.sync.up.b32 hi|p, hi, %r17, %r24, %r25;  mov.b64 r0, {lo, hi};  @p add.u64 r0, r0, %rd11;  mov.u64 %rd14, r0;}
	// end inline asm
	mov.b32 	%r20, 8;
	// begin inline asm
	{  .reg .u64 r0;  .reg .u32 lo;  .reg .u32 hi;  .reg .pred p;  mov.b64 {lo, hi}, %rd14;  shfl.sync.up.b32 lo|p, lo, %r20, %r24, %r25;  shfl.sync.up.b32 hi|p, hi, %r20, %r24, %r25;  mov.b64 r0, {lo, hi};  @p add.u64 r0, r0, %rd14;  mov.u64 %rd17, r0;}
	// end inline asm
	mov.b32 	%r23, 16;
	// begin inline asm
	{  .reg .u64 r0;  .reg .u32 lo;  .reg .u32 hi;  .reg .pred p;  mov.b64 {lo, hi}, %rd17;  shfl.sync.up.b32 lo|p, lo, %r23, %r24, %r25;  shfl.sync.up.b32 hi|p, hi, %r23, %r24, %r25;  mov.b64 r0, {lo, hi};  @p add.u64 r0, r0, %rd17;  mov.u64 %rd20, r0;}
	// end inline asm
	sub.s64 	%rd37, %rd20, %rd10;
	ld.shared.u64 	%rd38, [%r27+16];
	ld.shared.u64 	%rd39, [%r27+24];
	ld.shared.u64 	%rd40, [%r27+32];
	ld.shared.u64 	%rd41, [%r27+40];
	ld.shared.u64 	%rd42, [%r27+48];
	ld.shared.u64 	%rd43, [%r27+56];
	ld.shared.u64 	%rd44, [%r27+64];
	add.s64 	%rd45, %rd38, %rd37;
	add.s64 	%rd46, %rd39, %rd45;
	add.s64 	%rd47, %rd40, %rd46;
	add.s64 	%rd48, %rd41, %rd47;
	add.s64 	%rd49, %rd42, %rd48;
	add.s64 	%rd50, %rd43, %rd49;
	add.s64 	%rd51, %rd44, %rd50;
	st.shared.u64 	[%r27+16], %rd37;
	st.shared.u64 	[%r27+24], %rd45;
	st.shared.u64 	[%r27+32], %rd46;
	st.shared.u64 	[%r27+40], %rd47;
	st.shared.u64 	[%r27+48], %rd48;
	st.shared.u64 	[%r27+56], %rd49;
	st.shared.u64 	[%r27+64], %rd50;
	st.shared.u64 	[%r27+72], %rd51;
$L__BB14_4:
	setp.gt.u32 	%p3, %r1, 255;
	bar.sync 	0;
	@%p3 bra 	$L__BB14_6;
	ld.shared.u64 	%rd52, [%r2];
	st.global.u64 	[%rd1], %rd52;
$L__BB14_6:
	ret;

}
	// .globl	_ZN3cub18CUB_300001_SM_10006detail10radix_sort29DeviceRadixSortOnesweepKernelINS1_5radix10policy_hubIiNS0_8NullTypeEyE10Policy1000ELNS0_9SortOrderE0EiS6_yiiNS1_21identity_decomposer_tEEEvPT5_SC_PT3_PKSD_PT1_PKSH_PT2_PKSL_T4_iiT6_
.visible .entry _ZN3cub18CUB_300001_SM_10006detail10radix_sort29DeviceRadixSortOnesweepKernelINS1_5radix10policy_hubIiNS0_8NullTypeEyE10Policy1000ELNS0_9SortOrderE0EiS6_yiiNS1_21identity_decomposer_tEEEvPT5_SC_PT3_PKSD_PT1_PKSH_PT2_PKSL_T4_iiT6_(
	.param .u64 .ptr .align 1 _ZN3cub18CUB_300001_SM_10006detail10radix_sort29DeviceRadixSortOnesweepKernelINS1_5radix10policy_hubIiNS0_8NullTypeEyE10Policy1000ELNS0_9SortOrderE0EiS6_yiiNS1_21identity_decomposer_tEEEvPT5_SC_PT3_PKSD_PT1_PKSH_PT2_PKSL_T4_iiT6__param_0,
	.param .u64 .ptr .align 1 _ZN3cub18CUB_300001_SM_10006detail10radix_sort29DeviceRadixSortOnesweepKernelINS1_5radix10policy_hubIiNS0_8NullTypeEyE10Policy1000ELNS0_9SortOrderE0EiS6_yiiNS1_21identity_decomposer_tEEEvPT5_SC_PT3_PKSD_PT1_PKSH_PT2_PKSL_T4_iiT6__param_1,
	.param .u64 .ptr .align 1 _ZN3cub18CUB_300001_SM_10006detail10radix_sort29DeviceRadixSortOnesweepKernelINS1_5radix10policy_hubIiNS0_8NullTypeEyE10Policy1000ELNS0_9SortOrderE0EiS6_yiiNS1_21identity_decomposer_tEEEvPT5_SC_PT3_PKSD_PT1_PKSH_PT2_PKSL_T4_iiT6__param_2,
	.param .u64 .ptr .align 1 _ZN3cub18CUB_300001_SM_10006detail10radix_sort29DeviceRadixSortOnesweepKernelINS1_5radix10policy_hubIiNS0_8NullTypeEyE10Policy1000ELNS0_9SortOrderE0EiS6_yiiNS1_21identity_decomposer_tEEEvPT5_SC_PT3_PKSD_PT1_PKSH_PT2_PKSL_T4_iiT6__param_3,
	.param .u64 .ptr .align 1 _ZN3cub18CUB_300001_SM_10006detail10radix_sort29DeviceRadixSortOnesweepKernelINS1_5radix10policy_hubIiNS0_8NullTypeEyE10Policy1000ELNS0_9SortOrderE0EiS6_yiiNS1_21identity_decomposer_tEEEvPT5_SC_PT3_PKSD_PT1_PKSH_PT2_PKSL_T4_iiT6__param_4,
	.param .u64 .ptr .align 1 _ZN3cub18CUB_300001_SM_10006detail10radix_sort29DeviceRadixSortOnesweepKernelINS1_5radix10policy_hubIiNS0_8NullTypeEyE10Policy1000ELNS0_9SortOrderE0EiS6_yiiNS1_21identity_decomposer_tEEEvPT5_SC_PT3_PKSD_PT1_PKSH_PT2_PKSL_T4_iiT6__param_5,
	.param .u64 .ptr .align 1 _ZN3cub18CUB_300001_SM_10006detail10radix_sort29DeviceRadixSortOnesweepKernelINS1_5radix10policy_hubIiNS0_8NullTypeEyE10Policy1000ELNS0_9SortOrderE0EiS6_yiiNS1_21identity_decomposer_tEEEvPT5_SC_PT3_PKSD_PT1_PKSH_PT2_PKSL_T4_iiT6__param_6,
	.param .u64 .ptr .align 1 _ZN3cub18CUB_300001_SM_10006detail10radix_sort29DeviceRadixSortOnesweepKernelINS1_5radix10policy_hubIiNS0_8NullTypeEyE10Policy1000ELNS0_9SortOrderE0EiS6_yiiNS1_21identity_decomposer_tEEEvPT5_SC_PT3_PKSD_PT1_PKSH_PT2_PKSL_T4_iiT6__param_7,
	.param .u32 _ZN3cub18CUB_300001_SM_10006detail10radix_sort29DeviceRadixSortOnesweepKernelINS1_5radix10policy_hubIiNS0_8NullTypeEyE10Policy1000ELNS0_9SortOrderE0EiS6_yiiNS1_21identity_decomposer_tEEEvPT5_SC_PT3_PKSD_PT1_PKSH_PT2_PKSL_T4_iiT6__param_8,
	.param .u32 _ZN3cub18CUB_300001_SM_10006detail10radix_sort29DeviceRadixSortOnesweepKernelINS1_5radix10policy_hubIiNS0_8NullTypeEyE10Policy1000ELNS0_9SortOrderE0EiS6_yiiNS1_21identity_decomposer_tEEEvPT5_SC_PT3_PKSD_PT1_PKSH_PT2_PKSL_T4_iiT6__param_9,
	.param .u32 _ZN3cub18CUB_300001_SM_10006detail10radix_sort29DeviceRadixSortOnesweepKernelINS1_5radix10policy_hubIiNS0_8NullTypeEyE10Policy1000ELNS0_9SortOrderE0EiS6_yiiNS1_21identity_decomposer_tEEEvPT5_SC_PT3_PKSD_PT1_PKSH_PT2_PKSL_T4_iiT6__param_10,
	.param .align 1 .b8 _ZN3cub18CUB_300001_SM_10006detail10radix_sort29DeviceRadixSortOnesweepKernelINS1_5radix10policy_hubIiNS0_8NullTypeEyE10Policy1000ELNS0_9SortOrderE0EiS6_yiiNS1_21identity_decomposer_tEEEvPT5_SC_PT3_PKSD_PT1_PKSH_PT2_PKSL_T4_iiT6__param_11[1]
)
.maxntid 384
{
	.reg .pred 	%p<142>;
	.reg .b32 	%r<1806>;
	.reg .b64 	%rd<239>;
	// demoted variable
	.shared .align 16 .b8 _ZZN3cub18CUB_300001_SM_10006detail10radix_sort29DeviceRadixSortOnesweepKernelINS1_5radix10policy_hubIiNS0_8NullTypeEyE10Policy1000ELNS0_9SortOrderE0EiS6_yiiNS1_21identity_decomposer_tEEEvPT5_SC_PT3_PKSD_PT1_PKSH_PT2_PKSL_T4_iiT6_E1s[31232];
	ld.param.u64 	%rd21, [_ZN3cub18CUB_300001_SM_10006detail10radix_sort29DeviceRadixSortOnesweepKernelINS1_5radix10policy_hubIiNS0_8NullTypeEyE10Policy1000ELNS0_9SortOrderE0EiS6_yiiNS1_21identity_decomposer_tEEEvPT5_SC_PT3_PKSD_PT1_PKSH_PT2_PKSL_T4_iiT6__param_1];
	ld.param.u64 	%rd24, [_ZN3cub18CUB_300001_SM_10006detail10radix_sort29DeviceRadixSortOnesweepKernelINS1_5radix10policy_hubIiNS0_8NullTypeEyE10Policy1000ELNS0_9SortOrderE0EiS6_yiiNS1_21identity_decomposer_tEEEvPT5_SC_PT3_PKSD_PT1_PKSH_PT2_PKSL_T4_iiT6__param_4];
	ld.param.u64 	%rd25, [_ZN3cub18CUB_300001_SM_10006detail10radix_sort29DeviceRadixSortOnesweepKernelINS1_5radix10policy_hubIiNS0_8NullTypeEyE10Policy1000ELNS0_9SortOrderE0EiS6_yiiNS1_21identity_decomposer_tEEEvPT5_SC_PT3_PKSD_PT1_PKSH_PT2_PKSL_T4_iiT6__param_5];
	ld.param.u32 	%r293, [_ZN3cub18CUB_300001_SM_10006detail10radix_sort29DeviceRadixSortOnesweepKernelINS1_5radix10policy_hubIiNS0_8NullTypeEyE10Policy1000ELNS0_9SortOrderE0EiS6_yiiNS1_21identity_decomposer_tEEEvPT5_SC_PT3_PKSD_PT1_PKSH_PT2_PKSL_T4_iiT6__param_9];
	ld.param.u32 	%r294, [_ZN3cub18CUB_300001_SM_10006detail10radix_sort29DeviceRadixSortOnesweepKernelINS1_5radix10policy_hubIiNS0_8NullTypeEyE10Policy1000ELNS0_9SortOrderE0EiS6_yiiNS1_21identity_decomposer_tEEEvPT5_SC_PT3_PKSD_PT1_PKSH_PT2_PKSL_T4_iiT6__param_10];
	cvta.to.global.u64 	%rd1, %rd24;
	cvta.to.global.u64 	%rd2, %rd25;
	mov.u32 	%r1, %tid.x;
	// begin inline asm
	mov.u32 %r295, %laneid;
	// end inline asm
	setp.ne.s32 	%p1, %r1, 0;
	@%p1 bra 	$L__BB15_2;
	cvta.to.global.u64 	%rd26, %rd21;
	atom.global.add.u32 	%r296, [%rd26], 1;
	st.shared.u32 	[_ZZN3cub18CUB_300001_SM_10006detail10radix_sort29DeviceRadixSortOnesweepKernelINS1_5radix10policy_hubIiNS0_8NullTypeEyE10Policy1000ELNS0_9SortOrderE0EiS6_yiiNS1_21identity_decomposer_tEEEvPT5_SC_PT3_PKSD_PT1_PKSH_PT2_PKSL_T4_iiT6_E1s+29184], %r296;
$L__BB15_2:
	ld.param.u32 	%r1706, [_ZN3cub18CUB_300001_SM_10006detail10radix_sort29DeviceRadixSortOnesweepKernelINS1_5radix10policy_hubIiNS0_8NullTypeEyE10Policy1000ELNS0_9SortOrderE0EiS6_yiiNS1_21identity_decomposer_tEEEvPT5_SC_PT3_PKSD_PT1_PKSH_PT2_PKSL_T4_iiT6__param_8];
	bar.sync 	0;
	ld.shared.u32 	%r3, [_ZZN3cub18CUB_300001_SM_10006detail10radix_sort29DeviceRadixSortOnesweepKernelINS1_5radix10policy_hubIiNS0_8NullTypeEyE10Policy1000ELNS0_9SortOrderE0EiS6_yiiNS1_21identity_decomposer_tEEEvPT5_SC_PT3_PKSD_PT1_PKSH_PT2_PKSL_T4_iiT6_E1s+29184];
	mul.lo.s32 	%r297, %r3, 7296;
	add.s32 	%r4, %r297, 7296;
	setp.gt.s32 	%p2, %r4, %r1706;
	cvt.s64.s32 	%rd3, %r297;
	@%p2 bra 	$L__BB15_4;
	and.b32  	%r298, %r1, 31;
	and.b32  	%r299, %r1, 992;
	mul.lo.s32 	%r300, %r299, 19;
	or.b32  	%r301, %r300, %r298;
	cvt.u64.u32 	%rd27, %r301;
	add.s64 	%rd28, %rd27, %rd3;
	shl.b64 	%rd29, %rd28, 2;
	add.s64 	%rd30, %rd2, %rd29;
	ld.global.u32 	%r1732, [%rd30];
	ld.global.u32 	%r1733, [%rd30+128];
	ld.global.u32 	%r1734, [%rd30+256];
	ld.global.u32 	%r1735, [%rd30+384];
	ld.global.u32 	%r1736, [%rd30+512];
	ld.global.u32 	%r1737, [%rd30+640];
	ld.global.u32 	%r1738, [%rd30+768];
	ld.global.u32 	%r1739, [%rd30+896];
	ld.global.u32 	%r1740, [%rd30+1024];
	ld.global.u32 	%r1741, [%rd30+1152];
	ld.global.u32 	%r1742, [%rd30+1280];
	ld.global.u32 	%r1743, [%rd30+1408];
	ld.global.u32 	%r1744, [%rd30+1536];
	ld.global.u32 	%r1745, [%rd30+1664];
	ld.global.u32 	%r1746, [%rd30+1792];
	ld.global.u32 	%r1747, [%rd30+1920];
	ld.global.u32 	%r1748, [%rd30+2048];
	ld.global.u32 	%r1749, [%rd30+2176];
	ld.global.u32 	%r1750, [%rd30+2304];
	bra.uni 	$L__BB15_42;
$L__BB15_4:
	ld.param.u32 	%r1707, [_ZN3cub18CUB_300001_SM_10006detail10radix_sort29DeviceRadixSortOnesweepKernelINS1_5radix10policy_hubIiNS0_8NullTypeEyE10Policy1000ELNS0_9SortOrderE0EiS6_yiiNS1_21identity_decomposer_tEEEvPT5_SC_PT3_PKSD_PT1_PKSH_PT2_PKSL_T4_iiT6__param_8];
	cvt.u32.u64 	%r303, %rd3;
	sub.s32 	%r24, %r1707, %r303;
	and.b32  	%r304, %r1, 31;
	and.b32  	%r305, %r1, 992;
	mul.lo.s32 	%r306, %r305, 19;
	or.b32  	%r25, %r306, %r304;
	setp.ge.s32 	%p3, %r25, %r24;
	cvt.u64.u32 	%rd31, %r25;
	add.s64 	%rd32, %rd31, %rd3;
	shl.b64 	%rd33, %rd32, 2;
	add.s64 	%rd4, %rd2, %rd33;
	mov.b32 	%r1732, 2147483647;
	@%p3 bra 	$L__BB15_6;
	ld.global.u32 	%r1732, [%rd4];
$L__BB15_6:
	add.s32 	%r308, %r25, 32;
	setp.ge.s32 	%p4, %r308, %r24;
	mov.b32 	%r1733, 2147483647;
	@%p4 bra 	$L__BB15_8;
	ld.global.u32 	%r1733, [%rd4+128];
$L__BB15_8:
	add.s32 	%r310, %r25, 64;
	setp.ge.s32 	%p5, %r310, %r24;
	mov.b32 	%r1734, 2147483647;
	@%p5 bra 	$L__BB15_10;
	ld.global.u32 	%r1734, [%rd4+256];
$L__BB15_10:
	add.s32 	%r312, %r25, 96;
	setp.ge.s32 	%p6, %r312, %r24;
	mov.b32 	%r1735, 2147483647;
	@%p6 bra 	$L__BB15_12;
	ld.global.u32 	%r1735, [%rd4+384];
$L__BB15_12:
	add.s32 	%r314, %r25, 128;
	setp.ge.s32 	%p7, %r314, %r24;
	mov.b32 	%r1736, 2147483647;
	@%p7 bra 	$L__BB15_14;
	ld.global.u32 	%r1736, [%rd4+512];
$L__BB15_14:
	add.s32 	%r316, %r25, 160;
	setp.ge.s32 	%p8, %r316, %r24;
	mov.b32 	%r1737, 2147483647;
	@%p8 bra 	$L__BB15_16;
	ld.global.u32 	%r1737, [%rd4+640];
$L__BB15_16:
	add.s32 	%r318, %r25, 192;
	setp.ge.s32 	%p9, %r318, %r24;
	mov.b32 	%r1738, 2147483647;
	@%p9 bra 	$L__BB15_18;
	ld.global.u32 	%r1738, [%rd4+768];
$L__BB15_18:
	add.s32 	%r320, %r25, 224;
	setp.ge.s32 	%p10, %r320, %r24;
	mov.b32 	%r1739, 2147483647;
	@%p10 bra 	$L__BB15_20;
	ld.global.u32 	%r1739, [%rd4+896];
$L__BB15_20:
	add.s32 	%r322, %r25, 256;
	setp.ge.s32 	%p11, %r322, %r24;
	mov.b32 	%r1740, 2147483647;
	@%p11 bra 	$L__BB15_22;
	ld.global.u32 	%r1740, [%rd4+1024];
$L__BB15_22:
	add.s32 	%r324, %r25, 288;
	setp.ge.s32 	%p12, %r324, %r24;
	mov.b32 	%r1741, 2147483647;
	@%p12 bra 	$L__BB15_24;
	ld.global.u32 	%r1741, [%rd4+1152];
$L__BB15_24:
	add.s32 	%r326, %r25, 320;
	setp.ge.s32 	%p13, %r326, %r24;
	mov.b32 	%r1742, 2147483647;
	@%p13 bra 	$L__BB15_26;
	ld.global.u32 	%r1742, [%rd4+1280];
$L__BB15_26:
	add.s32 	%r328, %r25, 352;
	setp.ge.s32 	%p14, %r328, %r24;
	mov.b32 	%r1743, 2147483647;
	@%p14 bra 	$L__BB15_28;
	ld.global.u32 	%r1743, [%rd4+1408];
$L__BB15_28:
	add.s32 	%r330, %r25, 384;
	setp.ge.s32 	%p15, %r330, %r24;
	mov.b32 	%r1744, 2147483647;
	@%p15 bra 	$L__BB15_30;
	ld.global.u32 	%r1744, [%rd4+1536];
$L__BB15_30:
	add.s32 	%r332, %r25, 416;
	setp.ge.s32 	%p16, %r332, %r24;
	mov.b32 	%r1745, 2147483647;
	@%p16 bra 	$L__BB15_32;
	ld.global.u32 	%r1745, [%rd4+1664];
$L__BB15_32:
	add.s32 	%r334, %r25, 448;
	setp.ge.s32 	%p17, %r334, %r24;
	mov.b32 	%r1746, 2147483647;
	@%p17 bra 	$L__BB15_34;
	ld.global.u32 	%r1746, [%rd4+1792];
$L__BB15_34:
	add.s32 	%r336, %r25, 480;
	setp.ge.s32 	%p18, %r336, %r24;
	mov.b32 	%r1747, 2147483647;
	@%p18 bra 	$L__BB15_36;
	ld.global.u32 	%r1747, [%rd4+1920];
$L__BB15_36:
	add.s32 	%r338, %r25, 512;
	setp.ge.s32 	%p19, %r338, %r24;
	mov.b32 	%r1748, 2147483647;
	@%p19 bra 	$L__BB15_38;
	ld.global.u32 	%r1748, [%rd4+2048];
$L__BB15_38:
	add.s32 	%r340, %r25, 544;
	setp.ge.s32 	%p20, %r340, %r24;
	mov.b32 	%r1749, 2147483647;
	@%p20 bra 	$L__BB15_40;
	ld.global.u32 	%r1749, [%rd4+2176];
$L__BB15_40:
	add.s32 	%r342, %r25, 576;
	setp.ge.s32 	%p21, %r342, %r24;
	mov.b32 	%r1750, 2147483647;
	@%p21 bra 	$L__BB15_42;
	ld.global.u32 	%r1750, [%rd4+2304];
$L__BB15_42:
	mov.b32 	%r343, -1;
	shl.b32 	%r344, %r343, %r294;
	not.b32 	%r82, %r344;
	shr.u32 	%r83, %r1, 5;
	shl.b32 	%r345, %r83, 10;
	mov.u32 	%r346, _ZZN3cub18CUB_300001_SM_10006detail10radix_sort29DeviceRadixSortOnesweepKernelINS1_5radix10policy_hubIiNS0_8NullTypeEyE10Policy1000ELNS0_9SortOrderE0EiS6_yiiNS1_21identity_decomposer_tEEEvPT5_SC_PT3_PKSD_PT1_PKSH_PT2_PKSL_T4_iiT6_E1s;
	add.s32 	%r84, %r346, %r345;
	setp.gt.s32 	%p22, %r295, 255;
	@%p22 bra 	$L__BB15_55;
	max.s32 	%r347, %r295, 224;
	sub.s32 	%r348, %r347, %r295;
	add.s32 	%r349, %r348, 31;
	shr.u32 	%r350, %r349, 5;
	add.s32 	%r85, %r350, 1;
	and.b32  	%r86, %r85, 15;
	setp.lt.u32 	%p23, %r349, 480;
	mov.u32 	%r1754, %r295;
	@%p23 bra 	$L__BB15_46;
	and.b32  	%r351, %r85, 268435440;
	neg.s32 	%r1752, %r351;
	shl.b32 	%r353, %r295, 2;
	add.s32 	%r354, %r345, %r353;
	add.s32 	%r356, %r354, %r346;
	add.s32 	%r1751, %r356, 1024;
	mov.u32 	%r1754, %r295;
$L__BB15_45:
	.pragma "nounroll";
	mov.b32 	%r357, 0;
	st.shared.u32 	[%r1751+-1024], %r357;
	st.shared.u32 	[%r1751+-896], %r357;
	st.shared.u32 	[%r1751+-768], %r357;
	st.shared.u32 	[%r1751+-640], %r357;
	st.shared.u32 	[%r1751+-512], %r357;
	st.shared.u32 	[%r1751+-384], %r357;
	st.shared.u32 	[%r1751+-256], %r357;
	st.shared.u32 	[%r1751+-128], %r357;
	st.shared.u32 	[%r1751], %r357;
	st.shared.u32 	[%r1751+128], %r357;
	st.shared.u32 	[%r1751+256], %r357;
	st.shared.u32 	[%r1751+384], %r357;
	st.shared.u32 	[%r1751+512], %r357;
	st.shared.u32 	[%r1751+640], %r357;
	st.shared.u32 	[%r1751+768], %r357;
	st.shared.u32 	[%r1751+896], %r357;
	add.s32 	%r1754, %r1754, 512;
	add.s32 	%r1752, %r1752, 16;
	add.s32 	%r1751, %r1751, 2048;
	setp.ne.s32 	%p24, %r1752, 0;
	@%p24 bra 	$L__BB15_45;
$L__BB15_46:
	setp.eq.s32 	%p25, %r86, 0;
	@%p25 bra 	$L__BB15_55;
	and.b32  	%r96, %r85, 7;
	setp.lt.u32 	%p26, %r86, 8;
	@%p26 bra 	$L__BB15_49;
	shl.b32 	%r358, %r1754, 2;
	add.s32 	%r359, %r84, %r358;
	mov.b32 	%r360, 0;
	st.shared.u32 	[%r359], %r360;
	st.shared.u32 	[%r359+128], %r360;
	st.shared.u32 	[%r359+256], %r360;
	st.shared.u32 	[%r359+384], %r360;
	st.shared.u32 	[%r359+512], %r360;
	st.shared.u32 	[%r359+640], %r360;
	st.shared.u32 	[%r359+768], %r360;
	st.shared.u32 	[%r359+896], %r360;
	add.s32 	%r1754, %r1754, 256;
$L__BB15_49:
	setp.eq.s32 	%p27, %r96, 0;
	@%p27 bra 	$L__BB15_55;
	and.b32  	%r99, %r85, 3;
	setp.lt.u32 	%p28, %r96, 4;
	@%p28 bra 	$L__BB15_52;
	shl.b32 	%r361, %r1754, 2;
	add.s32 	%r362, %r84, %r361;
	mov.b32 	%r363, 0;
	st.shared.u32 	[%r362], %r363;
	st.shared.u32 	[%r362+128], %r363;
	st.shared.u32 	[%r362+256], %r363;
	st.shared.u32 	[%r362+384], %r363;
	add.s32 	%r1754, %r1754, 128;
$L__BB15_52:
	setp.eq.s32 	%p29, %r99, 0;
	@%p29 bra 	$L__BB15_55;
	shl.b32 	%r365, %r1754, 2;
	add.s32 	%r366, %r345, %r365;
	add.s32 	%r1758, %r346, %r366;
	neg.s32 	%r1757, %r99;
$L__BB15_54:
	.pragma "nounroll";
	mov.b32 	%r368, 0;
	st.shared.u32 	[%r1758], %r368;
	add.s32 	%r1758, %r1758, 128;
	add.s32 	%r1757, %r1757, 1;
	setp.ne.s32 	%p30, %r1757, 0;
	@%p30 bra 	$L__BB15_54;
$L__BB15_55:
	bar.warp.sync 	-1;
	xor.b32  	%r370, %r1732, -2147483648;
	shr.u32 	%r371, %r370, %r293;
	and.b32  	%r108, %r371, %r82;
	shl.b32 	%r372, %r108, 2;
	add.s32 	%r373, %r84, %r372;
	atom.shared.add.u32 	%r374, [%r373], 1;
	xor.b32  	%r375, %r1733, -2147483648;
	shr.u32 	%r376, %r375, %r293;
	and.b32  	%r377, %r376, %r82;
	shl.b32 	%r378, %r377, 2;
	add.s32 	%r379, %r84, %r378;
	atom.shared.add.u32 	%r380, [%r379], 1;
	xor.b32  	%r381, %r1734, -2147483648;
	shr.u32 	%r382, %r381, %r293;
	and.b32  	%r383, %r382, %r82;
	shl.b32 	%r384, %r383, 2;
	add.s32 	%r385, %r84, %r384;
	atom.shared.add.u32 	%r386, [%r385], 1;
	xor.b32  	%r387, %r1735, -2147483648;
	shr.u32 	%r388, %r387, %r293;
	and.b32  	%r389, %r388, %r82;
	shl.b32 	%r390, %r389, 2;
	add.s32 	%r391, %r84, %r390;
	atom.shared.add.u32 	%r392, [%r391], 1;
	xor.b32  	%r393, %r1736, -2147483648;
	shr.u32 	%r394, %r393, %r293;
	and.b32  	%r395, %r394, %r82;
	shl.b32 	%r396, %r395, 2;
	add.s32 	%r397, %r84, %r396;
	atom.shared.add.u32 	%r398, [%r397], 1;
	xor.b32  	%r399, %r1737, -2147483648;
	shr.u32 	%r400, %r399, %r293;
	and.b32  	%r401, %r400, %r82;
	shl.b32 	%r402, %r401, 2;
	add.s32 	%r403, %r84, %r402;
	atom.shared.add.u32 	%r404, [%r403], 1;
	xor.b32  	%r405, %r1738, -2147483648;
	shr.u32 	%r406, %r405, %r293;
	and.b32  	%r407, %r406, %r82;
	shl.b32 	%r408, %r407, 2;
	add.s32 	%r409, %r84, %r408;
	atom.shared.add.u32 	%r410, [%r409], 1;
	xor.b32  	%r1771, %r1739, -2147483648;
	shr.u32 	%r411, %r1771, %r293;
	and.b32  	%r412, %r411, %r82;
	shl.b32 	%r413, %r412, 2;
	add.s32 	%r414, %r84, %r413;
	atom.shared.add.u32 	%r415, [%r414], 1;
	xor.b32  	%r1772, %r1740, -2147483648;
	shr.u32 	%r416, %r1772, %r293;
	and.b32  	%r417, %r416, %r82;
	shl.b32 	%r418, %r417, 2;
	add.s32 	%r419, %r84, %r418;
	atom.shared.add.u32 	%r420, [%r419], 1;
	xor.b32  	%r421, %r1741, -2147483648;
	shr.u32 	%r422, %r421, %r293;
	and.b32  	%r423, %r422, %r82;
	shl.b32 	%r424, %r423, 2;
	add.s32 	%r425, %r84, %r424;
	atom.shared.add.u32 	%r426, [%r425], 1;
	xor.b32  	%r427, %r1742, -2147483648;
	shr.u32 	%r428, %r427, %r293;
	and.b32  	%r429, %r428, %r82;
	shl.b32 	%r430, %r429, 2;
	add.s32 	%r431, %r84, %r430;
	atom.shared.add.u32 	%r432, [%r431], 1;
	xor.b32  	%r433, %r1743, -2147483648;
	shr.u32 	%r434, %r433, %r293;
	and.b32  	%r435, %r434, %r82;
	shl.b32 	%r436, %r435, 2;
	add.s32 	%r437, %r84, %r436;
	atom.shared.add.u32 	%r438, [%r437], 1;
	xor.b32  	%r439, %r1744, -2147483648;
	shr.u32 	%r440, %r439, %r293;
	and.b32  	%r441, %r440, %r82;
	shl.b32 	%r442, %r441, 2;
	add.s32 	%r443, %r84, %r442;
	atom.shared.add.u32 	%r444, [%r443], 1;
	xor.b32  	%r445, %r1745, -2147483648;
	shr.u32 	%r446, %r445, %r293;
	and.b32  	%r447, %r446, %r82;
	shl.b32 	%r448, %r447, 2;
	add.s32 	%r449, %r84, %r448;
	atom.shared.add.u32 	%r450, [%r449], 1;
	xor.b32  	%r451, %r1746, -2147483648;
	shr.u32 	%r452, %r451, %r293;
	and.b32  	%r453, %r452, %r82;
	shl.b32 	%r454, %r453, 2;
	add.s32 	%r455, %r84, %r454;
	atom.shared.add.u32 	%r456, [%r455], 1;
	xor.b32  	%r457, %r1747, -2147483648;
	shr.u32 	%r458, %r457, %r293;
	and.b32  	%r459, %r458, %r82;
	shl.b32 	%r460, %r459, 2;
	add.s32 	%r461, %r84, %r460;
	atom.shared.add.u32 	%r462, [%r461], 1;
	xor.b32  	%r463, %r1748, -2147483648;
	shr.u32 	%r464, %r463, %r293;
	and.b32  	%r465, %r464, %r82;
	shl.b32 	%r466, %r465, 2;
	add.s32 	%r467, %r84, %r466;
	atom.shared.add.u32 	%r468, [%r467], 1;
	xor.b32  	%r469, %r1749, -2147483648;
	shr.u32 	%r470, %r469, %r293;
	and.b32  	%r471, %r470, %r82;
	shl.b32 	%r472, %r471, 2;
	add.s32 	%r473, %r84, %r472;
	atom.shared.add.u32 	%r474, [%r473], 1;
	xor.b32  	%r475, %r1750, -2147483648;
	shr.u32 	%r476, %r475, %r293;
	and.b32  	%r477, %r476, %r82;
	shl.b32 	%r478, %r477, 2;
	add.s32 	%r479, %r84, %r478;
	atom.shared.add.u32 	%r480, [%r479], 1;
	bar.sync 	0;
	setp.gt.u32 	%p31, %r1, 255;
	shl.b32 	%r481, %r1, 2;
	add.s32 	%r111, %r346, %r481;
	mov.b32 	%r1759, 0;
	@%p31 bra 	$L__BB15_57;
	ld.shared.u32 	%r483, [%r111];
	mov.b32 	%r484, 0;
	st.shared.u32 	[%r111], %r484;
	ld.shared.u32 	%r485, [%r111+1024];
	st.shared.u32 	[%r111+1024], %r483;
	add.s32 	%r486, %r485, %r483;
	ld.shared.u32 	%r487, [%r111+2048];
	st.shared.u32 	[%r111+2048], %r486;
	add.s32 	%r488, %r487, %r486;
	ld.shared.u32 	%r489, [%r111+3072];
	st.shared.u32 	[%r111+3072], %r488;
	add.s32 	%r490, %r489, %r488;
	ld.shared.u32 	%r491, [%r111+4096];
	st.shared.u32 	[%r111+4096], %r490;
	add.s32 	%r492, %r491, %r490;
	ld.shared.u32 	%r493, [%r111+5120];
	st.shared.u32 	[%r111+5120], %r492;
	add.s32 	%r494, %r493, %r492;
	ld.shared.u32 	%r495, [%r111+6144];
	st.shared.u32 	[%r111+6144], %r494;
	add.s32 	%r496, %r495, %r494;
	ld.shared.u32 	%r497, [%r111+7168];
	st.shared.u32 	[%r111+7168], %r496;
	add.s32 	%r498, %r497, %r496;
	ld.shared.u32 	%r499, [%r111+8192];
	st.shared.u32 	[%r111+8192], %r498;
	add.s32 	%r500, %r499, %r498;
	ld.shared.u32 	%r501, [%r111+9216];
	st.shared.u32 	[%r111+9216], %r500;
	add.s32 	%r502, %r501, %r500;
	ld.shared.u32 	%r503, [%r111+10240];
	st.shared.u32 	[%r111+10240], %r502;
	add.s32 	%r504, %r503, %r502;
	ld.shared.u32 	%r505, [%r111+11264];
	st.shared.u32 	[%r111+11264], %r504;
	add.s32 	%r1759, %r505, %r504;
$L__BB15_57:
	ld.param.u64 	%rd228, [_ZN3cub18CUB_300001_SM_10006detail10radix_sort29DeviceRadixSortOnesweepKernelINS1_5radix10policy_hubIiNS0_8NullTypeEyE10Policy1000ELNS0_9SortOrderE0EiS6_yiiNS1_21identity_decomposer_tEEEvPT5_SC_PT3_PKSD_PT1_PKSH_PT2_PKSL_T4_iiT6__param_0];
	setp.gt.u32 	%p32, %r1, 255;
	shl.b32 	%r506, %r3, 8;
	add.s32 	%r507, %r506, %r1;
	cvta.to.global.u64 	%rd5, %rd228;
	mul.wide.s32 	%rd34, %r507, 4;
	add.s64 	%rd6, %rd5, %rd34;
	@%p32 bra 	$L__BB15_59;
	or.b32  	%r508, %r1759, 1073741824;
	st.volatile.global.u32 	[%rd6], %r508;
$L__BB15_59:
	ld.param.u64 	%rd235, [_ZN3cub18CUB_300001_SM_10006detail10radix_sort29DeviceRadixSortOnesweepKernelINS1_5radix10policy_hubIiNS0_8NullTypeEyE10Policy1000ELNS0_9SortOrderE0EiS6_yiiNS1_21identity_decomposer_tEEEvPT5_SC_PT3_PKSD_PT1_PKSH_PT2_PKSL_T4_iiT6__param_3];
	xor.b32  	%r1773, %r1741, -2147483648;
	xor.b32  	%r1774, %r1742, -2147483648;
	xor.b32  	%r1765, %r1733, -2147483648;
	xor.b32  	%r1766, %r1734, -2147483648;
	xor.b32  	%r1777, %r1745, -2147483648;
	xor.b32  	%r1778, %r1746, -2147483648;
	xor.b32  	%r1764, %r1732, -2147483648;
	xor.b32  	%r1779, %r1747, -2147483648;
	xor.b32  	%r1780, %r1748, -2147483648;
	xor.b32  	%r1768, %r1736, -2147483648;
	xor.b32  	%r1767, %r1735, -2147483648;
	xor.b32  	%r1775, %r1743, -2147483648;
	xor.b32  	%r1782, %r1750, -2147483648;
	xor.b32  	%r1781, %r1749, -2147483648;
	xor.b32  	%r1769, %r1737, -2147483648;
	xor.b32  	%r1776, %r1744, -2147483648;
	xor.b32  	%r1770, %r1738, -2147483648;
	setp.lt.u32 	%p33, %r1, 256;
	setp.eq.s32 	%p34, %r1759, 7296;
	and.pred  	%p35, %p33, %p34;
	selp.u32 	%r509, 1, 0, %p35;
	{ 
	.reg .pred 	%p1; 
	.reg .pred 	%p2; 
	setp.ne.u32 	%p1, %r509, 0; 
	bar.red.or.pred 	%p2, 0, %p1; 
	selp.u32 	%r510, 1, 0, %p2; 
	}
	setp.eq.s32 	%p36, %r510, 0;
	cvt.u64.u32 	%rd7, %r1;
	cvta.to.global.u64 	%rd35, %rd235;
	mul.wide.u32 	%rd36, %r1, 8;
	add.s64 	%rd8, %rd35, %rd36;
	@%p36 bra 	$L__BB15_111;
	setp.gt.u32 	%p37, %r1, 255;
	setp.gt.u32 	%p38, %r1, %r108;
	selp.b32 	%r131, 7296, 0, %p38;
	shl.b32 	%r511, %r1, 3;
	mov.u32 	%r512, _ZZN3cub18CUB_300001_SM_10006detail10radix_sort29DeviceRadixSortOnesweepKernelINS1_5radix10policy_hubIiNS0_8NullTypeEyE10Policy1000ELNS0_9SortOrderE0EiS6_yiiNS1_21identity_decomposer_tEEEvPT5_SC_PT3_PKSD_PT1_PKSH_PT2_PKSL_T4_iiT6_E1s;
	add.s32 	%r513, %r512, %r511;
	add.s32 	%r132, %r513, 29184;
	@%p37 bra 	$L__BB15_68;
	ld.global.u64 	%rd37, [%rd8];
	cvt.u64.u32 	%rd38, %r131;
	sub.s64 	%rd237, %rd37, %rd38;
	st.shared.u64 	[%r132], %rd237;
	setp.lt.s32 	%p39, %r3, 1;
	mov.u32 	%r1763, %r1759;
	@%p39 bra 	$L__BB15_67;
	mov.b32 	%r1761, -1;
	mov.u32 	%r1760, %r3;
	mov.u32 	%r1763, %r1759;
$L__BB15_63:
	add.s32 	%r136, %r1760, -1;
	shl.b32 	%r515, %r136, 8;
	add.s32 	%r516, %r515, %r1;
	mul.wide.s32 	%rd39, %r516, 4;
	add.s64 	%rd10, %rd5, %rd39;
$L__BB15_64:
	membar.cta;
	ld.volatile.global.u32 	%r137, [%rd10];
	setp.eq.s32 	%p40, %r137, 0;
	@%p40 bra 	$L__BB15_64;
	and.b32  	%r517, %r137, 1073741823;
	add.s32 	%r1763, %r517, %r1763;
	setp.gt.s32 	%p41, %r137, -1;
	vote.sync.ballot.b32 	%r1761, %p41, %r1761;
	setp.gt.u32 	%p43, %r1760, 1;
	and.pred  	%p44, %p41, %p43;
	mov.u32 	%r1760, %r136;
	@%p44 bra 	$L__BB15_63;
	ld.shared.u64 	%rd237, [%r132];
$L__BB15_67:
	or.b32  	%r518, %r1763, -2147483648;
	st.volatile.global.u32 	[%rd6], %r518;
	sub.s32 	%r519, %r1763, %r1759;
	cvt.s64.s32 	%rd40, %r519;
	add.s64 	%rd41, %rd237, %rd40;
	st.shared.u64 	[%r132], %rd41;
$L__BB15_68:
	ld.param.u32 	%r1708, [_ZN3cub18CUB_300001_SM_10006detail10radix_sort29DeviceRadixSortOnesweepKernelINS1_5radix10policy_hubIiNS0_8NullTypeEyE10Policy1000ELNS0_9SortOrderE0EiS6_yiiNS1_21identity_decomposer_tEEEvPT5_SC_PT3_PKSD_PT1_PKSH_PT2_PKSL_T4_iiT6__param_8];
	ld.param.u64 	%rd231, [_ZN3cub18CUB_300001_SM_10006detail10radix_sort29DeviceRadixSortOnesweepKernelINS1_5radix10policy_hubIiNS0_8NullTypeEyE10Policy1000ELNS0_9SortOrderE0EiS6_yiiNS1_21identity_decomposer_tEEEvPT5_SC_PT3_PKSD_PT1_PKSH_PT2_PKSL_T4_iiT6__param_2];
	setp.gt.u32 	%p45, %r1, 255;
	setp.lt.s32 	%p46, %r4, %r1708;
	setp.eq.s64 	%p47, %rd231, 0;
	or.pred  	%p48, %p47, %p46;
	or.pred  	%p49, %p45, %p48;
	@%p49 bra 	$L__BB15_70;
	ld.param.u64 	%rd232, [_ZN3cub18CUB_300001_SM_10006detail10radix_sort29DeviceRadixSortOnesweepKernelINS1_5radix10policy_hubIiNS0_8NullTypeEyE10Policy1000ELNS0_9SortOrderE0EiS6_yiiNS1_21identity_decomposer_tEEEvPT5_SC_PT3_PKSD_PT1_PKSH_PT2_PKSL_T4_iiT6__param_2];
	ld.shared.u64 	%rd42, [%r132];
	cvt.u64.u32 	%rd43, %r131;
	cvt.s64.s32 	%rd44, %r1759;
	add.s64 	%rd45, %rd43, %rd44;
	add.s64 	%rd46, %rd45, %rd42;
	cvta.to.global.u64 	%rd47, %rd232;
	shl.b64 	%rd48, %rd7, 3;
	add.s64 	%rd49, %rd47, %rd48;
	st.global.u64 	[%rd49], %rd46;
$L__BB15_70:
	ld.param.u32 	%r1709, [_ZN3cub18CUB_300001_SM_10006detail10radix_sort29DeviceRadixSortOnesweepKernelINS1_5radix10policy_hubIiNS0_8NullTypeEyE10Policy1000ELNS0_9SortOrderE0EiS6_yiiNS1_21identity_decomposer_tEEEvPT5_SC_PT3_PKSD_PT1_PKSH_PT2_PKSL_T4_iiT6__param_8];
	setp.gt.s32 	%p50, %r4, %r1709;
	bar.sync 	0;
	shl.b32 	%r520, %r108, 3;
	add.s32 	%r522, %r512, %r520;
	ld.shared.u64 	%rd13, [%r522+29184];
	@%p50 bra 	$L__BB15_72;
	and.b32  	%r523, %r1, 31;
	and.b32  	%r524, %r1, 992;
	mul.lo.s32 	%r525, %r524, 19;
	or.b32  	%r526, %r525, %r523;
	cvt.u64.u32 	%rd50, %r526;
	add.s64 	%rd51, %rd13, %rd50;
	shl.b64 	%rd52, %rd51, 2;
	add.s64 	%rd53, %rd1, %rd52;
	st.global.u32 	[%rd53], %r1732;
	st.global.u32 	[%rd53+128], %r1733;
	st.global.u32 	[%rd53+256], %r1734;
	st.global.u32 	[%rd53+384], %r1735;
	st.global.u32 	[%rd53+512], %r1736;
	st.global.u32 	[%rd53+640], %r1737;
	st.global.u32 	[%rd53+768], %r1738;
	st.global.u32 	[%rd53+896], %r1739;
	st.global.u32 	[%rd53+1024], %r1740;
	st.global.u32 	[%rd53+1152], %r1741;
	st.global.u32 	[%rd53+1280], %r1742;
	st.global.u32 	[%rd53+1408], %r1743;
	st.global.u32 	[%rd53+1536], %r1744;
	st.global.u32 	[%rd53+1664], %r1745;
	st.global.u32 	[%rd53+1792], %r1746;
	st.global.u32 	[%rd53+1920], %r1747;
	st.global.u32 	[%rd53+2048], %r1748;
	st.global.u32 	[%rd53+2176], %r1749;
	st.global.u32 	[%rd53+2304], %r1750;
	bra.uni 	$L__BB15_110;
$L__BB15_72:
	ld.param.u32 	%r1710, [_ZN3cub18CUB_300001_SM_10006detail10radix_sort29DeviceRadixSortOnesweepKernelINS1_5radix10policy_hubIiNS0_8NullTypeEyE10Policy1000ELNS0_9SortOrderE0EiS6_yiiNS1_21identity_decomposer_tEEEvPT5_SC_PT3_PKSD_PT1_PKSH_PT2_PKSL_T4_iiT6__param_8];
	mad.lo.s32 	%r141, %r3, -7296, %r1710;
	and.b32  	%r527, %r1, 31;
	and.b32  	%r528, %r1, 992;
	mul.lo.s32 	%r529, %r528, 19;
	or.b32  	%r142, %r529, %r527;
	setp.ge.s32 	%p51, %r142, %r141;
	cvt.u64.u32 	%rd54, %r142;
	add.s64 	%rd55, %rd13, %rd54;
	shl.b64 	%rd56, %rd55, 2;
	add.s64 	%rd14, %rd1, %rd56;
	@%p51 bra 	$L__BB15_74;
	st.global.u32 	[%rd14], %r1732;
$L__BB15_74:
	add.s32 	%r530, %r142, 32;
	setp.ge.s32 	%p52, %r530, %r141;
	@%p52 bra 	$L__BB15_76;
	st.global.u32 	[%rd14+128], %r1733;
$L__BB15_76:
	add.s32 	%r531, %r142, 64;
	setp.ge.s32 	%p53, %r531, %r141;
	@%p53 bra 	$L__BB15_78;
	st.global.u32 	[%rd14+256], %r1734;
$L__BB15_78:
	add.s32 	%r532, %r142, 96;
	setp.ge.s32 	%p54, %r532, %r141;
	@%p54 bra 	$L__BB15_80;
	st.global.u32 	[%rd14+384], %r1735;
$L__BB15_80:
	add.s32 	%r533, %r142, 128;
	setp.ge.s32 	%p55, %r533, %r141;
	@%p55 bra 	$L__BB15_82;
	st.global.u32 	[%rd14+512], %r1736;
$L__BB15_82:
	add.s32 	%r534, %r142, 160;
	setp.ge.s32 	%p56, %r534, %r141;
	@%p56 bra 	$L__BB15_84;
	st.global.u32 	[%rd14+640], %r1737;
$L__BB15_84:
	add.s32 	%r535, %r142, 192;
	setp.ge.s32 	%p57, %r535, %r141;
	@%p57 bra 	$L__BB15_86;
	st.global.u32 	[%rd14+768], %r1738;
$L__BB15_86:
	add.s32 	%r536, %r142, 224;
	setp.ge.s32 	%p58, %r536, %r141;
	@%p58 bra 	$L__BB15_88;
	st.global.u32 	[%rd14+896], %r1739;
$L__BB15_88:
	add.s32 	%r537, %r142, 256;
	setp.ge.s32 	%p59, %r537, %r141;
	@%p59 bra 	$L__BB15_90;
	st.global.u32 	[%rd14+1024], %r1740;
$L__BB15_90:
	add.s32 	%r538, %r142, 288;
	setp.ge.s32 	%p60, %r538, %r141;
	@%p60 bra 	$L__BB15_92;
	st.global.u32 	[%rd14+1152], %r1741;
$L__BB15_92:
	add.s32 	%r539, %r142, 320;
	setp.ge.s32 	%p61, %r539, %r141;
	@%p61 bra 	$L__BB15_94;
	st.global.u32 	[%rd14+1280], %r1742;
$L__BB15_94:
	add.s32 	%r540, %r142, 352;
	setp.ge.s32 	%p62, %r540, %r141;
	@%p62 bra 	$L__BB15_96;
	st.global.u32 	[%rd14+1408], %r1743;
$L__BB15_96:
	add.s32 	%r541, %r142, 384;
	setp.ge.s32 	%p63, %r541, %r141;
	@%p63 bra 	$L__BB15_98;
	st.global.u32 	[%rd14+1536], %r1744;
$L__BB15_98:
	add.s32 	%r542, %r142, 416;
	setp.ge.s32 	%p64, %r542, %r141;
	@%p64 bra 	$L__BB15_100;
	st.global.u32 	[%rd14+1664], %r1745;
$L__BB15_100:
	add.s32 	%r543, %r142, 448;
	setp.ge.s32 	%p65, %r543, %r141;
	@%p65 bra 	$L__BB15_102;
	st.global.u32 	[%rd14+1792], %r1746;
$L__BB15_102:
	add.s32 	%r544, %r142, 480;
	setp.ge.s32 	%p66, %r544, %r141;
	@%p66 bra 	$L__BB15_104;
	st.global.u32 	[%rd14+1920], %r1747;
$L__BB15_104:
	add.s32 	%r545, %r142, 512;
	setp.ge.s32 	%p67, %r545, %r141;
	@%p67 bra 	$L__BB15_106;
	st.global.u32 	[%rd14+2048], %r1748;
$L__BB15_106:
	add.s32 	%r546, %r142, 544;
	setp.ge.s32 	%p68, %r546, %r141;
	@%p68 bra 	$L__BB15_108;
	st.global.u32 	[%rd14+2176], %r1749;
$L__BB15_108:
	add.s32 	%r547, %r142, 576;
	setp.ge.s32 	%p69, %r547, %r141;
	@%p69 bra 	$L__BB15_110;
	st.global.u32 	[%rd14+2304], %r1750;
$L__BB15_110:
	// begin inline asm
	exit;
	// end inline asm
	mov.u32 	%r1764, %r1732;
	mov.u32 	%r1765, %r1733;
	mov.u32 	%r1766, %r1734;
	mov.u32 	%r1767, %r1735;
	mov.u32 	%r1768, %r1736;
	mov.u32 	%r1769, %r1737;
	mov.u32 	%r1770, %r1738;
	mov.u32 	%r1771, %r1739;
	mov.u32 	%r1772, %r1740;
	mov.u32 	%r1773, %r1741;
	mov.u32 	%r1774, %r1742;
	mov.u32 	%r1775, %r1743;
	mov.u32 	%r1776, %r1744;
	mov.u32 	%r1777, %r1745;
	mov.u32 	%r1778, %r1746;
	mov.u32 	%r1779, %r1747;
	mov.u32 	%r1780, %r1748;
	mov.u32 	%r1781, %r1749;
	mov.u32 	%r1782, %r1750;
$L__BB15_111:
	mul.hi.u32 	%r548, %r1, 357913942;
	add.s32 	%r549, %r548, %r1;
	shl.b32 	%r550, %r549, 2;
	mov.u32 	%r551, _ZZN3cub18CUB_300001_SM_10006detail10radix_sort29DeviceRadixSortOnesweepKernelINS1_5radix10policy_hubIiNS0_8NullTypeEyE10Policy1000ELNS0_9SortOrderE0EiS6_yiiNS1_21identity_decomposer_tEEEvPT5_SC_PT3_PKSD_PT1_PKSH_PT2_PKSL_T4_iiT6_E1s;
	add.s32 	%r552, %r551, %r550;
	add.s32 	%r162, %r552, 13328;
	st.shared.u32 	[%r552+13328], %r1759;
	bar.sync 	0;
	setp.gt.u32 	%p70, %r1, 31;
	@%p70 bra 	$L__BB15_113;
	mad.lo.s32 	%r584, %r1, 52, %r551;
	ld.shared.u32 	%r585, [%r584+13328];
	ld.shared.u32 	%r586, [%r584+13332];
	ld.shared.u32 	%r587, [%r584+13336];
	ld.shared.u32 	%r588, [%r584+13340];
	ld.shared.u32 	%r589, [%r584+13344];
	ld.shared.u32 	%r590, [%r584+13348];
	ld.shared.u32 	%r591, [%r584+13352];
	ld.shared.u32 	%r592, [%r584+13356];
	ld.shared.u32 	%r593, [%r584+13360];
	ld.shared.u32 	%r594, [%r584+13364];
	ld.shared.u32 	%r595, [%r584+13368];
	ld.shared.u32 	%r596, [%r584+13372];
	add.s32 	%r597, %r586, %r585;
	add.s32 	%r598, %r597, %r587;
	add.s32 	%r599, %r598, %r588;
	add.s32 	%r600, %r599, %r589;
	add.s32 	%r601, %r600, %r590;
	add.s32 	%r602, %r601, %r591;
	add.s32 	%r603, %r602, %r592;
	add.s32 	%r604, %r603, %r593;
	add.s32 	%r605, %r604, %r594;
	add.s32 	%r606, %r605, %r595;
	add.s32 	%r557, %r606, %r596;
	mov.b32 	%r555, 1;
	mov.b32 	%r580, 0;
	mov.b32 	%r582, -1;
	// begin inline asm
	{  .reg .s32 r0;  .reg .pred p;  shfl.sync.up.b32 r0|p, %r557, %r555, %r580, %r582;  @p add.s32 r0, r0, %r557;  mov.s32 %r553, r0;}
	// end inline asm
	mov.b32 	%r561, 2;
	// begin inline asm
	{  .reg .s32 r0;  .reg .pred p;  shfl.sync.up.b32 r0|p, %r553, %r561, %r580, %r582;  @p add.s32 r0, r0, %r553;  mov.s32 %r559, r0;}
	// end inline asm
	mov.b32 	%r567, 4;
	// begin inline asm
	{  .reg .s32 r0;  .reg .pred p;  shfl.sync.up.b32 r0|p, %r559, %r567, %r580, %r582;  @p add.s32 r0, r0, %r559;  mov.s32 %r565, r0;}
	// end inline asm
	mov.b32 	%r573, 8;
	// begin inline asm
	{  .reg .s32 r0;  .reg .pred p;  shfl.sync.up.b32 r0|p, %r565, %r573, %r580, %r582;  @p add.s32 r0, r0, %r565;  mov.s32 %r571, r0;}
	// end inline asm
	mov.b32 	%r579, 16;
	// begin inline asm
	{  .reg .s32 r0;  .reg .pred p;  shfl.sync.up.b32 r0|p, %r571, %r579, %r580, %r582;  @p add.s32 r0, r0, %r571;  mov.s32 %r577, r0;}
	// end inline asm
	sub.s32 	%r607, %r577, %r557;
	add.s32 	%r608, %r585, %r607;
	add.s32 	%r609, %r586, %r608;
	add.s32 	%r610, %r587, %r609;
	add.s32 	%r611, %r588, %r610;
	add.s32 	%r612, %r589, %r611;
	add.s32 	%r613, %r590, %r612;
	add.s32 	%r614, %r591, %r613;
	add.s32 	%r615, %r592, %r614;
	add.s32 	%r616, %r593, %r615;
	add.s32 	%r617, %r594, %r616;
	add.s32 	%r618, %r595, %r617;
	st.shared.u32 	[%r584+13328], %r607;
	st.shared.u32 	[%r584+13332], %r608;
	st.shared.u32 	[%r584+13336], %r609;
	st.shared.u32 	[%r584+13340], %r610;
	st.shared.u32 	[%r584+13344], %r611;
	st.shared.u32 	[%r584+13348], %r612;
	st.shared.u32 	[%r584+13352], %r613;
	st.shared.u32 	[%r584+13356], %r614;
	st.shared.u32 	[%r584+13360], %r615;
	st.shared.u32 	[%r584+13364], %r616;
	st.shared.u32 	[%r584+13368], %r617;
	st.shared.u32 	[%r584+13372], %r618;
$L__BB15_113:
	setp.gt.u32 	%p71, %r1, 255;
	bar.sync 	0;
	ld.shared.u32 	%r163, [%r162];
	@%p71 bra 	$L__BB15_115;
	shl.b32 	%r619, %r1, 2;
	add.s32 	%r621, %r551, %r619;
	ld.shared.u32 	%r622, [%r621];
	add.s32 	%r623, %r622, %r163;
	st.shared.u32 	[%r621], %r623;
	ld.shared.u32 	%r624, [%r621+1024];
	add.s32 	%r625, %r624, %r163;
	st.shared.u32 	[%r621+1024], %r625;
	ld.shared.u32 	%r626, [%r621+2048];
	add.s32 	%r627, %r626, %r163;
	st.shared.u32 	[%r621+2048], %r627;
	ld.shared.u32 	%r628, [%r621+3072];
	add.s32 	%r629, %r628, %r163;
	st.shared.u32 	[%r621+3072], %r629;
	ld.shared.u32 	%r630, [%r621+4096];
	add.s32 	%r631, %r630, %r163;
	st.shared.u32 	[%r621+4096], %r631;
	ld.shared.u32 	%r632, [%r621+5120];
	add.s32 	%r633, %r632, %r163;
	st.shared.u32 	[%r621+5120], %r633;
	ld.shared.u32 	%r634, [%r621+6144];
	add.s32 	%r635, %r634, %r163;
	st.shared.u32 	[%r621+6144], %r635;
	ld.shared.u32 	%r636, [%r621+7168];
	add.s32 	%r637, %r636, %r163;
	st.shared.u32 	[%r621+7168], %r637;
	ld.shared.u32 	%r638, [%r621+8192];
	add.s32 	%r639, %r638, %r163;
	st.shared.u32 	[%r621+8192], %r639;
	ld.shared.u32 	%r640, [%r621+9216];
	add.s32 	%r641, %r640, %r163;
	st.shared.u32 	[%r621+9216], %r641;
	ld.shared.u32 	%r642, [%r621+10240];
	add.s32 	%r643, %r642, %r163;
	st.shared.u32 	[%r621+10240], %r643;
	ld.shared.u32 	%r644, [%r621+11264];
	add.s32 	%r645, %r644, %r163;
	st.shared.u32 	[%r621+11264], %r645;
$L__BB15_115:
	shl.b32 	%r672, %r1, 5;
	and.b32  	%r673, %r672, 31744;
	add.s32 	%r164, %r551, %r673;
	bar.sync 	0;
	// begin inline asm
	mov.u32 %r646, %lanemask_le;
	// end inline asm
	shr.u32 	%r675, %r1764, %r293;
	and.b32  	%r669, %r675, %r82;
	mov.b32 	%r649, 1;
	// begin inline asm
	{
    .reg .pred p;
    and.b32 %r647, %r669, %r649;    setp.ne.u32 p, %r647, 0;
    vote.ballot.sync.b32 %r647, p, 0xffffffff;
    @!p not.b32 %r647, %r647;
}

	// end inline asm
	mov.b32 	%r652, 2;
	// begin inline asm
	{
    .reg .pred p;
    and.b32 %r650, %r669, %r652;    setp.ne.u32 p, %r650, 0;
    vote.ballot.sync.b32 %r650, p, 0xffffffff;
    @!p not.b32 %r650, %r650;
}

	// end inline asm
	and.b32  	%r676, %r650, %r647;
	mov.b32 	%r655, 4;
	// begin inline asm
	{
    .reg .pred p;
    and.b32 %r653, %r669, %r655;    setp.ne.u32 p, %r653, 0;
    vote.ballot.sync.b32 %r653, p, 0xffffffff;
    @!p not.b32 %r653, %r653;
}

	// end inline asm
	and.b32  	%r677, %r653, %r676;
	mov.b32 	%r658, 8;
	// begin inline asm
	{
    .reg .pred p;
    and.b32 %r656, %r669, %r658;    setp.ne.u32 p, %r656, 0;
    vote.ballot.sync.b32 %r656, p, 0xffffffff;
    @!p not.b32 %r656, %r656;
}

	// end inline asm
	and.b32  	%r678, %r656, %r677;
	mov.b32 	%r661, 16;
	// begin inline asm
	{
    .reg .pred p;
    and.b32 %r659, %r669, %r661;    setp.ne.u32 p, %r659, 0;
    vote.ballot.sync.b32 %r659, p, 0xffffffff;
    @!p not.b32 %r659, %r659;
}

	// end inline asm
	and.b32  	%r679, %r659, %r678;
	mov.b32 	%r664, 32;
	// begin inline asm
	{
    .reg .pred p;
    and.b32 %r662, %r669, %r664;    setp.ne.u32 p, %r662, 0;
    vote.ballot.sync.b32 %r662, p, 0xffffffff;
    @!p not.b32 %r662, %r662;
}

	// end inline asm
	and.b32  	%r680, %r662, %r679;
	mov.b32 	%r667, 64;
	// begin inline asm
	{
    .reg .pred p;
    and.b32 %r665, %r669, %r667;    setp.ne.u32 p, %r665, 0;
    vote.ballot.sync.b32 %r665, p, 0xffffffff;
    @!p not.b32 %r665, %r665;
}

	// end inline asm
	and.b32  	%r681, %r665, %r680;
	mov.b32 	%r670, 128;
	// begin inline asm
	{
    .reg .pred p;
    and.b32 %r668, %r669, %r670;    setp.ne.u32 p, %r668, 0;
    vote.ballot.sync.b32 %r668, p, 0xffffffff;
    @!p not.b32 %r668, %r668;
}

	// end inline asm
	and.b32  	%r682, %r668, %r681;
	clz.b32 	%r683, %r682;
	sub.s32 	%r167, 31, %r683;
	and.b32  	%r684, %r646, %r682;
	popc.b32 	%r168, %r684;
	setp.ne.s32 	%p72, %r295, %r167;
	mov.b32 	%r1783, 0;
	@%p72 bra 	$L__BB15_117;
	shl.b32 	%r685, %r669, 2;
	add.s32 	%r686, %r164, %r685;
	atom.shared.add.u32 	%r1783, [%r686], %r168;
$L__BB15_117:
	shfl.sync.idx.b32	%r712|%p73, %r1783, %r167, 31, -1;
	add.s32 	%r171, %r168, %r712;
	shr.u32 	%r713, %r1765, %r293;
	and.b32  	%r709, %r713, %r82;
	mov.b32 	%r689, 1;
	// begin inline asm
	{
    .reg .pred p;
    and.b32 %r687, %r709, %r689;    setp.ne.u32 p, %r687, 0;
    vote.ballot.sync.b32 %r687, p, 0xffffffff;
    @!p not.b32 %r687, %r687;
}

	// end inline asm
	mov.b32 	%r692, 2;
	// begin inline asm
	{
    .reg .pred p;
    and.b32 %r690, %r709, %r692;    setp.ne.u32 p, %r690, 0;
    vote.ballot.sync.b32 %r690, p, 0xffffffff;
    @!p not.b32 %r690, %r690;
}

	// end inline asm
	and.b32  	%r714, %r690, %r687;
	mov.b32 	%r695, 4;
	// begin inline asm
	{
    .reg .pred p;
    and.b32 %r693, %r709, %r695;    setp.ne.u32 p, %r693, 0;
    vote.ballot.sync.b32 %r693, p, 0xffffffff;
    @!p not.b32 %r693, %r693;
}

	// end inline asm
	and.b32  	%r715, %r693, %r714;
	mov.b32 	%r698, 8;
	// begin inline asm
	{
    .reg .pred p;
    and.b32 %r696, %r709, %r698;    setp.ne.u32 p, %r696, 0;
    vote.ballot.sync.b32 %r696, p, 0xffffffff;
    @!p not.b32 %r696, %r696;
}

	// end inline asm
	and.b32  	%r716, %r696, %r715;
	mov.b32 	%r701, 16;
	// begin inline asm
	{
    .reg .pred p;
    and.b32 %r699, %r709, %r701;    setp.ne.u32 p, %r699, 0;
    vote.ballot.sync.b32 %r699, p, 0xffffffff;
    @!p not.b32 %r699, %r699;
}

	// end inline asm
	and.b32  	%r717, %r699, %r716;
	mov.b32 	%r704, 32;
	// begin inline asm
	{
    .reg .pred p;
    and.b32 %r702, %r709, %r704;    setp.ne.u32 p, %r702, 0;
    vote.ballot.sync.b32 %r702, p, 0xffffffff;
    @!p not.b32 %r702, %r702;
}

	// end inline asm
	and.b32  	%r718, %r702, %r717;
	mov.b32 	%r707, 64;
	// begin inline asm
	{
    .reg .pred p;
    and.b32 %r705, %r709, %r707;    setp.ne.u32 p, %r705, 0;
    vote.ballot.sync.b32 %r705, p, 0xffffffff;
    @!p not.b32 %r705, %r705;
}

	// end inline asm
	and.b32  	%r719, %r705, %r718;
	mov.b32 	%r710, 128;
	// begin inline asm
	{
    .reg .pred p;
    and.b32 %r708, %r709, %r710;    setp.ne.u32 p, %r708, 0;
    vote.ballot.sync.b32 %r708, p, 0xffffffff;
    @!p not.b32 %r708, %r708;
}

	// end inline asm
	and.b32  	%r720, %r708, %r719;
	clz.b32 	%r721, %r720;
	sub.s32 	%r173, 31, %r721;
	and.b32  	%r722, %r646, %r720;
	popc.b32 	%r174, %r722;
	setp.ne.s32 	%p74, %r295, %r173;
	mov.b32 	%r1784, 0;
	@%p74 bra 	$L__BB15_119;
	shl.b32 	%r723, %r709, 2;
	add.s32 	%r724, %r164, %r723;
	atom.shared.add.u32 	%r1784, [%r724], %r174;
$L__BB15_119:
	shfl.sync.idx.b32	%r750|%p75, %r1784, %r173, 31, -1;
	add.s32 	%r177, %r174, %r750;
	shr.u32 	%r751, %r1766, %r293;
	and.b32  	%r747, %r751, %r82;
	mov.b32 	%r727, 1;
	// begin inline asm
	{
    .reg .pred p;
    and.b32 %r725, %r747, %r727;    setp.ne.u32 p, %r725, 0;
    vote.ballot.sync.b32 %r725, p, 0xffffffff;
    @!p not.b32 %r725, %r725;
}

	// end inline asm
	mov.b32 	%r730, 2;
	// begin inline asm
	{
    .reg .pred p;
    and.b32 %r728, %r747, %r730;    setp.ne.u32 p, %r728, 0;
    vote.ballot.sync.b32 %r728, p, 0xffffffff;
    @!p not.b32 %r728, %r728;
}

	// end inline asm
	and.b32  	%r752, %r728, %r725;
	mov.b32 	%r733, 4;
	// begin inline asm
	{
    .reg .pred p;
    and.b32 %r731, %r747, %r733;    setp.ne.u32 p, %r731, 0;
    vote.ballot.sync.b32 %r731, p, 0xffffffff;
    @!p not.b32 %r731, %r731;
}

	// end inline asm
	and.b32  	%r753, %r731, %r752;
	mov.b32 	%r736, 8;
	// begin inline asm
	{
    .reg .pred p;
    and.b32 %r734, %r747, %r736;    setp.ne.u32 p, %r734, 0;
    vote.ballot.sync.b32 %r734, p, 0xffffffff;
    @!p not.b32 %r734, %r734;
}

	// end inline asm
	and.b32  	%r754, %r734, %r753;
	mov.b32 	%r739, 16;
	// begin inline asm
	{
    .reg .pred p;
    and.b32 %r737, %r747, %r739;    setp.ne.u32 p, %r737, 0;
    vote.ballot.sync.b32 %r737, p, 0xffffffff;
    @!p not.b32 %r737, %r737;
}

	// end inline asm
	and.b32  	%r755, %r737, %r754;
	mov.b32 	%r742, 32;
	// begin inline asm
	{
    .reg .pred p;
    and.b32 %r740, %r747, %r742;    setp.ne.u32 p, %r740, 0;
    vote.ballot.sync.b32 %r740, p, 0xffffffff;
    @!p not.b32 %r740, %r740;
}

	// end inline asm
	and.b32  	%r756, %r740, %r755;
	mov.b32 	%r745, 64;
	// begin inline asm
	{
    .reg .pred p;
    and.b32 %r743, %r747, %r745;    setp.ne.u32 p, %r743, 0;
    vote.ballot.sync.b32 %r743, p, 0xffffffff;
    @!p not.b32 %r743, %r743;
}

	// end inline asm
	and.b32  	%r757, %r743, %r756;
	mov.b32 	%r748, 128;
	// begin inline asm
	{
    .reg .pred p;
    and.b32 %r746, %r747, %r748;    setp.ne.u32 p, %r746, 0;
    vote.ballot.sync.b32 %r746, p, 0xffffffff;
    @!p not.b32 %r746, %r746;
}

	// end inline asm
	and.b32  	%r758, %r746, %r757;
	clz.b32 	%r759, %r758;
	sub.s32 	%r179, 31, %r759;
	and.b32  	%r760, %r646, %r758;
	popc.b32 	%r180, %r760;
	setp.ne.s32 	%p76, %r295, %r179;
	mov.b32 	%r1785, 0;
	@%p76 bra 	$L__BB15_121;
	shl.b32 	%r761, %r747, 2;
	add.s32 	%r762, %r164, %r761;
	atom.shared.add.u32 	%r1785, [%r762], %r180;
$L__BB15_121:
	shfl.sync.idx.b32	%r788|%p77, %r1785, %r179, 31, -1;
	add.s32 	%r183, %r180, %r788;
	shr.u32 	%r789, %r1767, %r293;
	and.b32  	%r785, %r789, %r82;
	mov.b32 	%r765, 1;
	// begin inline asm
	{
    .reg .pred p;
    and.b32 %r763, %r785, %r765;    setp.ne.u32 p, %r763, 0;
    vote.ballot.sync.b32 %r763, p, 0xffffffff;
    @!p not.b32 %r763, %r763;
}

	// end inline asm
	mov.b32 	%r768, 2;
	// begin inline asm
	{
    .reg .pred p;
    and.b32 %r766, %r785, %r768;    setp.ne.u32 p, %r766, 0;
    vote.ballot.sync.b32 %r766, p, 0xffffffff;
    @!p not.b32 %r766, %r766;
}

	// end inline asm
	and.b32  	%r790, %r766, %r763;
	mov.b32 	%r771, 4;
	// begin inline asm
	{
    .reg .pred p;
    and.b32 %r769, %r785, %r771;    setp.ne.u32 p, %r769, 0;
    vote.ballot.sync.b32 %r769, p, 0xffffffff;
    @!p not.b32 %r769, %r769;
}

	// end inline asm
	and.b32  	%r791, %r769, %r790;
	mov.b32 	%r774, 8;
	// begin inline asm
	{
    .reg .pred p;
    and.b32 %r772, %r785, %r774;    setp.ne.u32 p, %r772, 0;
    vote.ballot.sync.b32 %r772, p, 0xffffffff;
    @!p not.b32 %r772, %r772;
}

	// end inline asm
	and.b32  	%r792, %r772, %r791;
	mov.b32 	%r777, 16;
	// begin inline asm
	{
    .reg .pred p;
    and.b32 %r775, %r785, %r777;    setp.ne.u32 p, %r775, 0;
    vote.ballot.sync.b32 %r775, p, 0xffffffff;
    @!p not.b32 %r775, %r775;
}

	// end inline asm
	and.b32  	%r793, %r775, %r792;
	mov.b32 	%r780, 32;
	// begin inline asm
	{
    .reg .pred p;
    and.b32 %r778, %r785, %r780;    setp.ne.u32 p, %r778, 0;
    vote.ballot.sync.b32 %r778, p, 0xffffffff;
    @!p not.b32 %r778, %r778;
}

	// end inline asm
	and.b32  	%r794, %r778, %r793;
	mov.b32 	%r783, 64;
	// begin inline asm
	{
    .reg .pred p;
    and.b32 %r781, %r785, %r783;    setp.ne.u32 p, %r781, 0;
    vote.ballot.sync.b32 %r781, p, 0xffffffff;
    @!p not.b32 %r781, %r781;
}

	// end inline asm
	and.b32  	%r795, %r781, %r794;
	mov.b32 	%r786, 128;
	// begin inline asm
	{
    .reg .pred p;
    and.b32 %r784, %r785, %r786;    setp.ne.u32 p, %r784, 0;
    vote.ballot.sync.b32 %r784, p, 0xffffffff;
    @!p not.b32 %r784, %r784;
}

	// end inline asm
	and.b32  	%r796, %r784, %r795;
	clz.b32 	%r797, %r796;
	sub.s32 	%r185, 31, %r797;
	and.b32  	%r798, %r646, %r796;
	popc.b32 	%r186, %r798;
	setp.ne.s32 	%p78, %r295, %r185;
	mov.b32 	%r1786, 0;
	@%p78 bra 	$L__BB15_123;
	shl.b32 	%r799, %r785, 2;
	add.s32 	%r800, %r164, %r799;
	atom.shared.add.u32 	%r1786, [%r800], %r186;
$L__BB15_123:
	shfl.sync.idx.b32	%r826|%p79, %r1786, %r185, 31, -1;
	add.s32 	%r189, %r186, %r826;
	shr.u32 	%r827, %r1768, %r293;
	and.b32  	%r823, %r827, %r82;
	mov.b32 	%r803, 1;
	// begin inline asm
	{
    .reg .pred p;
    and.b32 %r801, %r823, %r803;    setp.ne.u32 p, %r801, 0;
    vote.ballot.sync.b32 %r801, p, 0xffffffff;
    @!p not.b32 %r801, %r801;
}

	// end inline asm
	mov.b32 	%r806, 2;
	// begin inline asm
	{
    .reg .pred p;
    and.b32 %r804, %r823, %r806;    setp.ne.u32 p, %r804, 0;
    vote.ballot.sync.b32 %r804, p, 0xffffffff;
    @!p not.b32 %r804, %r804;
}

	// end inline asm
	and.b32  	%r828, %r804, %r801;
	mov.b32 	%r809, 4;
	// begin inline asm
	{
    .reg .pred p;
    and.b32 %r807, %r823, %r809;    setp.ne.u32 p, %r807, 0;
    vote.ballot.sync.b32 %r807, p, 0xffffffff;
    @!p not.b32 %r807, %r807;
}

	// end inline asm
	and.b32  	%r829, %r807, %r828;
	mov.b32 	%r812, 8;
	// begin inline asm
	{
    .reg .pred p;
    and.b32 %r810, %r823, %r812;    setp.ne.u32 p, %r810, 0;
    vote.ballot.sync.b32 %r810, p, 0xffffffff;
    @!p not.b32 %r810, %r810;
}

	// end inline asm
	and.b32  	%r830, %r810, %r829;
	mov.b32 	%r815, 16;
	// begin inline asm
	{
    .reg .pred p;
    and.b32 %r813, %r823, %r815;    setp.ne.u32 p, %r813, 0;
    vote.ballot.sync.b32 %r813, p, 0xffffffff;
    @!p not.b32 %r813, %r813;
}

	// end inline asm
	and.b32  	%r831, %r813, %r830;
	mov.b32 	%r818, 32;
	// begin inline asm
	{
    .reg .pred p;
    and.b32 %r816, %r823, %r818;    setp.ne.u32 p, %r816, 0;
    vote.ballot.sync.b32 %r816, p, 0xffffffff;
    @!p not.b32 %r816, %r816;
}

	// end inline asm
	and.b32  	%r832, %r816, %r831;
	mov.b32 	%r821, 64;
	// begin inline asm
	{
    .reg .pred p;
    and.b32 %r819, %r823, %r821;    setp.ne.u32 p, %r819, 0;
    vote.ballot.sync.b32 %r819, p, 0xffffffff;
    @!p not.b32 %r819, %r819;
}

	// end inline asm
	and.b32  	%r833, %r819, %r832;
	mov.b32 	%r824, 128;
	// begin inline asm
	{
    .reg .pred p;
    and.b32 %r822, %r823, %r824;    setp.ne.u32 p, %r822, 0;
    vote.ballot.sync.b32 %r822, p, 0xffffffff;
    @!p not.b32 %r822, %r822;
}

	// end inline asm
	and.b32  	%r834, %r822, %r833;
	clz.b32 	%r835, %r834;
	sub.s32 	%r191, 31, %r835;
	and.b32  	%r836, %r646, %r834;
	popc.b32 	%r192, %r836;
	setp.ne.s32 	%p80, %r295, %r191;
	mov.b32 	%r1787, 0;
	@%p80 bra 	$L__BB15_125;
	shl.b32 	%r837, %r823, 2;
	add.s32 	%r838, %r164, %r837;
	atom.shared.add.u32 	%r1787, [%r838], %r192;
$L__BB15_125:
	shfl.sync.idx.b32	%r864|%p81, %r1787, %r191, 31, -1;
	add.s32 	%r195, %r192, %r864;
	shr.u32 	%r865, %r1769, %r293;
	and.b32  	%r861, %r865, %r82;
	mov.b32 	%r841, 1;
	// begin inline asm
	{
    .reg .pred p;
    and.b32 %r839, %r861, %r841;    setp.ne.u32 p, %r839, 0;
    vote.ballot.sync.b32 %r839, p, 0xffffffff;
    @!p not.b32 %r839, %r839;
}

	// end inline asm
	mov.b32 	%r844, 2;
	// begin inline asm
	{
    .reg .pred p;
    and.b32 %r842, %r861, %r844;    setp.ne.u32 p, %r842, 0;
    vote.ballot.sync.b32 %r842, p, 0xffffffff;
    @!p not.b32 %r842, %r842;
}

	// end inline asm
	and.b32  	%r866, %r842, %r839;
	mov.b32 	%r847, 4;
	// begin inline asm
	{
    .reg .pred p;
    and.b32 %r845, %r861, %r847;    setp.ne.u32 p, %r845, 0;
    vote.ballot.sync.b32 %r845, p, 0xffffffff;
    @!p not.b32 %r845, %r845;
}

	// end inline asm
	and.b32  	%r867, %r845, %r866;
	mov.b32 	%r850, 8;
	// begin inline asm
	{
    .reg .pred p;
    and.b32 %r848, %r861, %r850;    setp.ne.u32 p, %r848, 0;
    vote.ballot.sync.b32 %r848, p, 0xffffffff;
    @!p not.b32 %r848, %r848;
}

	// end inline asm
	and.b32  	%r868, %r848, %r867;
	mov.b32 	%r853, 16;
	// begin inline asm
	{
    .reg .pred p;
    and.b32 %r851, %r861, %r853;    setp.ne.u32 p, %r851, 0;
    vote.ballot.sync.b32 %r851, p, 0xffffffff;
    @!p not.b32 %r851, %r851;
}

	// end inline asm
	and.b32  	%r869, %r851, %r868;
	mov.b32 	%r856, 32;
	// begin inline asm
	{
    .reg .pred p;
    and.b32 %r854, %r861, %r856;    setp.ne.u32 p, %r854, 0;
    vote.ballot.sync.b32 %r854, p, 0xffffffff;
    @!p not.b32 %r854, %r854;
}

	// end inline asm
	and.b32  	%r870, %r854, %r869;
	mov.b32 	%r859, 64;
	// begin inline asm
	{
    .reg .pred p;
    and.b32 %r857, %r861, %r859;    setp.ne.u32 p, %r857, 0;
    vote.ballot.sync.b32 %r857, p, 0xffffffff;
    @!p not.b32 %r857, %r857;
}

	// end inline asm
	and.b32  	%r871, %r857, %r870;
	mov.b32 	%r862, 128;
	// begin inline asm
	{
    .reg .pred p;
    and.b32 %r860, %r861, %r862;    setp.ne.u32 p, %r860, 0;
    vote.ballot.sync.b32 %r860, p, 0xffffffff;
    @!p not.b32 %r860, %r860;
}

	// end inline asm
	and.b32  	%r872, %r860, %r871;
	clz.b32 	%r873, %r872;
	sub.s32 	%r197, 31, %r873;
	and.b32  	%r874, %r646, %r872;
	popc.b32 	%r198, %r874;
	setp.ne.s32 	%p82, %r295, %r197;
	mov.b32 	%r1788, 0;
	@%p82 bra 	$L__BB15_127;
	shl.b32 	%r875, %r861, 2;
	add.s32 	%r876, %r164, %r875;
	atom.shared.add.u32 	%r1788, [%r876], %r198;
$L__BB15_127:
	shfl.sync.idx.b32	%r902|%p83, %r1788, %r197, 31, -1;
	add.s32 	%r201, %r198, %r902;
	shr.u32 	%r903, %r1770, %r293;
	and.b32  	%r899, %r903, %r82;
	mov.b32 	%r879, 1;
	// begin inline asm
	{
    .reg .pred p;
    and.b32 %r877, %r899, %r879;    setp.ne.u32 p, %r877, 0;
    vote.ballot.sync.b32 %r877, p, 0xffffffff;
    @!p not.b32 %r877, %r877;
}

	// end inline asm
	mov.b32 	%r882, 2;
	// begin inline asm
	{
    .reg .pred p;
    and.b32 %r880, %r899, %r882;    setp.ne.u32 p, %r880, 0;
    vote.ballot.sync.b32 %r880, p, 0xffffffff;
    @!p not.b32 %r880, %r880;
}

	// end inline asm
	and.b32  	%r904, %r880, %r877;
	mov.b32 	%r885, 4;
	// begin inline asm
	{
    .reg .pred p;
    and.b32 %r883, %r899, %r885;    setp.ne.u32 p, %r883, 0;
    vote.ballot.sync.b32 %r883, p, 0xffffffff;
    @!p not.b32 %r883, %r883;
}

	// end inline asm
	and.b32  	%r905, %r883, %r904;
	mov.b32 	%r888, 8;
	// begin inline asm
	{
    .reg .pred p;
    and.b32 %r886, %r899, %r888;    setp.ne.u32 p, %r886, 0;
    vote.ballot.sync.b32 %r886, p, 0xffffffff;
    @!p not.b32 %r886, %r886;
}

	// end inline asm
	and.b32  	%r906, %r886, %r905;
	mov.b32 	%r891, 16;
	// begin inline asm
	{
    .reg .pred p;
    and.b32 %r889, %r899, %r891;    setp.ne.u32 p, %r889, 0;
    vote.ballot.sync.b32 %r889, p, 0xffffffff;
    @!p not.b32 %r889, %r889;
}

	// end inline asm
	and.b32  	%r907, %r889, %r906;
	mov.b32 	%r894, 32;
	// begin inline asm
	{
    .reg .pred p;
    and.b32 %r892, %r899, %r894;    setp.ne.u32 p, %r892, 0;
    vote.ballot.sync.b32 %r892, p, 0xffffffff;
    @!p not.b32 %r892, %r892;
}

	// end inline asm
	and.b32  	%r908, %r892, %r907;
	mov.b32 	%r897, 64;
	// begin inline asm
	{
    .reg .pred p;
    and.b32 %r895, %r899, %r897;    setp.ne.u32 p, %r895, 0;
    vote.ballot.sync.b32 %r895, p, 0xffffffff;
    @!p not.b32 %r895, %r895;
}

	// end inline asm
	and.b32  	%r909, %r895, %r908;
	mov.b32 	%r900, 128;
	// begin inline asm
	{
    .reg .pred p;
    and.b32 %r898, %r899, %r900;    setp.ne.u32 p, %r898, 0;
    vote.ballot.sync.b32 %r898, p, 0xffffffff;
    @!p not.b32 %r898, %r898;
}

	// end inline asm
	and.b32  	%r910, %r898, %r909;
	clz.b32 	%r911, %r910;
	sub.s32 	%r203, 31, %r911;
	and.b32  	%r912, %r646, %r910;
	popc.b32 	%r204, %r912;
	setp.ne.s32 	%p84, %r295, %r203;
	mov.b32 	%r1789, 0;
	@%p84 bra 	$L__BB15_129;
	shl.b32 	%r913, %r899, 2;
	add.s32 	%r914, %r164, %r913;
	atom.shared.add.u32 	%r1789, [%r914], %r204;
$L__BB15_129:
	shfl.sync.idx.b32	%r940|%p85, %r1789, %r203, 31, -1;
	add.s32 	%r207, %r204, %r940;
	shr.u32 	%r941, %r1771, %r293;
	and.b32  	%r937, %r941, %r82;
	mov.b32 	%r917, 1;
	// begin inline asm
	{
    .reg .pred p;
    and.b32 %r915, %r937, %r917;    setp.ne.u32 p, %r915, 0;
    vote.ballot.sync.b32 %r915, p, 0xffffffff;
    @!p not.b32 %r915, %r915;
}

	// end inline asm
	mov.b32 	%r920, 2;
	// begin inline asm
	{
    .reg .pred p;
    and.b32 %r918, %r937, %r920;    setp.ne.u32 p, %r918, 0;
    vote.ballot.sync.b32 %r918, p, 0xffffffff;
    @!p not.b32 %r918, %r918;
}

	// end inline asm
	and.b32  	%r942, %r918, %r915;
	mov.b32 	%r923, 4;
	// begin inline asm
	{
    .reg .pred p;
    and.b32 %r921, %r937, %r923;    setp.ne.u32 p, %r921, 0;
    vote.ballot.sync.b32 %r921, p, 0xffffffff;
    @!p not.b32 %r921, %r921;
}

	// end inline asm
	and.b32  	%r943, %r921, %r942;
	mov.b32 	%r926, 8;
	// begin inline asm
	{
    .reg .pred p;
    and.b32 %r924, %r937, %r926;    setp.ne.u32 p, %r924, 0;
    vote.ballot.sync.b32 %r924, p, 0xffffffff;
    @!p not.b32 %r924, %r924;
}

	// end inline asm
	and.b32  	%r944, %r924, %r943;
	mov.b32 	%r929, 16;
	// begin inline asm
	{
    .reg .pred p;
    and.b32 %r927, %r937, %r929;    setp.ne.u32 p, %r927, 0;
    vote.ballot.sync.b32 %r927, p, 0xffffffff;
    @!p not.b32 %r927, %r927;
}

	// end inline asm
	and.b32  	%r945, %r927, %r944;
	mov.b32 	%r932, 32;
	// begin inline asm
	{
    .reg .pred p;
    and.b32 %r930, %r937, %r932;    setp.ne.u32 p, %r930, 0;
    vote.ballot.sync.b32 %r930, p, 0xffffffff;
    @!p not.b32 %r930, %r930;
}

	// end inline asm
	and.b32  	%r946, %r930, %r945;
	mov.b32 	%r935, 64;
	// begin inline asm
	{
    .reg .pred p;
    and.b32 %r933, %r937, %r935;    setp.ne.u32 p, %r933, 0;
    vote.ballot.sync.b32 %r933, p, 0xffffffff;
    @!p not.b32 %r933, %r933;
}

	// end inline asm
	and.b32  	%r947, %r933, %r946;
	mov.b32 	%r938, 128;
	// begin inline asm
	{
    .reg .pred p;
    and.b32 %r936, %r937, %r938;    setp.ne.u32 p, %r936, 0;
    vote.ballot.sync.b32 %r936, p, 0xffffffff;
    @!p not.b32 %r936, %r936;
}

	// end inline asm
	and.b32  	%r948, %r936, %r947;
	clz.b32 	%r949, %r948;
	sub.s32 	%r209, 31, %r949;
	and.b32  	%r950, %r646, %r948;
	popc.b32 	%r210, %r950;
	setp.ne.s32 	%p86, %r295, %r209;
	mov.b32 	%r1790, 0;
	@%p86 bra 	$L__BB15_131;
	shl.b32 	%r951, %r937, 2;
	add.s32 	%r952, %r164, %r951;
	atom.shared.add.u32 	%r1790, [%r952], %r210;
$L__BB15_131:
	shfl.sync.idx.b32	%r978|%p87, %r1790, %r209, 31, -1;
	add.s32 	%r213, %r210, %r978;
	shr.u32 	%r979, %r1772, %r293;
	and.b32  	%r975, %r979, %r82;
	mov.b32 	%r955, 1;
	// begin inline asm
	{
    .reg .pred p;
    and.b32 %r953, %r975, %r955;    setp.ne.u32 p, %r953, 0;
    vote.ballot.sync.b32 %r953, p, 0xffffffff;
    @!p not.b32 %r953, %r953;
}

	// end inline asm
	mov.b32 	%r958, 2;
	// begin inline asm
	{
    .reg .pred p;
    and.b32 %r956, %r975, %r958;    setp.ne.u32 p, %r956, 0;
    vote.ballot.sync.b32 %r956, p, 0xffffffff;
    @!p not.b32 %r956, %r956;
}

	// end inline asm
	and.b32  	%r980, %r956, %r953;
	mov.b32 	%r961, 4;
	// begin inline asm
	{
    .reg .pred p;
    and.b32 %r959, %r975, %r961;    setp.ne.u32 p, %r959, 0;
    vote.ballot.sync.b32 %r959, p, 0xffffffff;
    @!p not.b32 %r959, %r959;
}

	// end inline asm
	and.b32  	%r981, %r959, %r980;
	mov.b32 	%r964, 8;
	// begin inline asm
	{
    .reg .pred p;
    and.b32 %r962, %r975, %r964;    setp.ne.u32 p, %r962, 0;
    vote.ballot.sync.b32 %r962, p, 0xffffffff;
    @!p not.b32 %r962, %r962;
}

	// end inline asm
	and.b32  	%r982, %r962, %r981;
	mov.b32 	%r967, 16;
	// begin inline asm
	{
    .reg .pred p;
    and.b32 %r965, %r975, %r967;    setp.ne.u32 p, %r965, 0;
    vote.ballot.sync.b32 %r965, p, 0xffffffff;
    @!p not.b32 %r965, %r965;
}

	// end inline asm
	and.b32  	%r983, %r965, %r982;
	mov.b32 	%r970, 32;
	// begin inline asm
	{
    .reg .pred p;
    and.b32 %r968, %r975, %r970;    setp.ne.u32 p, %r968, 0;
    vote.ballot.sync.b32 %r968, p, 0xffffffff;
    @!p not.b32 %r968, %r968;
}

	// end inline asm
	and.b32  	%r984, %r968, %r983;
	mov.b32 	%r973, 64;
	// begin inline asm
	{
    .reg .pred p;
    and.b32 %r971, %r975, %r973;    setp.ne.u32 p, %r971, 0;
    vote.ballot.sync.b32 %r971, p, 0xffffffff;
    @!p not.b32 %r971, %r971;
}

	// end inline asm
	and.b32  	%r985, %r971, %r984;
	mov.b32 	%r976, 128;
	// begin inline asm
	{
    .reg .pred p;
    and.b32 %r974, %r975, %r976;    setp.ne.u32 p, %r974, 0;
    vote.ballot.sync.b32 %r974, p, 0xffffffff;
    @!p not.b32 %r974, %r974;
}

	// end inline asm
	and.b32  	%r986, %r974, %r985;
	clz.b32 	%r987, %r986;
	sub.s32 	%r215, 31, %r987;
	and.b32  	%r988, %r646, %r986;
	popc.b32 	%r216, %r988;
	setp.ne.s32 	%p88, %r295, %r215;
	mov.b32 	%r1791, 0;
	@%p88 bra 	$L__BB15_133;
	shl.b32 	%r989, %r975, 2;
	add.s32 	%r990, %r164, %r989;
	atom.shared.add.u32 	%r1791, [%r990], %r216;
$L__BB15_133:
	shfl.sync.idx.b32	%r1016|%p89, %r1791, %r215, 31, -1;
	add.s32 	%r219, %r216, %r1016;
	shr.u32 	%r1017, %r1773, %r293;
	and.b32  	%r1013, %r1017, %r82;
	mov.b32 	%r993, 1;
	// begin inline asm
	{
    .reg .pred p;
    and.b32 %r991, %r1013, %r993;    setp.ne.u32 p, %r991, 0;
    vote.ballot.sync.b32 %r991, p, 0xffffffff;
    @!p not.b32 %r991, %r991;
}

	// end inline asm
	mov.b32 	%r996, 2;
	// begin inline asm
	{
    .reg .pred p;
    and.b32 %r994, %r1013, %r996;    setp.ne.u32 p, %r994, 0;
    vote.ballot.sync.b32 %r994, p, 0xffffffff;
    @!p not.b32 %r994, %r994;
}

	// end inline asm
	and.b32  	%r1018, %r994, %r991;
	mov.b32 	%r999, 4;
	// begin inline asm
	{
    .reg .pred p;
    and.b32 %r997, %r1013, %r999;    setp.ne.u32 p, %r997, 0;
    vote.ballot.sync.b32 %r997, p, 0xffffffff;
    @!p not.b32 %r997, %r997;
}

	// end inline asm
	and.b32  	%r1019, %r997, %r1018;
	mov.b32 	%r1002, 8;
	// begin inline asm
	{
    .reg .pred p;
    and.b32 %r1000, %r1013, %r1002;    setp.ne.u32 p, %r1000, 0;
    vote.ballot.sync.b32 %r1000, p, 0xffffffff;
    @!p not.b32 %r1000, %r1000;
}

	// end inline asm
	and.b32  	%r1020, %r1000, %r1019;
	mov.b32 	%r1005, 16;
	// begin inline asm
	{
    .reg .pred p;
    and.b32 %r1003, %r1013, %r1005;    setp.ne.u32 p, %r1003, 0;
    vote.ballot.sync.b32 %r1003, p, 0xffffffff;
    @!p not.b32 %r1003, %r1003;
}

	// end inline asm
	and.b32  	%r1021, %r1003, %r1020;
	mov.b32 	%r1008, 32;
	// begin inline asm
	{
    .reg .pred p;
    and.b32 %r1006, %r1013, %r1008;    setp.ne.u32 p, %r1006, 0;
    vote.ballot.sync.b32 %r1006, p, 0xffffffff;
    @!p not.b32 %r1006, %r1006;
}

	// end inline asm
	and.b32  	%r1022, %r1006, %r1021;
	mov.b32 	%r1011, 64;
	// begin inline asm
	{
    .reg .pred p;
    and.b32 %r1009, %r1013, %r1011;    setp.ne.u32 p, %r1009, 0;
    vote.ballot.sync.b32 %r1009, p, 0xffffffff;
    @!p not.b32 %r1009, %r1009;
}

	// end inline asm
	and.b32  	%r1023, %r1009, %r1022;
	mov.b32 	%r1014, 128;
	// begin inline asm
	{
    .reg .pred p;
    and.b32 %r1012, %r1013, %r1014;    setp.ne.u32 p, %r1012, 0;
    vote.ballot.sync.b32 %r1012, p, 0xffffffff;
    @!p not.b32 %r1012, %r1012;
}

	// end inline asm
	and.b32  	%r1024, %r1012, %r1023;
	clz.b32 	%r1025, %r1024;
	sub.s32 	%r221, 31, %r1025;
	and.b32  	%r1026, %r646, %r1024;
	popc.b32 	%r222, %r1026;
	setp.ne.s32 	%p90, %r295, %r221;
	mov.b32 	%r1792, 0;
	@%p90 bra 	$L__BB15_135;
	shl.b32 	%r1027, %r1013, 2;
	add.s32 	%r1028, %r164, %r1027;
	atom.shared.add.u32 	%r1792, [%r1028], %r222;
$L__BB15_135:
	shfl.sync.idx.b32	%r1054|%p91, %r1792, %r221, 31, -1;
	add.s32 	%r225, %r222, %r1054;
	shr.u32 	%r1055, %r1774, %r293;
	and.b32  	%r1051, %r1055, %r82;
	mov.b32 	%r1031, 1;
	// begin inline asm
	{
    .reg .pred p;
    and.b32 %r1029, %r1051, %r1031;    setp.ne.u32 p, %r1029, 0;
    vote.ballot.sync.b32 %r1029, p, 0xffffffff;
    @!p not.b32 %r1029, %r1029;
}

	// end inline asm
	mov.b32 	%r1034, 2;
	// begin inline asm
	{
    .reg .pred p;
    and.b32 %r1032, %r1051, %r1034;    setp.ne.u32 p, %r1032, 0;
    vote.ballot.sync.b32 %r1032, p, 0xffffffff;
    @!p not.b32 %r1032, %r1032;
}

	// end inline asm
	and.b32  	%r1056, %r1032, %r1029;
	mov.b32 	%r1037, 4;
	// begin inline asm
	{
    .reg .pred p;
    and.b32 %r1035, %r1051, %r1037;    setp.ne.u32 p, %r1035, 0;
    vote.ballot.sync.b32 %r1035, p, 0xffffffff;
    @!p not.b32 %r1035, %r1035;
}

	// end inline asm
	and.b32  	%r1057, %r1035, %r1056;
	mov.b32 	%r1040, 8;
	// begin inline asm
	{
    .reg .pred p;
    and.b32 %r1038, %r1051, %r1040;    setp.ne.u32 p, %r1038, 0;
    vote.ballot.sync.b32 %r1038, p, 0xffffffff;
    @!p not.b32 %r1038, %r1038;
}

	// end inline asm
	and.b32  	%r1058, %r1038, %r1057;
	mov.b32 	%r1043, 16;
	// begin inline asm
	{
    .reg .pred p;
    and.b32 %r1041, %r1051, %r1043;    setp.ne.u32 p, %r1041, 0;
    vote.ballot.sync.b32 %r1041, p, 0xffffffff;
    @!p not.b32 %r1041, %r1041;
}

	// end inline asm
	and.b32  	%r1059, %r1041, %r1058;
	mov.b32 	%r1046, 32;
	// begin inline asm
	{
    .reg .pred p;
    and.b32 %r1044, %r1051, %r1046;    setp.ne.u32 p, %r1044, 0;
    vote.ballot.sync.b32 %r1044, p, 0xffffffff;
    @!p not.b32 %r1044, %r1044;
}

	// end inline asm
	and.b32  	%r1060, %r1044, %r1059;
	mov.b32 	%r1049, 64;
	// begin inline asm
	{
    .reg .pred p;
    and.b32 %r1047, %r1051, %r1049;    setp.ne.u32 p, %r1047, 0;
    vote.ballot.sync.b32 %r1047, p, 0xffffffff;
    @!p not.b32 %r1047, %r1047;
}

	// end inline asm
	and.b32  	%r1061, %r1047, %r1060;
	mov.b32 	%r1052, 128;
	// begin inline asm
	{
    .reg .pred p;
    and.b32 %r1050, %r1051, %r1052;    setp.ne.u32 p, %r1050, 0;
    vote.ballot.sync.b32 %r1050, p, 0xffffffff;
    @!p not.b32 %r1050, %r1050;
}

	// end inline asm
	and.b32  	%r1062, %r1050, %r1061;
	clz.b32 	%r1063, %r1062;
	sub.s32 	%r227, 31, %r1063;
	and.b32  	%r1064, %r646, %r1062;
	popc.b32 	%r228, %r1064;
	setp.ne.s32 	%p92, %r295, %r227;
	mov.b32 	%r1793, 0;
	@%p92 bra 	$L__BB15_137;
	shl.b32 	%r1065, %r1051, 2;
	add.s32 	%r1066, %r164, %r1065;
	atom.shared.add.u32 	%r1793, [%r1066], %r228;
$L__BB15_137:
	shfl.sync.idx.b32	%r1092|%p93, %r1793, %r227, 31, -1;
	add.s32 	%r231, %r228, %r1092;
	shr.u32 	%r1093, %r1775, %r293;
	and.b32  	%r1089, %r1093, %r82;
	mov.b32 	%r1069, 1;
	// begin inline asm
	{
    .reg .pred p;
    and.b32 %r1067, %r1089, %r1069;    setp.ne.u32 p, %r1067, 0;
    vote.ballot.sync.b32 %r1067, p, 0xffffffff;
    @!p not.b32 %r1067, %r1067;
}

	// end inline asm
	mov.b32 	%r1072, 2;
	// begin inline asm
	{
    .reg .pred p;
    and.b32 %r1070, %r1089, %r1072;    setp.ne.u32 p, %r1070, 0;
    vote.ballot.sync.b32 %r1070, p, 0xffffffff;
    @!p not.b32 %r1070, %r1070;
}

	// end inline asm
	and.b32  	%r1094, %r1070, %r1067;
	mov.b32 	%r1075, 4;
	// begin inline asm
	{
    .reg .pred p;
    and.b32 %r1073, %r1089, %r1075;    setp.ne.u32 p, %r1073, 0;
    vote.ballot.sync.b32 %r1073, p, 0xffffffff;
    @!p not.b32 %r1073, %r1073;
}

	// end inline asm
	and.b32  	%r1095, %r1073, %r1094;
	mov.b32 	%r1078, 8;
	// begin inline asm
	{
    .reg .pred p;
    and.b32 %r1076, %r1089, %r1078;    setp.ne.u32 p, %r1076, 0;
    vote.ballot.sync.b32 %r1076, p, 0xffffffff;
    @!p not.b32 %r1076, %r1076;
}

	// end inline asm
	and.b32  	%r1096, %r1076, %r1095;
	mov.b32 	%r1081, 16;
	// begin inline asm
	{
    .reg .pred p;
    and.b32 %r1079, %r1089, %r1081;    setp.ne.u32 p, %r1079, 0;
    vote.ballot.sync.b32 %r1079, p, 0xffffffff;
    @!p not.b32 %r1079, %r1079;
}

	// end inline asm
	and.b32  	%r1097, %r1079, %r1096;
	mov.b32 	%r1084, 32;
	// begin inline asm
	{
    .reg .pred p;
    and.b32 %r1082, %r1089, %r1084;    setp.ne.u32 p, %r1082, 0;
    vote.ballot.sync.b32 %r1082, p, 0xffffffff;
    @!p not.b32 %r1082, %r1082;
}

	// end inline asm
	and.b32  	%r1098, %r1082, %r1097;
	mov.b32 	%r1087, 64;
	// begin inline asm
	{
    .reg .pred p;
    and.b32 %r1085, %r1089, %r1087;    setp.ne.u32 p, %r1085, 0;
    vote.ballot.sync.b32 %r1085, p, 0xffffffff;
    @!p not.b32 %r1085, %r1085;
}

	// end inline asm
	and.b32  	%r1099, %r1085, %r1098;
	mov.b32 	%r1090, 128;
	// begin inline asm
	{
    .reg .pred p;
    and.b32 %r1088, %r1089, %r1090;    setp.ne.u32 p, %r1088, 0;
    vote.ballot.sync.b32 %r1088, p, 0xffffffff;
    @!p not.b32 %r1088, %r1088;
}

	// end inline asm
	and.b32  	%r1100, %r1088, %r1099;
	clz.b32 	%r1101, %r1100;
	sub.s32 	%r233, 31, %r1101;
	and.b32  	%r1102, %r646, %r1100;
	popc.b32 	%r234, %r1102;
	setp.ne.s32 	%p94, %r295, %r233;
	mov.b32 	%r1794, 0;
	@%p94 bra 	$L__BB15_139;
	shl.b32 	%r1103, %r1089, 2;
	add.s32 	%r1104, %r164, %r1103;
	atom.shared.add.u32 	%r1794, [%r1104], %r234;
$L__BB15_139:
	shfl.sync.idx.b32	%r1130|%p95, %r1794, %r233, 31, -1;
	add.s32 	%r237, %r234, %r1130;
	shr.u32 	%r1131, %r1776, %r293;
	and.b32  	%r1127, %r1131, %r82;
	mov.b32 	%r1107, 1;
	// begin inline asm
	{
    .reg .pred p;
    and.b32 %r1105, %r1127, %r1107;    setp.ne.u32 p, %r1105, 0;
    vote.ballot.sync.b32 %r1105, p, 0xffffffff;
    @!p not.b32 %r1105, %r1105;
}

	// end inline asm
	mov.b32 	%r1110, 2;
	// begin inline asm
	{
    .reg .pred p;
    and.b32 %r1108, %r1127, %r1110;    setp.ne.u32 p, %r1108, 0;
    vote.ballot.sync.b32 %r1108, p, 0xffffffff;
    @!p not.b32 %r1108, %r1108;
}

	// end inline asm
	and.b32  	%r1132, %r1108, %r1105;
	mov.b32 	%r1113, 4;
	// begin inline asm
	{
    .reg .pred p;
    and.b32 %r1111, %r1127, %r1113;    setp.ne.u32 p, %r1111, 0;
    vote.ballot.sync.b32 %r1111, p, 0xffffffff;
    @!p not.b32 %r1111, %r1111;
}

	// end inline asm
	and.b32  	%r1133, %r1111, %r1132;
	mov.b32 	%r1116, 8;
	// begin inline asm
	{
    .reg .pred p;
    and.b32 %r1114, %r1127, %r1116;    setp.ne.u32 p, %r1114, 0;
    vote.ballot.sync.b32 %r1114, p, 0xffffffff;
    @!p not.b32 %r1114, %r1114;
}

	// end inline asm
	and.b32  	%r1134, %r1114, %r1133;
	mov.b32 	%r1119, 16;
	// begin inline asm
	{
    .reg .pred p;
    and.b32 %r1117, %r1127, %r1119;    setp.ne.u32 p, %r1117, 0;
    vote.ballot.sync.b32 %r1117, p, 0xffffffff;
    @!p not.b32 %r1117, %r1117;
}

	// end inline asm
	and.b32  	%r1135, %r1117, %r1134;
	mov.b32 	%r1122, 32;
	// begin inline asm
	{
    .reg .pred p;
    and.b32 %r1120, %r1127, %r1122;    setp.ne.u32 p, %r1120, 0;
    vote.ballot.sync.b32 %r1120, p, 0xffffffff;
    @!p not.b32 %r1120, %r1120;
}

	// end inline asm
	and.b32  	%r1136, %r1120, %r1135;
	mov.b32 	%r1125, 64;
	// begin inline asm
	{
    .reg .pred p;
    and.b32 %r1123, %r1127, %r1125;    setp.ne.u32 p, %r1123, 0;
    vote.ballot.sync.b32 %r1123, p, 0xffffffff;
    @!p not.b32 %r1123, %r1123;
}

	// end inline asm
	and.b32  	%r1137, %r1123, %r1136;
	mov.b32 	%r1128, 128;
	// begin inline asm
	{
    .reg .pred p;
    and.b32 %r1126, %r1127, %r1128;    setp.ne.u32 p, %r1126, 0;
    vote.ballot.sync.b32 %r1126, p, 0xffffffff;
    @!p not.b32 %r1126, %r1126;
}

	// end inline asm
	and.b32  	%r1138, %r1126, %r1137;
	clz.b32 	%r1139, %r1138;
	sub.s32 	%r239, 31, %r1139;
	and.b32  	%r1140, %r646, %r1138;
	popc.b32 	%r240, %r1140;
	setp.ne.s32 	%p96, %r295, %r239;
	mov.b32 	%r1795, 0;
	@%p96 bra 	$L__BB15_141;
	shl.b32 	%r1141, %r1127, 2;
	add.s32 	%r1142, %r164, %r1141;
	atom.shared.add.u32 	%r1795, [%r1142], %r240;
$L__BB15_141:
	shfl.sync.idx.b32	%r1168|%p97, %r1795, %r239, 31, -1;
	add.s32 	%r243, %r240, %r1168;
	shr.u32 	%r1169, %r1777, %r293;
	and.b32  	%r1165, %r1169, %r82;
	mov.b32 	%r1145, 1;
	// begin inline asm
	{
    .reg .pred p;
    and.b32 %r1143, %r1165, %r1145;    setp.ne.u32 p, %r1143, 0;
    vote.ballot.sync.b32 %r1143, p, 0xffffffff;
    @!p not.b32 %r1143, %r1143;
}

	// end inline asm
	mov.b32 	%r1148, 2;
	// begin inline asm
	{
    .reg .pred p;
    and.b32 %r1146, %r1165, %r1148;    setp.ne.u32 p, %r1146, 0;
    vote.ballot.sync.b32 %r1146, p, 0xffffffff;
    @!p not.b32 %r1146, %r1146;
}

	// end inline asm
	and.b32  	%r1170, %r1146, %r1143;
	mov.b32 	%r1151, 4;
	// begin inline asm
	{
    .reg .pred p;
    and.b32 %r1149, %r1165, %r1151;    setp.ne.u32 p, %r1149, 0;
    vote.ballot.sync.b32 %r1149, p, 0xffffffff;
    @!p not.b32 %r1149, %r1149;
}

	// end inline asm
	and.b32  	%r1171, %r1149, %r1170;
	mov.b32 	%r1154, 8;
	// begin inline asm
	{
    .reg .pred p;
    and.b32 %r1152, %r1165, %r1154;    setp.ne.u32 p, %r1152, 0;
    vote.ballot.sync.b32 %r1152, p, 0xffffffff;
    @!p not.b32 %r1152, %r1152;
}

	// end inline asm
	and.b32  	%r1172, %r1152, %r1171;
	mov.b32 	%r1157, 16;
	// begin inline asm
	{
    .reg .pred p;
    and.b32 %r1155, %r1165, %r1157;    setp.ne.u32 p, %r1155, 0;
    vote.ballot.sync.b32 %r1155, p, 0xffffffff;
    @!p not.b32 %r1155, %r1155;
}

	// end inline asm
	and.b32  	%r1173, %r1155, %r1172;
	mov.b32 	%r1160, 32;
	// begin inline asm
	{
    .reg .pred p;
    and.b32 %r1158, %r1165, %r1160;    setp.ne.u32 p, %r1158, 0;
    vote.ballot.sync.b32 %r1158, p, 0xffffffff;
    @!p not.b32 %r1158, %r1158;
}

	// end inline asm
	and.b32  	%r1174, %r1158, %r1173;
	mov.b32 	%r1163, 64;
	// begin inline asm
	{
    .reg .pred p;
    and.b32 %r1161, %r1165, %r1163;    setp.ne.u32 p, %r1161, 0;
    vote.ballot.sync.b32 %r1161, p, 0xffffffff;
    @!p not.b32 %r1161, %r1161;
}

	// end inline asm
	and.b32  	%r1175, %r1161, %r1174;
	mov.b32 	%r1166, 128;
	// begin inline asm
	{
    .reg .pred p;
    and.b32 %r1164, %r1165, %r1166;    setp.ne.u32 p, %r1164, 0;
    vote.ballot.sync.b32 %r1164, p, 0xffffffff;
    @!p not.b32 %r1164, %r1164;
}

	// end inline asm
	and.b32  	%r1176, %r1164, %r1175;
	clz.b32 	%r1177, %r1176;
	sub.s32 	%r245, 31, %r1177;
	and.b32  	%r1178, %r646, %r1176;
	popc.b32 	%r246, %r1178;
	setp.ne.s32 	%p98, %r295, %r245;
	mov.b32 	%r1796, 0;
	@%p98 bra 	$L__BB15_143;
	shl.b32 	%r1179, %r1165, 2;
	add.s32 	%r1180, %r164, %r1179;
	atom.shared.add.u32 	%r1796, [%r1180], %r246;
$L__BB15_143:
	shfl.sync.idx.b32	%r1206|%p99, %r1796, %r245, 31, -1;
	add.s32 	%r249, %r246, %r1206;
	shr.u32 	%r1207, %r1778, %r293;
	and.b32  	%r1203, %r1207, %r82;
	mov.b32 	%r1183, 1;
	// begin inline asm
	{
    .reg .pred p;
    and.b32 %r1181, %r1203, %r1183;    setp.ne.u32 p, %r1181, 0;
    vote.ballot.sync.b32 %r1181, p, 0xffffffff;
    @!p not.b32 %r1181, %r1181;
}

	// end inline asm
	mov.b32 	%r1186, 2;
	// begin inline asm
	{
    .reg .pred p;
    and.b32 %r1184, %r1203, %r1186;    setp.ne.u32 p, %r1184, 0;
    vote.ballot.sync.b32 %r1184, p, 0xffffffff;
    @!p not.b32 %r1184, %r1184;
}

	// end inline asm
	and.b32  	%r1208, %r1184, %r1181;
	mov.b32 	%r1189, 4;
	// begin inline asm
	{
    .reg .pred p;
    and.b32 %r1187, %r1203, %r1189;    setp.ne.u32 p, %r1187, 0;
    vote.ballot.sync.b32 %r1187, p, 0xffffffff;
    @!p not.b32 %r1187, %r1187;
}

	// end inline asm
	and.b32  	%r1209, %r1187, %r1208;
	mov.b32 	%r1192, 8;
	// begin inline asm
	{
    .reg .pred p;
    and.b32 %r1190, %r1203, %r1192;    setp.ne.u32 p, %r1190, 0;
    vote.ballot.sync.b32 %r1190, p, 0xffffffff;
    @!p not.b32 %r1190, %r1190;
}

	// end inline asm
	and.b32  	%r1210, %r1190, %r1209;
	mov.b32 	%r1195, 16;
	// begin inline asm
	{
    .reg .pred p;
    and.b32 %r1193, %r1203, %r1195;    setp.ne.u32 p, %r1193, 0;
    vote.ballot.sync.b32 %r1193, p, 0xffffffff;
    @!p not.b32 %r1193, %r1193;
}

	// end inline asm
	and.b32  	%r1211, %r1193, %r1210;
	mov.b32 	%r1198, 32;
	// begin inline asm
	{
    .reg .pred p;
    and.b32 %r1196, %r1203, %r1198;    setp.ne.u32 p, %r1196, 0;
    vote.ballot.sync.b32 %r1196, p, 0xffffffff;
    @!p not.b32 %r1196, %r1196;
}

	// end inline asm
	and.b32  	%r1212, %r1196, %r1211;
	mov.b32 	%r1201, 64;
	// begin inline asm
	{
    .reg .pred p;
    and.b32 %r1199, %r1203, %r1201;    setp.ne.u32 p, %r1199, 0;
    vote.ballot.sync.b32 %r1199, p, 0xffffffff;
    @!p not.b32 %r1199, %r1199;
}

	// end inline asm
	and.b32  	%r1213, %r1199, %r1212;
	mov.b32 	%r1204, 128;
	// begin inline asm
	{
    .reg .pred p;
    and.b32 %r1202, %r1203, %r1204;    setp.ne.u32 p, %r1202, 0;
    vote.ballot.sync.b32 %r1202, p, 0xffffffff;
    @!p not.b32 %r1202, %r1202;
}

	// end inline asm
	and.b32  	%r1214, %r1202, %r1213;
	clz.b32 	%r1215, %r1214;
	sub.s32 	%r251, 31, %r1215;
	and.b32  	%r1216, %r646, %r1214;
	popc.b32 	%r252, %r1216;
	setp.ne.s32 	%p100, %r295, %r251;
	mov.b32 	%r1797, 0;
	@%p100 bra 	$L__BB15_145;
	shl.b32 	%r1217, %r1203, 2;
	add.s32 	%r1218, %r164, %r1217;
	atom.shared.add.u32 	%r1797, [%r1218], %r252;
$L__BB15_145:
	shfl.sync.idx.b32	%r1244|%p101, %r1797, %r251, 31, -1;
	add.s32 	%r255, %r252, %r1244;
	shr.u32 	%r1245, %r1779, %r293;
	and.b32  	%r1241, %r1245, %r82;
	mov.b32 	%r1221, 1;
	// begin inline asm
	{
    .reg .pred p;
    and.b32 %r1219, %r1241, %r1221;    setp.ne.u32 p, %r1219, 0;
    vote.ballot.sync.b32 %r1219, p, 0xffffffff;
    @!p not.b32 %r1219, %r1219;
}

	// end inline asm
	mov.b32 	%r1224, 2;
	// begin inline asm
	{
    .reg .pred p;
    and.b32 %r1222, %r1241, %r1224;    setp.ne.u32 p, %r1222, 0;
    vote.ballot.sync.b32 %r1222, p, 0xffffffff;
    @!p not.b32 %r1222, %r1222;
}

	// end inline asm
	and.b32  	%r1246, %r1222, %r1219;
	mov.b32 	%r1227, 4;
	// begin inline asm
	{
    .reg .pred p;
    and.b32 %r1225, %r1241, %r1227;    setp.ne.u32 p, %r1225, 0;
    vote.ballot.sync.b32 %r1225, p, 0xffffffff;
    @!p not.b32 %r1225, %r1225;
}

	// end inline asm
	and.b32  	%r1247, %r1225, %r1246;
	mov.b32 	%r1230, 8;
	// begin inline asm
	{
    .reg .pred p;
    and.b32 %r1228, %r1241, %r1230;    setp.ne.u32 p, %r1228, 0;
    vote.ballot.sync.b32 %r1228, p, 0xffffffff;
    @!p not.b32 %r1228, %r1228;
}

	// end inline asm
	and.b32  	%r1248, %r1228, %r1247;
	mov.b32 	%r1233, 16;
	// begin inline asm
	{
    .reg .pred p;
    and.b32 %r1231, %r1241, %r1233;    setp.ne.u32 p, %r1231, 0;
    vote.ballot.sync.b32 %r1231, p, 0xffffffff;
    @!p not.b32 %r1231, %r1231;
}

	// end inline asm
	and.b32  	%r1249, %r1231, %r1248;
	mov.b32 	%r1236, 32;
	// begin inline asm
	{
    .reg .pred p;
    and.b32 %r1234, %r1241, %r1236;    setp.ne.u32 p, %r1234, 0;
    vote.ballot.sync.b32 %r1234, p, 0xffffffff;
    @!p not.b32 %r1234, %r1234;
}

	// end inline asm
	and.b32  	%r1250, %r1234, %r1249;
	mov.b32 	%r1239, 64;
	// begin inline asm
	{
    .reg .pred p;
    and.b32 %r1237, %r1241, %r1239;    setp.ne.u32 p, %r1237, 0;
    vote.ballot.sync.b32 %r1237, p, 0xffffffff;
    @!p not.b32 %r1237, %r1237;
}

	// end inline asm
	and.b32  	%r1251, %r1237, %r1250;
	mov.b32 	%r1242, 128;
	// begin inline asm
	{
    .reg .pred p;
    and.b32 %r1240, %r1241, %r1242;    setp.ne.u32 p, %r1240, 0;
    vote.ballot.sync.b32 %r1240, p, 0xffffffff;
    @!p not.b32 %r1240, %r1240;
}

	// end inline asm
	and.b32  	%r1252, %r1240, %r1251;
	clz.b32 	%r1253, %r1252;
	sub.s32 	%r257, 31, %r1253;
	and.b32  	%r1254, %r646, %r1252;
	popc.b32 	%r258, %r1254;
	setp.ne.s32 	%p102, %r295, %r257;
	mov.b32 	%r1798, 0;
	@%p102 bra 	$L__BB15_147;
	shl.b32 	%r1259, %r1241, 2;
	add.s32 	%r1260, %r164, %r1259;
	atom.shared.add.u32 	%r1798, [%r1260], %r258;
$L__BB15_147:
	shfl.sync.idx.b32	%r1286|%p103, %r1798, %r257, 31, -1;
	add.s32 	%r261, %r258, %r1286;
	shr.u32 	%r1287, %r1780, %r293;
	and.b32  	%r1283, %r1287, %r82;
	mov.b32 	%r1263, 1;
	// begin inline asm
	{
    .reg .pred p;
    and.b32 %r1261, %r1283, %r1263;    setp.ne.u32 p, %r1261, 0;
    vote.ballot.sync.b32 %r1261, p, 0xffffffff;
    @!p not.b32 %r1261, %r1261;
}

	// end inline asm
	mov.b32 	%r1266, 2;
	// begin inline asm
	{
    .reg .pred p;
    and.b32 %r1264, %r1283, %r1266;    setp.ne.u32 p, %r1264, 0;
    vote.ballot.sync.b32 %r1264, p, 0xffffffff;
    @!p not.b32 %r1264, %r1264;
}

	// end inline asm
	and.b32  	%r1288, %r1264, %r1261;
	mov.b32 	%r1269, 4;
	// begin inline asm
	{
    .reg .pred p;
    and.b32 %r1267, %r1283, %r1269;    setp.ne.u32 p, %r1267, 0;
    vote.ballot.sync.b32 %r1267, p, 0xffffffff;
    @!p not.b32 %r1267, %r1267;
}

	// end inline asm
	and.b32  	%r1289, %r1267, %r1288;
	mov.b32 	%r1272, 8;
	// begin inline asm
	{
    .reg .pred p;
    and.b32 %r1270, %r1283, %r1272;    setp.ne.u32 p, %r1270, 0;
    vote.ballot.sync.b32 %r1270, p, 0xffffffff;
    @!p not.b32 %r1270, %r1270;
}

	// end inline asm
	and.b32  	%r1290, %r1270, %r1289;
	mov.b32 	%r1275, 16;
	// begin inline asm
	{
    .reg .pred p;
    and.b32 %r1273, %r1283, %r1275;    setp.ne.u32 p, %r1273, 0;
    vote.ballot.sync.b32 %r1273, p, 0xffffffff;
    @!p not.b32 %r1273, %r1273;
}

	// end inline asm
	and.b32  	%r1291, %r1273, %r1290;
	mov.b32 	%r1278, 32;
	// begin inline asm
	{
    .reg .pred p;
    and.b32 %r1276, %r1283, %r1278;    setp.ne.u32 p, %r1276, 0;
    vote.ballot.sync.b32 %r1276, p, 0xffffffff;
    @!p not.b32 %r1276, %r1276;
}

	// end inline asm
	and.b32  	%r1292, %r1276, %r1291;
	mov.b32 	%r1281, 64;
	// begin inline asm
	{
    .reg .pred p;
    and.b32 %r1279, %r1283, %r1281;    setp.ne.u32 p, %r1279, 0;
    vote.ballot.sync.b32 %r1279, p, 0xffffffff;
    @!p not.b32 %r1279, %r1279;
}

	// end inline asm
	and.b32  	%r1293, %r1279, %r1292;
	mov.b32 	%r1284, 128;
	// begin inline asm
	{
    .reg .pred p;
    and.b32 %r1282, %r1283, %r1284;    setp.ne.u32 p, %r1282, 0;
    vote.ballot.sync.b32 %r1282, p, 0xffffffff;
    @!p not.b32 %r1282, %r1282;
}

	// end inline asm
	and.b32  	%r1294, %r1282, %r1293;
	clz.b32 	%r1295, %r1294;
	sub.s32 	%r263, 31, %r1295;
	and.b32  	%r1296, %r646, %r1294;
	popc.b32 	%r264, %r1296;
	setp.ne.s32 	%p104, %r295, %r263;
	mov.b32 	%r1799, 0;
	@%p104 bra 	$L__BB15_149;
	shl.b32 	%r1301, %r1283, 2;
	add.s32 	%r1302, %r164, %r1301;
	atom.shared.add.u32 	%r1799, [%r1302], %r264;
$L__BB15_149:
	shfl.sync.idx.b32	%r1328|%p105, %r1799, %r263, 31, -1;
	add.s32 	%r267, %r264, %r1328;
	shr.u32 	%r1329, %r1781, %r293;
	and.b32  	%r1325, %r1329, %r82;
	mov.b32 	%r1305, 1;
	// begin inline asm
	{
    .reg .pred p;
    and.b32 %r1303, %r1325, %r1305;    setp.ne.u32 p, %r1303, 0;
    vote.ballot.sync.b32 %r1303, p, 0xffffffff;
    @!p not.b32 %r1303, %r1303;
}

	// end inline asm
	mov.b32 	%r1308, 2;
	// begin inline asm
	{
    .reg .pred p;
    and.b32 %r1306, %r1325, %r1308;    setp.ne.u32 p, %r1306, 0;
    vote.ballot.sync.b32 %r1306, p, 0xffffffff;
    @!p not.b32 %r1306, %r1306;
}

	// end inline asm
	and.b32  	%r1330, %r1306, %r1303;
	mov.b32 	%r1311, 4;
	// begin inline asm
	{
    .reg .pred p;
    and.b32 %r1309, %r1325, %r1311;    setp.ne.u32 p, %r1309, 0;
    vote.ballot.sync.b32 %r1309, p, 0xffffffff;
    @!p not.b32 %r1309, %r1309;
}

	// end inline asm
	and.b32  	%r1331, %r1309, %r1330;
	mov.b32 	%r1314, 8;
	// begin inline asm
	{
    .reg .pred p;
    and.b32 %r1312, %r1325, %r1314;    setp.ne.u32 p, %r1312, 0;
    vote.ballot.sync.b32 %r1312, p, 0xffffffff;
    @!p not.b32 %r1312, %r1312;
}

	// end inline asm
	and.b32  	%r1332, %r1312, %r1331;
	mov.b32 	%r1317, 16;
	// begin inline asm
	{
    .reg .pred p;
    and.b32 %r1315, %r1325, %r1317;    setp.ne.u32 p, %r1315, 0;
    vote.ballot.sync.b32 %r1315, p, 0xffffffff;
    @!p not.b32 %r1315, %r1315;
}

	// end inline asm
	and.b32  	%r1333, %r1315, %r1332;
	mov.b32 	%r1320, 32;
	// begin inline asm
	{
    .reg .pred p;
    and.b32 %r1318, %r1325, %r1320;    setp.ne.u32 p, %r1318, 0;
    vote.ballot.sync.b32 %r1318, p, 0xffffffff;
    @!p not.b32 %r1318, %r1318;
}

	// end inline asm
	and.b32  	%r1334, %r1318, %r1333;
	mov.b32 	%r1323, 64;
	// begin inline asm
	{
    .reg .pred p;
    and.b32 %r1321, %r1325, %r1323;    setp.ne.u32 p, %r1321, 0;
    vote.ballot.sync.b32 %r1321, p, 0xffffffff;
    @!p not.b32 %r1321, %r1321;
}

	// end inline asm
	and.b32  	%r1335, %r1321, %r1334;
	mov.b32 	%r1326, 128;
	// begin inline asm
	{
    .reg .pred p;
    and.b32 %r1324, %r1325, %r1326;    setp.ne.u32 p, %r1324, 0;
    vote.ballot.sync.b32 %r1324, p, 0xffffffff;
    @!p not.b32 %r1324, %r1324;
}

	// end inline asm
	and.b32  	%r1336, %r1324, %r1335;
	clz.b32 	%r1337, %r1336;
	sub.s32 	%r269, 31, %r1337;
	and.b32  	%r1338, %r646, %r1336;
	popc.b32 	%r270, %r1338;
	setp.ne.s32 	%p106, %r295, %r269;
	mov.b32 	%r1800, 0;
	@%p106 bra 	$L__BB15_151;
	shl.b32 	%r1339, %r1, 5;
	and.b32  	%r1340, %r1339, 31744;
	add.s32 	%r1342, %r551, %r1340;
	shl.b32 	%r1343, %r1325, 2;
	add.s32 	%r1344, %r1342, %r1343;
	atom.shared.add.u32 	%r1800, [%r1344], %r270;
$L__BB15_151:
	shfl.sync.idx.b32	%r1370|%p107, %r1800, %r269, 31, -1;
	add.s32 	%r273, %r270, %r1370;
	shr.u32 	%r1371, %r1782, %r293;
	and.b32  	%r1367, %r1371, %r82;
	mov.b32 	%r1347, 1;
	// begin inline asm
	{
    .reg .pred p;
    and.b32 %r1345, %r1367, %r1347;    setp.ne.u32 p, %r1345, 0;
    vote.ballot.sync.b32 %r1345, p, 0xffffffff;
    @!p not.b32 %r1345, %r1345;
}

	// end inline asm
	mov.b32 	%r1350, 2;
	// begin inline asm
	{
    .reg .pred p;
    and.b32 %r1348, %r1367, %r1350;    setp.ne.u32 p, %r1348, 0;
    vote.ballot.sync.b32 %r1348, p, 0xffffffff;
    @!p not.b32 %r1348, %r1348;
}

	// end inline asm
	and.b32  	%r1372, %r1348, %r1345;
	mov.b32 	%r1353, 4;
	// begin inline asm
	{
    .reg .pred p;
    and.b32 %r1351, %r1367, %r1353;    setp.ne.u32 p, %r1351, 0;
    vote.ballot.sync.b32 %r1351, p, 0xffffffff;
    @!p not.b32 %r1351, %r1351;
}

	// end inline asm
	and.b32  	%r1373, %r1351, %r1372;
	mov.b32 	%r1356, 8;
	// begin inline asm
	{
    .reg .pred p;
    and.b32 %r1354, %r1367, %r1356;    setp.ne.u32 p, %r1354, 0;
    vote.ballot.sync.b32 %r1354, p, 0xffffffff;
    @!p not.b32 %r1354, %r1354;
}

	// end inline asm
	and.b32  	%r1374, %r1354, %r1373;
	mov.b32 	%r1359, 16;
	// begin inline asm
	{
    .reg .pred p;
    and.b32 %r1357, %r1367, %r1359;    setp.ne.u32 p, %r1357, 0;
    vote.ballot.sync.b32 %r1357, p, 0xffffffff;
    @!p not.b32 %r1357, %r1357;
}

	// end inline asm
	and.b32  	%r1375, %r1357, %r1374;
	mov.b32 	%r1362, 32;
	// begin inline asm
	{
    .reg .pred p;
    and.b32 %r1360, %r1367, %r1362;    setp.ne.u32 p, %r1360, 0;
    vote.ballot.sync.b32 %r1360, p, 0xffffffff;
    @!p not.b32 %r1360, %r1360;
}

	// end inline asm
	and.b32  	%r1376, %r1360, %r1375;
	mov.b32 	%r1365, 64;
	// begin inline asm
	{
    .reg .pred p;
    and.b32 %r1363, %r1367, %r1365;    setp.ne.u32 p, %r1363, 0;
    vote.ballot.sync.b32 %r1363, p, 0xffffffff;
    @!p not.b32 %r1363, %r1363;
}

	// end inline asm
	and.b32  	%r1377, %r1363, %r1376;
	mov.b32 	%r1368, 128;
	// begin inline asm
	{
    .reg .pred p;
    and.b32 %r1366, %r1367, %r1368;    setp.ne.u32 p, %r1366, 0;
    vote.ballot.sync.b32 %r1366, p, 0xffffffff;
    @!p not.b32 %r1366, %r1366;
}

	// end inline asm
	and.b32  	%r1378, %r1366, %r1377;
	clz.b32 	%r1379, %r1378;
	sub.s32 	%r275, 31, %r1379;
	and.b32  	%r1380, %r646, %r1378;
	popc.b32 	%r276, %r1380;
	setp.ne.s32 	%p108, %r295, %r275;
	mov.b32 	%r1801, 0;
	@%p108 bra 	$L__BB15_153;
	shl.b32 	%r1385, %r1367, 2;
	add.s32 	%r1386, %r164, %r1385;
	atom.shared.add.u32 	%r1801, [%r1386], %r276;
$L__BB15_153:
	setp.gt.u32 	%p109, %r1, 255;
	shfl.sync.idx.b32	%r1387|%p110, %r1801, %r275, 31, -1;
	add.s32 	%r1388, %r276, %r1387;
	bar.sync 	0;
	shl.b32 	%r1389, %r171, 2;
	add.s32 	%r1391, %r551, %r1389;
	st.shared.u32 	[%r1391+-4], %r1764;
	shl.b32 	%r1392, %r177, 2;
	add.s32 	%r1393, %r551, %r1392;
	st.shared.u32 	[%r1393+-4], %r1765;
	shl.b32 	%r1394, %r183, 2;
	add.s32 	%r1395, %r551, %r1394;
	st.shared.u32 	[%r1395+-4], %r1766;
	shl.b32 	%r1396, %r189, 2;
	add.s32 	%r1397, %r551, %r1396;
	st.shared.u32 	[%r1397+-4], %r1767;
	shl.b32 	%r1398, %r195, 2;
	add.s32 	%r1399, %r551, %r1398;
	st.shared.u32 	[%r1399+-4], %r1768;
	shl.b32 	%r1400, %r201, 2;
	add.s32 	%r1401, %r551, %r1400;
	st.shared.u32 	[%r1401+-4], %r1769;
	shl.b32 	%r1402, %r207, 2;
	add.s32 	%r1403, %r551, %r1402;
	st.shared.u32 	[%r1403+-4], %r1770;
	shl.b32 	%r1404, %r213, 2;
	add.s32 	%r1405, %r551, %r1404;
	st.shared.u32 	[%r1405+-4], %r1771;
	shl.b32 	%r1406, %r219, 2;
	add.s32 	%r1407, %r551, %r1406;
	st.shared.u32 	[%r1407+-4], %r1772;
	shl.b32 	%r1408, %r225, 2;
	add.s32 	%r1409, %r551, %r1408;
	st.shared.u32 	[%r1409+-4], %r1773;
	shl.b32 	%r1410, %r231, 2;
	add.s32 	%r1411, %r551, %r1410;
	st.shared.u32 	[%r1411+-4], %r1774;
	shl.b32 	%r1412, %r237, 2;
	add.s32 	%r1413, %r551, %r1412;
	st.shared.u32 	[%r1413+-4], %r1775;
	shl.b32 	%r1414, %r243, 2;
	add.s32 	%r1415, %r551, %r1414;
	st.shared.u32 	[%r1415+-4], %r1776;
	shl.b32 	%r1416, %r249, 2;
	add.s32 	%r1417, %r551, %r1416;
	st.shared.u32 	[%r1417+-4], %r1777;
	shl.b32 	%r1418, %r255, 2;
	add.s32 	%r1419, %r551, %r1418;
	st.shared.u32 	[%r1419+-4], %r1778;
	shl.b32 	%r1420, %r261, 2;
	add.s32 	%r1421, %r551, %r1420;
	st.shared.u32 	[%r1421+-4], %r1779;
	shl.b32 	%r1422, %r267, 2;
	add.s32 	%r1423, %r551, %r1422;
	st.shared.u32 	[%r1423+-4], %r1780;
	shl.b32 	%r1424, %r273, 2;
	add.s32 	%r1425, %r551, %r1424;
	st.shared.u32 	[%r1425+-4], %r1781;
	shl.b32 	%r1426, %r1388, 2;
	add.s32 	%r1427, %r551, %r1426;
	st.shared.u32 	[%r1427+-4], %r1782;
	shl.b32 	%r1428, %r1, 3;
	add.s32 	%r1429, %r551, %r1428;
	add.s32 	%r279, %r1429, 29184;
	@%p109 bra 	$L__BB15_161;
	ld.param.u64 	%rd236, [_ZN3cub18CUB_300001_SM_10006detail10radix_sort29DeviceRadixSortOnesweepKernelINS1_5radix10policy_hubIiNS0_8NullTypeEyE10Policy1000ELNS0_9SortOrderE0EiS6_yiiNS1_21identity_decomposer_tEEEvPT5_SC_PT3_PKSD_PT1_PKSH_PT2_PKSL_T4_iiT6__param_3];
	cvta.to.global.u64 	%rd57, %rd236;
	shl.b64 	%rd58, %rd7, 3;
	add.s64 	%rd59, %rd57, %rd58;
	ld.global.u64 	%rd60, [%rd59];
	cvt.s64.s32 	%rd61, %r163;
	sub.s64 	%rd238, %rd60, %rd61;
	st.shared.u64 	[%r279], %rd238;
	setp.lt.s32 	%p111, %r3, 1;
	mov.u32 	%r1805, %r1759;
	@%p111 bra 	$L__BB15_160;
	mov.b32 	%r1803, -1;
	mov.u32 	%r1802, %r3;
	mov.u32 	%r1805, %r1759;
$L__BB15_156:
	ld.param.u64 	%rd229, [_ZN3cub18CUB_300001_SM_10006detail10radix_sort29DeviceRadixSortOnesweepKernelINS1_5radix10policy_hubIiNS0_8NullTypeEyE10Policy1000ELNS0_9SortOrderE0EiS6_yiiNS1_21identity_decomposer_tEEEvPT5_SC_PT3_PKSD_PT1_PKSH_PT2_PKSL_T4_iiT6__param_0];
	add.s32 	%r283, %r1802, -1;
	shl.b32 	%r1431, %r283, 8;
	add.s32 	%r1432, %r1431, %r1;
	cvta.to.global.u64 	%rd62, %rd229;
	mul.wide.s32 	%rd63, %r1432, 4;
	add.s64 	%rd16, %rd62, %rd63;
$L__BB15_157:
	membar.cta;
	ld.volatile.global.u32 	%r284, [%rd16];
	setp.eq.s32 	%p112, %r284, 0;
	@%p112 bra 	$L__BB15_157;
	and.b32  	%r1433, %r284, 1073741823;
	add.s32 	%r1805, %r1433, %r1805;
	setp.gt.s32 	%p113, %r284, -1;
	vote.sync.ballot.b32 	%r1803, %p113, %r1803;
	setp.gt.u32 	%p115, %r1802, 1;
	and.pred  	%p116, %p113, %p115;
	mov.u32 	%r1802, %r283;
	@%p116 bra 	$L__BB15_156;
	ld.shared.u64 	%rd238, [%r279];
$L__BB15_160:
	ld.param.u64 	%rd230, [_ZN3cub18CUB_300001_SM_10006detail10radix_sort29DeviceRadixSortOnesweepKernelINS1_5radix10policy_hubIiNS0_8NullTypeEyE10Policy1000ELNS0_9SortOrderE0EiS6_yiiNS1_21identity_decomposer_tEEEvPT5_SC_PT3_PKSD_PT1_PKSH_PT2_PKSL_T4_iiT6__param_0];
	or.b32  	%r1434, %r1805, -2147483648;
	cvta.to.global.u64 	%rd64, %rd230;
	shl.b32 	%r1435, %r3, 8;
	add.s32 	%r1436, %r1435, %r1;
	mul.wide.s32 	%rd65, %r1436, 4;
	add.s64 	%rd66, %rd64, %rd65;
	st.volatile.global.u32 	[%rd66], %r1434;
	sub.s32 	%r1437, %r1805, %r1759;
	cvt.s64.s32 	%rd67, %r1437;
	add.s64 	%rd68, %rd238, %rd67;
	st.shared.u64 	[%r279], %rd68;
$L__BB15_161:
	ld.param.u32 	%r1711, [_ZN3cub18CUB_300001_SM_10006detail10radix_sort29DeviceRadixSortOnesweepKernelINS1_5radix10policy_hubIiNS0_8NullTypeEyE10Policy1000ELNS0_9SortOrderE0EiS6_yiiNS1_21identity_decomposer_tEEEvPT5_SC_PT3_PKSD_PT1_PKSH_PT2_PKSL_T4_iiT6__param_8];
	ld.param.u64 	%rd233, [_ZN3cub18CUB_300001_SM_10006detail10radix_sort29DeviceRadixSortOnesweepKernelINS1_5radix10policy_hubIiNS0_8NullTypeEyE10Policy1000ELNS0_9SortOrderE0EiS6_yiiNS1_21identity_decomposer_tEEEvPT5_SC_PT3_PKSD_PT1_PKSH_PT2_PKSL_T4_iiT6__param_2];
	setp.gt.u32 	%p117, %r1, 255;
	mad.lo.s32 	%r288, %r3, 7296, 7296;
	setp.lt.s32 	%p118, %r288, %r1711;
	setp.eq.s64 	%p119, %rd233, 0;
	or.pred  	%p120, %p119, %p118;
	or.pred  	%p121, %p117, %p120;
	@%p121 bra 	$L__BB15_163;
	ld.param.u64 	%rd234, [_ZN3cub18CUB_300001_SM_10006detail10radix_sort29DeviceRadixSortOnesweepKernelINS1_5radix10policy_hubIiNS0_8NullTypeEyE10Policy1000ELNS0_9SortOrderE0EiS6_yiiNS1_21identity_decomposer_tEEEvPT5_SC_PT3_PKSD_PT1_PKSH_PT2_PKSL_T4_iiT6__param_2];
	ld.shared.u64 	%rd69, [%r279];
	cvt.s64.s32 	%rd70, %r1759;
	cvt.s64.s32 	%rd71, %r163;
	add.s64 	%rd72, %rd71, %rd70;
	add.s64 	%rd73, %rd72, %rd69;
	cvta.to.global.u64 	%rd74, %rd234;
	shl.b64 	%rd75, %rd7, 3;
	add.s64 	%rd76, %rd74, %rd75;
	st.global.u64 	[%rd76], %rd73;
$L__BB15_163:
	ld.param.u32 	%r1712, [_ZN3cub18CUB_300001_SM_10006detail10radix_sort29DeviceRadixSortOnesweepKernelINS1_5radix10policy_hubIiNS0_8NullTypeEyE10Policy1000ELNS0_9SortOrderE0EiS6_yiiNS1_21identity_decomposer_tEEEvPT5_SC_PT3_PKSD_PT1_PKSH_PT2_PKSL_T4_iiT6__param_8];
	shl.b32 	%r1438, %r1, 2;
	add.s32 	%r289, %r551, %r1438;
	setp.gt.s32 	%p122, %r288, %r1712;
	bar.sync 	0;
	@%p122 bra 	$L__BB15_165;
	ld.shared.u32 	%r1440, [%r289];
	shr.u32 	%r1441, %r1440, %r293;
	and.b32  	%r1442, %r1441, %r82;
	shl.b32 	%r1443, %r1442, 3;
	add.s32 	%r1445, %r551, 29184;
	add.s32 	%r1446, %r1445, %r1443;
	ld.shared.u64 	%rd77, [%r1446];
	add.s64 	%rd78, %rd77, %rd7;
	xor.b32  	%r1447, %r1440, -2147483648;
	shl.b64 	%rd79, %rd78, 2;
	add.s64 	%rd80, %rd1, %rd79;
	st.global.u32 	[%rd80], %r1447;
	bar.warp.sync 	-1;
	ld.shared.u32 	%r1448, [%r289+1536];
	shr.u32 	%r1449, %r1448, %r293;
	and.b32  	%r1450, %r1449, %r82;
	shl.b32 	%r1451, %r1450, 3;
	add.s32 	%r1452, %r1445, %r1451;
	ld.shared.u64 	%rd81, [%r1452];
	add.s64 	%rd82, %rd81, %rd7;
	xor.b32  	%r1453, %r1448, -2147483648;
	shl.b64 	%rd83, %rd82, 2;
	add.s64 	%rd84, %rd1, %rd83;
	st.global.u32 	[%rd84+1536], %r1453;
	bar.warp.sync 	-1;
	ld.shared.u32 	%r1454, [%r289+3072];
	shr.u32 	%r1455, %r1454, %r293;
	and.b32  	%r1456, %r1455, %r82;
	shl.b32 	%r1457, %r1456, 3;
	add.s32 	%r1458, %r1445, %r1457;
	ld.shared.u64 	%rd85, [%r1458];
	add.s64 	%rd86, %rd85, %rd7;
	xor.b32  	%r1459, %r1454, -2147483648;
	shl.b64 	%rd87, %rd86, 2;
	add.s64 	%rd88, %rd1, %rd87;
	st.global.u32 	[%rd88+3072], %r1459;
	bar.warp.sync 	-1;
	ld.shared.u32 	%r1460, [%r289+4608];
	shr.u32 	%r1461, %r1460, %r293;
	and.b32  	%r1462, %r1461, %r82;
	shl.b32 	%r1463, %r1462, 3;
	add.s32 	%r1464, %r1445, %r1463;
	ld.shared.u64 	%rd89, [%r1464];
	add.s64 	%rd90, %rd89, %rd7;
	xor.b32  	%r1465, %r1460, -2147483648;
	shl.b64 	%rd91, %rd90, 2;
	add.s64 	%rd92, %rd1, %rd91;
	st.global.u32 	[%rd92+4608], %r1465;
	bar.warp.sync 	-1;
	ld.shared.u32 	%r1466, [%r289+6144];
	shr.u32 	%r1467, %r1466, %r293;
	and.b32  	%r1468, %r1467, %r82;
	shl.b32 	%r1469, %r1468, 3;
	add.s32 	%r1470, %r1445, %r1469;
	ld.shared.u64 	%rd93, [%r1470];
	add.s64 	%rd94, %rd93, %rd7;
	xor.b32  	%r1471, %r1466, -2147483648;
	shl.b64 	%rd95, %rd94, 2;
	add.s64 	%rd96, %rd1, %rd95;
	st.global.u32 	[%rd96+6144], %r1471;
	bar.warp.sync 	-1;
	ld.shared.u32 	%r1472, [%r289+7680];
	shr.u32 	%r1473, %r1472, %r293;
	and.b32  	%r1474, %r1473, %r82;
	shl.b32 	%r1475, %r1474, 3;
	add.s32 	%r1476, %r1445, %r1475;
	ld.shared.u64 	%rd97, [%r1476];
	add.s64 	%rd98, %rd97, %rd7;
	xor.b32  	%r1477, %r1472, -2147483648;
	shl.b64 	%rd99, %rd98, 2;
	add.s64 	%rd100, %rd1, %rd99;
	st.global.u32 	[%rd100+7680], %r1477;
	bar.warp.sync 	-1;
	ld.shared.u32 	%r1478, [%r289+9216];
	shr.u32 	%r1479, %r1478, %r293;
	and.b32  	%r1480, %r1479, %r82;
	shl.b32 	%r1481, %r1480, 3;
	add.s32 	%r1482, %r1445, %r1481;
	ld.shared.u64 	%rd101, [%r1482];
	add.s64 	%rd102, %rd101, %rd7;
	xor.b32  	%r1483, %r1478, -2147483648;
	shl.b64 	%rd103, %rd102, 2;
	add.s64 	%rd104, %rd1, %rd103;
	st.global.u32 	[%rd104+9216], %r1483;
	bar.warp.sync 	-1;
	ld.shared.u32 	%r1484, [%r289+10752];
	shr.u32 	%r1485, %r1484, %r293;
	and.b32  	%r1486, %r1485, %r82;
	shl.b32 	%r1487, %r1486, 3;
	add.s32 	%r1488, %r1445, %r1487;
	ld.shared.u64 	%rd105, [%r1488];
	add.s64 	%rd106, %rd105, %rd7;
	xor.b32  	%r1489, %r1484, -2147483648;
	shl.b64 	%rd107, %rd106, 2;
	add.s64 	%rd108, %rd1, %rd107;
	st.global.u32 	[%rd108+10752], %r1489;
	bar.warp.sync 	-1;
	ld.shared.u32 	%r1490, [%r289+12288];
	shr.u32 	%r1491, %r1490, %r293;
	and.b32  	%r1492, %r1491, %r82;
	shl.b32 	%r1493, %r1492, 3;
	add.s32 	%r1494, %r1445, %r1493;
	ld.shared.u64 	%rd109, [%r1494];
	add.s64 	%rd110, %rd109, %rd7;
	xor.b32  	%r1495, %r1490, -2147483648;
	shl.b64 	%rd111, %rd110, 2;
	add.s64 	%rd112, %rd1, %rd111;
	st.global.u32 	[%rd112+12288], %r1495;
	bar.warp.sync 	-1;
	ld.shared.u32 	%r1496, [%r289+13824];
	shr.u32 	%r1497, %r1496, %r293;
	and.b32  	%r1498, %r1497, %r82;
	shl.b32 	%r1499, %r1498, 3;
	add.s32 	%r1500, %r1445, %r1499;
	ld.shared.u64 	%rd113, [%r1500];
	add.s64 	%rd114, %rd113, %rd7;
	xor.b32  	%r1501, %r1496, -2147483648;
	shl.b64 	%rd115, %rd114, 2;
	add.s64 	%rd116, %rd1, %rd115;
	st.global.u32 	[%rd116+13824], %r1501;
	bar.warp.sync 	-1;
	ld.shared.u32 	%r1502, [%r289+15360];
	shr.u32 	%r1503, %r1502, %r293;
	and.b32  	%r1504, %r1503, %r82;
	shl.b32 	%r1505, %r1504, 3;
	add.s32 	%r1506, %r1445, %r1505;
	ld.shared.u64 	%rd117, [%r1506];
	add.s64 	%rd118, %rd117, %rd7;
	xor.b32  	%r1507, %r1502, -2147483648;
	shl.b64 	%rd119, %rd118, 2;
	add.s64 	%rd120, %rd1, %rd119;
	st.global.u32 	[%rd120+15360], %r1507;
	bar.warp.sync 	-1;
	ld.shared.u32 	%r1508, [%r289+16896];
	shr.u32 	%r1509, %r1508, %r293;
	and.b32  	%r1510, %r1509, %r82;
	shl.b32 	%r1511, %r1510, 3;
	add.s32 	%r1512, %r1445, %r1511;
	ld.shared.u64 	%rd121, [%r1512];
	add.s64 	%rd122, %rd121, %rd7;
	xor.b32  	%r1513, %r1508, -2147483648;
	shl.b64 	%rd123, %rd122, 2;
	add.s64 	%rd124, %rd1, %rd123;
	st.global.u32 	[%rd124+16896], %r1513;
	bar.warp.sync 	-1;
	ld.shared.u32 	%r1514, [%r289+18432];
	shr.u32 	%r1515, %r1514, %r293;
	and.b32  	%r1516, %r1515, %r82;
	shl.b32 	%r1517, %r1516, 3;
	add.s32 	%r1518, %r1445, %r1517;
	ld.shared.u64 	%rd125, [%r1518];
	add.s64 	%rd126, %rd125, %rd7;
	xor.b32  	%r1519, %r1514, -2147483648;
	shl.b64 	%rd127, %rd126, 2;
	add.s64 	%rd128, %rd1, %rd127;
	st.global.u32 	[%rd128+18432], %r1519;
	bar.warp.sync 	-1;
	ld.shared.u32 	%r1520, [%r289+19968];
	shr.u32 	%r1521, %r1520, %r293;
	and.b32  	%r1522, %r1521, %r82;
	shl.b32 	%r1523, %r1522, 3;
	add.s32 	%r1524, %r1445, %r1523;
	ld.shared.u64 	%rd129, [%r1524];
	add.s64 	%rd130, %rd129, %rd7;
	xor.b32  	%r1525, %r1520, -2147483648;
	shl.b64 	%rd131, %rd130, 2;
	add.s64 	%rd132, %rd1, %rd131;
	st.global.u32 	[%rd132+19968], %r1525;
	bar.warp.sync 	-1;
	ld.shared.u32 	%r1526, [%r289+21504];
	shr.u32 	%r1527, %r1526, %r293;
	and.b32  	%r1528, %r1527, %r82;
	shl.b32 	%r1529, %r1528, 3;
	add.s32 	%r1530, %r1445, %r1529;
	ld.shared.u64 	%rd133, [%r1530];
	add.s64 	%rd134, %rd133, %rd7;
	xor.b32  	%r1531, %r1526, -2147483648;
	shl.b64 	%rd135, %rd134, 2;
	add.s64 	%rd136, %rd1, %rd135;
	st.global.u32 	[%rd136+21504], %r1531;
	bar.warp.sync 	-1;
	ld.shared.u32 	%r1532, [%r289+23040];
	shr.u32 	%r1533, %r1532, %r293;
	and.b32  	%r1534, %r1533, %r82;
	shl.b32 	%r1535, %r1534, 3;
	add.s32 	%r1536, %r1445, %r1535;
	ld.shared.u64 	%rd137, [%r1536];
	add.s64 	%rd138, %rd137, %rd7;
	xor.b32  	%r1537, %r1532, -2147483648;
	shl.b64 	%rd139, %rd138, 2;
	add.s64 	%rd140, %rd1, %rd139;
	st.global.u32 	[%rd140+23040], %r1537;
	bar.warp.sync 	-1;
	ld.shared.u32 	%r1538, [%r289+24576];
	shr.u32 	%r1539, %r1538, %r293;
	and.b32  	%r1540, %r1539, %r82;
	shl.b32 	%r1541, %r1540, 3;
	add.s32 	%r1542, %r1445, %r1541;
	ld.shared.u64 	%rd141, [%r1542];
	add.s64 	%rd142, %rd141, %rd7;
	xor.b32  	%r1543, %r1538, -2147483648;
	shl.b64 	%rd143, %rd142, 2;
	add.s64 	%rd144, %rd1, %rd143;
	st.global.u32 	[%rd144+24576], %r1543;
	bar.warp.sync 	-1;
	ld.shared.u32 	%r1544, [%r289+26112];
	shr.u32 	%r1545, %r1544, %r293;
	and.b32  	%r1546, %r1545, %r82;
	shl.b32 	%r1547, %r1546, 3;
	add.s32 	%r1548, %r1445, %r1547;
	ld.shared.u64 	%rd145, [%r1548];
	add.s64 	%rd146, %rd145, %rd7;
	xor.b32  	%r1549, %r1544, -2147483648;
	shl.b64 	%rd147, %rd146, 2;
	add.s64 	%rd148, %rd1, %rd147;
	st.global.u32 	[%rd148+26112], %r1549;
	bar.warp.sync 	-1;
	ld.shared.u32 	%r1550, [%r289+27648];
	shr.u32 	%r1551, %r1550, %r293;
	and.b32  	%r1552, %r1551, %r82;
	shl.b32 	%r1553, %r1552, 3;
	add.s32 	%r1554, %r1445, %r1553;
	ld.shared.u64 	%rd149, [%r1554];
	add.s64 	%rd150, %rd149, %rd7;
	xor.b32  	%r1555, %r1550, -2147483648;
	shl.b64 	%rd151, %rd150, 2;
	add.s64 	%rd152, %rd1, %rd151;
	st.global.u32 	[%rd152+27648], %r1555;
	bar.warp.sync 	-1;
	bra.uni 	$L__BB15_204;
$L__BB15_165:
	ld.param.u32 	%r1713, [_ZN3cub18CUB_300001_SM_10006detail10radix_sort29DeviceRadixSortOnesweepKernelINS1_5radix10policy_hubIiNS0_8NullTypeEyE10Policy1000ELNS0_9SortOrderE0EiS6_yiiNS1_21identity_decomposer_tEEEvPT5_SC_PT3_PKSD_PT1_PKSH_PT2_PKSL_T4_iiT6__param_8];
	mad.lo.s32 	%r290, %r3, -7296, %r1713;
	setp.ge.s32 	%p123, %r1, %r290;
	@%p123 bra 	$L__BB15_167;
	ld.shared.u32 	%r1556, [%r289];
	shr.u32 	%r1557, %r1556, %r293;
	and.b32  	%r1558, %r1557, %r82;
	shl.b32 	%r1559, %r1558, 3;
	add.s32 	%r1561, %r551, %r1559;
	ld.shared.u64 	%rd153, [%r1561+29184];
	xor.b32  	%r1562, %r1556, -2147483648;
	add.s64 	%rd154, %rd153, %rd7;
	shl.b64 	%rd155, %rd154, 2;
	add.s64 	%rd156, %rd1, %rd155;
	st.global.u32 	[%rd156], %r1562;
$L__BB15_167:
	bar.warp.sync 	-1;
	add.s32 	%r1563, %r1, 384;
	setp.ge.s32 	%p124, %r1563, %r290;
	@%p124 bra 	$L__BB15_169;
	ld.shared.u32 	%r1564, [%r289+1536];
	shr.u32 	%r1565, %r1564, %r293;
	and.b32  	%r1566, %r1565, %r82;
	shl.b32 	%r1567, %r1566, 3;
	add.s32 	%r1569, %r551, %r1567;
	ld.shared.u64 	%rd157, [%r1569+29184];
	xor.b32  	%r1570, %r1564, -2147483648;
	add.s64 	%rd158, %rd157, %rd7;
	shl.b64 	%rd159, %rd158, 2;
	add.s64 	%rd160, %rd1, %rd159;
	st.global.u32 	[%rd160+1536], %r1570;
$L__BB15_169:
	bar.warp.sync 	-1;
	add.s32 	%r1571, %r1, 768;
	setp.ge.s32 	%p125, %r1571, %r290;
	@%p125 bra 	$L__BB15_171;
	ld.shared.u32 	%r1572, [%r289+3072];
	shr.u32 	%r1573, %r1572, %r293;
	and.b32  	%r1574, %r1573, %r82;
	shl.b32 	%r1575, %r1574, 3;
	add.s32 	%r1577, %r551, %r1575;
	ld.shared.u64 	%rd161, [%r1577+29184];
	xor.b32  	%r1578, %r1572, -2147483648;
	add.s64 	%rd162, %rd161, %rd7;
	shl.b64 	%rd163, %rd162, 2;
	add.s64 	%rd164, %rd1, %rd163;
	st.global.u32 	[%rd164+3072], %r1578;
$L__BB15_171:
	bar.warp.sync 	-1;
	add.s32 	%r1579, %r1, 1152;
	setp.ge.s32 	%p126, %r1579, %r290;
	@%p126 bra 	$L__BB15_173;
	ld.shared.u32 	%r1580, [%r289+4608];
	shr.u32 	%r1581, %r1580, %r293;
	and.b32  	%r1582, %r1581, %r82;
	shl.b32 	%r1583, %r1582, 3;
	add.s32 	%r1585, %r551, %r1583;
	ld.shared.u64 	%rd165, [%r1585+29184];
	xor.b32  	%r1586, %r1580, -2147483648;
	add.s64 	%rd166, %rd165, %rd7;
	shl.b64 	%rd167, %rd166, 2;
	add.s64 	%rd168, %rd1, %rd167;
	st.global.u32 	[%rd168+4608], %r1586;
$L__BB15_173:
	bar.warp.sync 	-1;
	add.s32 	%r1587, %r1, 1536;
	setp.ge.s32 	%p127, %r1587, %r290;
	@%p127 bra 	$L__BB15_175;
	ld.shared.u32 	%r1588, [%r289+6144];
	shr.u32 	%r1589, %r1588, %r293;
	and.b32  	%r1590, %r1589, %r82;
	shl.b32 	%r1591, %r1590, 3;
	add.s32 	%r1593, %r551, %r1591;
	ld.shared.u64 	%rd169, [%r1593+29184];
	xor.b32  	%r1594, %r1588, -2147483648;
	add.s64 	%rd170, %rd169, %rd7;
	shl.b64 	%rd171, %rd170, 2;
	add.s64 	%rd172, %rd1, %rd171;
	st.global.u32 	[%rd172+6144], %r1594;
$L__BB15_175:
	bar.warp.sync 	-1;
	add.s32 	%r1595, %r1, 1920;
	setp.ge.s32 	%p128, %r1595, %r290;
	@%p128 bra 	$L__BB15_177;
	ld.shared.u32 	%r1596, [%r289+7680];
	shr.u32 	%r1597, %r1596, %r293;
	and.b32  	%r1598, %r1597, %r82;
	shl.b32 	%r1599, %r1598, 3;
	add.s32 	%r1601, %r551, %r1599;
	ld.shared.u64 	%rd173, [%r1601+29184];
	xor.b32  	%r1602, %r1596, -2147483648;
	add.s64 	%rd174, %rd173, %rd7;
	shl.b64 	%rd175, %rd174, 2;
	add.s64 	%rd176, %rd1, %rd175;
	st.global.u32 	[%rd176+7680], %r1602;
$L__BB15_177:
	bar.warp.sync 	-1;
	add.s32 	%r1603, %r1, 2304;
	setp.ge.s32 	%p129, %r1603, %r290;
	@%p129 bra 	$L__BB15_179;
	ld.shared.u32 	%r1604, [%r289+9216];
	shr.u32 	%r1605, %r1604, %r293;
	and.b32  	%r1606, %r1605, %r82;
	shl.b32 	%r1607, %r1606, 3;
	add.s32 	%r1609, %r551, %r1607;
	ld.shared.u64 	%rd177, [%r1609+29184];
	xor.b32  	%r1610, %r1604, -2147483648;
	add.s64 	%rd178, %rd177, %rd7;
	shl.b64 	%rd179, %rd178, 2;
	add.s64 	%rd180, %rd1, %rd179;
	st.global.u32 	[%rd180+9216], %r1610;
$L__BB15_179:
	bar.warp.sync 	-1;
	add.s32 	%r1611, %r1, 2688;
	setp.ge.s32 	%p130, %r1611, %r290;
	@%p130 bra 	$L__BB15_181;
	ld.shared.u32 	%r1612, [%r289+10752];
	shr.u32 	%r1613, %r1612, %r293;
	and.b32  	%r1614, %r1613, %r82;
	shl.b32 	%r1615, %r1614, 3;
	add.s32 	%r1617, %r551, %r1615;
	ld.shared.u64 	%rd181, [%r1617+29184];
	xor.b32  	%r1618, %r1612, -2147483648;
	add.s64 	%rd182, %rd181, %rd7;
	shl.b64 	%rd183, %rd182, 2;
	add.s64 	%rd184, %rd1, %rd183;
	st.global.u32 	[%rd184+10752], %r1618;
$L__BB15_181:
	bar.warp.sync 	-1;
	or.b32  	%r1619, %r1, 3072;
	setp.ge.s32 	%p131, %r1619, %r290;
	@%p131 bra 	$L__BB15_183;
	ld.shared.u32 	%r1620, [%r289+12288];
	shr.u32 	%r1621, %r1620, %r293;
	and.b32  	%r1622, %r1621, %r82;
	shl.b32 	%r1623, %r1622, 3;
	add.s32 	%r1625, %r551, %r1623;
	ld.shared.u64 	%rd185, [%r1625+29184];
	xor.b32  	%r1626, %r1620, -2147483648;
	add.s64 	%rd186, %rd185, %rd7;
	shl.b64 	%rd187, %rd186, 2;
	add.s64 	%rd188, %rd1, %rd187;
	st.global.u32 	[%rd188+12288], %r1626;
$L__BB15_183:
	bar.warp.sync 	-1;
	add.s32 	%r1627, %r1, 3456;
	setp.ge.s32 	%p132, %r1627, %r290;
	@%p132 bra 	$L__BB15_185;
	ld.shared.u32 	%r1628, [%r289+13824];
	shr.u32 	%r1629, %r1628, %r293;
	and.b32  	%r1630, %r1629, %r82;
	shl.b32 	%r1631, %r1630, 3;
	add.s32 	%r1633, %r551, %r1631;
	ld.shared.u64 	%rd189, [%r1633+29184];
	xor.b32  	%r1634, %r1628, -2147483648;
	add.s64 	%rd190, %rd189, %rd7;
	shl.b64 	%rd191, %rd190, 2;
	add.s64 	%rd192, %rd1, %rd191;
	st.global.u32 	[%rd192+13824], %r1634;
$L__BB15_185:
	bar.warp.sync 	-1;
	add.s32 	%r1635, %r1, 3840;
	setp.ge.s32 	%p133, %r1635, %r290;
	@%p133 bra 	$L__BB15_187;
	ld.shared.u32 	%r1636, [%r289+15360];
	shr.u32 	%r1637, %r1636, %r293;
	and.b32  	%r1638, %r1637, %r82;
	shl.b32 	%r1639, %r1638, 3;
	add.s32 	%r1641, %r551, %r1639;
	ld.shared.u64 	%rd193, [%r1641+29184];
	xor.b32  	%r1642, %r1636, -2147483648;
	add.s64 	%rd194, %rd193, %rd7;
	shl.b64 	%rd195, %rd194, 2;
	add.s64 	%rd196, %rd1, %rd195;
	st.global.u32 	[%rd196+15360], %r1642;
$L__BB15_187:
	bar.warp.sync 	-1;
	add.s32 	%r1643, %r1, 4224;
	setp.ge.s32 	%p134, %r1643, %r290;
	@%p134 bra 	$L__BB15_189;
	ld.shared.u32 	%r1644, [%r289+16896];
	shr.u32 	%r1645, %r1644, %r293;
	and.b32  	%r1646, %r1645, %r82;
	shl.b32 	%r1647, %r1646, 3;
	add.s32 	%r1649, %r551, %r1647;
	ld.shared.u64 	%rd197, [%r1649+29184];
	xor.b32  	%r1650, %r1644, -2147483648;
	add.s64 	%rd198, %rd197, %rd7;
	shl.b64 	%rd199, %rd198, 2;
	add.s64 	%rd200, %rd1, %rd199;
	st.global.u32 	[%rd200+16896], %r1650;
$L__BB15_189:
	bar.warp.sync 	-1;
	add.s32 	%r1651, %r1, 4608;
	setp.ge.s32 	%p135, %r1651, %r290;
	@%p135 bra 	$L__BB15_191;
	ld.shared.u32 	%r1652, [%r289+18432];
	shr.u32 	%r1653, %r1652, %r293;
	and.b32  	%r1654, %r1653, %r82;
	shl.b32 	%r1655, %r1654, 3;
	add.s32 	%r1657, %r551, %r1655;
	ld.shared.u64 	%rd201, [%r1657+29184];
	xor.b32  	%r1658, %r1652, -2147483648;
	add.s64 	%rd202, %rd201, %rd7;
	shl.b64 	%rd203, %rd202, 2;
	add.s64 	%rd204, %rd1, %rd203;
	st.global.u32 	[%rd204+18432], %r1658;
$L__BB15_191:
	bar.warp.sync 	-1;
	add.s32 	%r1659, %r1, 4992;
	setp.ge.s32 	%p136, %r1659, %r290;
	@%p136 bra 	$L__BB15_193;
	ld.shared.u32 	%r1660, [%r289+19968];
	shr.u32 	%r1661, %r1660, %r293;
	and.b32  	%r1662, %r1661, %r82;
	shl.b32 	%r1663, %r1662, 3;
	add.s32 	%r1665, %r551, %r1663;
	ld.shared.u64 	%rd205, [%r1665+29184];
	xor.b32  	%r1666, %r1660, -2147483648;
	add.s64 	%rd206, %rd205, %rd7;
	shl.b64 	%rd207, %rd206, 2;
	add.s64 	%rd208, %rd1, %rd207;
	st.global.u32 	[%rd208+19968], %r1666;
$L__BB15_193:
	bar.warp.sync 	-1;
	add.s32 	%r1667, %r1, 5376;
	setp.ge.s32 	%p137, %r1667, %r290;
	@%p137 bra 	$L__BB15_195;
	ld.shared.u32 	%r1668, [%r289+21504];
	shr.u32 	%r1669, %r1668, %r293;
	and.b32  	%r1670, %r1669, %r82;
	shl.b32 	%r1671, %r1670, 3;
	add.s32 	%r1673, %r551, %r1671;
	ld.shared.u64 	%rd209, [%r1673+29184];
	xor.b32  	%r1674, %r1668, -2147483648;
	add.s64 	%rd210, %rd209, %rd7;
	shl.b64 	%rd211, %rd210, 2;
	add.s64 	%rd212, %rd1, %rd211;
	st.global.u32 	[%rd212+21504], %r1674;
$L__BB15_195:
	bar.warp.sync 	-1;
	add.s32 	%r1675, %r1, 5760;
	setp.ge.s32 	%p138, %r1675, %r290;
	@%p138 bra 	$L__BB15_197;
	ld.shared.u32 	%r1676, [%r289+23040];
	shr.u32 	%r1677, %r1676, %r293;
	and.b32  	%r1678, %r1677, %r82;
	shl.b32 	%r1679, %r1678, 3;
	add.s32 	%r1681, %r551, %r1679;
	ld.shared.u64 	%rd213, [%r1681+29184];
	xor.b32  	%r1682, %r1676, -2147483648;
	add.s64 	%rd214, %rd213, %rd7;
	shl.b64 	%rd215, %rd214, 2;
	add.s64 	%rd216, %rd1, %rd215;
	st.global.u32 	[%rd216+23040], %r1682;
$L__BB15_197:
	bar.warp.sync 	-1;
	or.b32  	%r1683, %r1, 6144;
	setp.ge.s32 	%p139, %r1683, %r290;
	@%p139 bra 	$L__BB15_199;
	ld.shared.u32 	%r1684, [%r289+24576];
	shr.u32 	%r1685, %r1684, %r293;
	and.b32  	%r1686, %r1685, %r82;
	shl.b32 	%r1687, %r1686, 3;
	add.s32 	%r1689, %r551, %r1687;
	ld.shared.u64 	%rd217, [%r1689+29184];
	xor.b32  	%r1690, %r1684, -2147483648;
	add.s64 	%rd218, %rd217, %rd7;
	shl.b64 	%rd219, %rd218, 2;
	add.s64 	%rd220, %rd1, %rd219;
	st.global.u32 	[%rd220+24576], %r1690;
$L__BB15_199:
	bar.warp.sync 	-1;
	add.s32 	%r1691, %r1, 6528;
	setp.ge.s32 	%p140, %r1691, %r290;
	@%p140 bra 	$L__BB15_201;
	ld.shared.u32 	%r1692, [%r289+26112];
	shr.u32 	%r1693, %r1692, %r293;
	and.b32  	%r1694, %r1693, %r82;
	shl.b32 	%r1695, %r1694, 3;
	add.s32 	%r1697, %r551, %r1695;
	ld.shared.u64 	%rd221, [%r1697+29184];
	xor.b32  	%r1698, %r1692, -2147483648;
	add.s64 	%rd222, %rd221, %rd7;
	shl.b64 	%rd223, %rd222, 2;
	add.s64 	%rd224, %rd1, %rd223;
	st.global.u32 	[%rd224+26112], %r1698;
$L__BB15_201:
	bar.warp.sync 	-1;
	add.s32 	%r1699, %r1, 6912;
	ld.shared.u32 	%r291, [%r289+27648];
	shr.u32 	%r1700, %r291, %r293;
	and.b32  	%r1701, %r1700, %r82;
	shl.b32 	%r1702, %r1701, 3;
	add.s32 	%r1704, %r551, %r1702;
	ld.shared.u64 	%rd225, [%r1704+29184];
	add.s64 	%rd19, %rd225, %rd7;
	setp.ge.s32 	%p141, %r1699, %r290;
	@%p141 bra 	$L__BB15_203;
	xor.b32  	%r1705, %r291, -2147483648;
	shl.b64 	%rd226, %rd19, 2;
	add.s64 	%rd227, %rd1, %rd226;
	st.global.u32 	[%rd227+27648], %r1705;
$L__BB15_203:
	bar.warp.sync 	-1;
$L__BB15_204:
	ret;

}


// ===== COMPILED SASS (sm_100) =====

	.target	sm_100

	.elftype	@"ET_EXEC"


//--------------------- .note.nv.tkinfo           --------------------------
	.section	.note.nv.tkinfo,"",@"SHT_NOTE"
	.sectionflags	@"SHF_NOTE_NV_TKINFO"
	.tkinfo
        /*0018*/ 	.word	0x00000002
        /*0030*/ 	.string	""
        /*0030*/ 	.string	"ptxas"
        /*0030*/ 	.string	"Cuda compilation tools, release 13.0, V13.0.88"
        /*0030*/ 	.string	"Build cuda_13.0.r13.0/compiler.36424714_0"
        /*0030*/ 	.string	"-arch sm_100 -m 64 "



//--------------------- .note.nv.cuinfo           --------------------------
	.section	.note.nv.cuinfo,"",@"SHT_NOTE"
	.sectionflags	@"SHF_NOTE_NV_CUINFO"
        /*0018*/ 	.short	0x0002
        /*001a*/ 	.short	0x0064
        /*001c*/ 	.short	0x0082
	.zero		2


//--------------------- .nv.info                  --------------------------
	.section	.nv.info,"",@"SHT_CUDA_INFO"
	.align	4


	//----- nvinfo : EIATTR_REGCOUNT
	.align		4
        /*0000*/ 	.byte	0x04, 0x2f
        /*0002*/ 	.short	(.L_47 - .L_46)
	.align		4
.L_46:
        /*0004*/ 	.word	index@(_Z20custom_reduce_kernelPfS_S_iif)
        /*0008*/ 	.word	0x00000020


	//----- nvinfo : EIATTR_FRAME_SIZE
	.align		4
.L_47:
        /*000c*/ 	.byte	0x04, 0x11
        /*000e*/ 	.short	(.L_49 - .L_48)
	.align		4
.L_48:
        /*0010*/ 	.word	index@($__internal_3_$__cuda_sm3x_div_rn_noftz_f32_slowpath)
        /*0014*/ 	.word	0x00000000


	//----- nvinfo : EIATTR_FRAME_SIZE
	.align		4
.L_49:
        /*0018*/ 	.byte	0x04, 0x11
        /*001a*/ 	.short	(.L_51 - .L_50)
	.align		4
.L_50:
        /*001c*/ 	.word	index@(_Z20custom_reduce_kernelPfS_S_iif)
        /*0020*/ 	.word	0x00000000


	//----- nvinfo : EIATTR_REGCOUNT
	.align		4
.L_51:
        /*0024*/ 	.byte	0x04, 0x2f
        /*0026*/ 	.short	(.L_53 - .L_52)
	.align		4
.L_52:
        /*0028*/ 	.word	index@(_Z20thrust_reduce_kernelPfPiS0_iii)
        /*002c*/ 	.word	0x00000018


	//----- nvinfo : EIATTR_FRAME_SIZE
	.align		4
.L_53:
        /*0030*/ 	.byte	0x04, 0x11
        /*0032*/ 	.short	(.L_55 - .L_54)
	.align		4
.L_54:
        /*0034*/ 	.word	index@(_Z20thrust_reduce_kernelPfPiS0_iii)
        /*0038*/ 	.word	0x00000000


	//----- nvinfo : EIATTR_REGCOUNT
	.align		4
.L_55:
        /*003c*/ 	.byte	0x04, 0x2f
        /*003e*/ 	.short	(.L_57 - .L_56)
	.align		4
.L_56:
        /*0040*/ 	.word	index@(_Z23simple_atomicAdd_kernelPKfPffii)
        /*0044*/ 	.word	0x0000000e


	//----- nvinfo : EIATTR_FRAME_SIZE
	.align		4
.L_57:
        /*0048*/ 	.byte	0x04, 0x11
        /*004a*/ 	.short	(.L_59 - .L_58)
	.align		4
.L_58:
        /*004c*/ 	.word	index@($__internal_2_$__cuda_sm3x_div_rn_noftz_f32_slowpath)
        /*0050*/ 	.word	0x00000000


	//----- nvinfo : EIATTR_FRAME_SIZE
	.align		4
.L_59:
        /*0054*/ 	.byte	0x04, 0x11
        /*0056*/ 	.short	(.L_61 - .L_60)
	.align		4
.L_60:
        /*0058*/ 	.word	index@(_Z23simple_atomicAdd_kernelPKfPffii)
        /*005c*/ 	.word	0x00000000


	//----- nvinfo : EIATTR_REGCOUNT
	.align		4
.L_61:
        /*0060*/ 	.byte	0x04, 0x2f
        /*0062*/ 	.short	(.L_63 - .L_62)
	.align		4
.L_62:
        /*0064*/ 	.word	index@(_ZN6thrust24THRUST_300001_SM_1000_NS8cuda_cub4core6detail13_kernel_agentINS1_15__reduce_by_key9InitAgentIN3cub18CUB_300001_SM_100024ReduceByKeyScanTileStateIiiLb1EEEiPiEEJSA_iSB_EEEvDpT0_)
        /*0068*/ 	.word	0x0000000e


	//----- nvinfo : EIATTR_FRAME_SIZE
	.align		4
.L_63:
        /*006c*/ 	.byte	0x04, 0x11
        /*006e*/ 	.short	(.L_65 - .L_64)
	.align		4
.L_64:
        /*0070*/ 	.word	index@(_ZN6thrust24THRUST_300001_SM_1000_NS8cuda_cub4core6detail13_kernel_agentINS1_15__reduce_by_key9InitAgentIN3cub18CUB_300001_SM_100024ReduceByKeyScanTileStateIiiLb1EEEiPiEEJSA_iSB_EEEvDpT0_)
        /*0074*/ 	.word	0x00000000


	//----- nvinfo : EIATTR_REGCOUNT
	.align		4
.L_65:
        /*0078*/ 	.byte	0x04, 0x2f
        /*007a*/ 	.short	(.L_67 - .L_66)
	.align		4
.L_66:
        /*007c*/ 	.word	index@(_ZN6thrust24THRUST_300001_SM_1000_NS8cuda_cub4core6detail13_kernel_agentINS1_15__reduce_by_key16ReduceByKeyAgentINS0_10device_ptrIiEES8_S8_S8_N4cuda3std3__48equal_toIiEENSB_4plusIiEEPiiEEJS8_S8_S8_S8_SG_N3cub18CUB_300001_SM_100024ReduceByKeyScanTileStateIiiLb1EEESD_SF_iiEEEvDpT0_)
        /*0080*/ 	.word	0x0000003e


	//----- nvinfo : EIATTR_FRAME_SIZE
	.align		4
.L_67:
        /*0084*/ 	.byte	0x04, 0x11
        /*0086*/ 	.short	(.L_69 - .L_68)
	.align		4
.L_68:
        /*0088*/ 	.word	index@(_ZN6thrust24THRUST_300001_SM_1000_NS8cuda_cub4core6detail13_kernel_agentINS1_15__reduce_by_key16ReduceByKeyAgentINS0_10device_ptrIiEES8_S8_S8_N4cuda3std3__48equal_toIiEENSB_4plusIiEEPiiEEJS8_S8_S8_S8_SG_N3cub18CUB_300001_SM_100024ReduceByKeyScanTileStateIiiLb1EEESD_SF_iiEEEvDpT0_)
        /*008c*/ 	.word	0x00000000


	//----- nvinfo : EIATTR_REGCOUNT
	.align		4
.L_69:
        /*0090*/ 	.byte	0x04, 0x2f
        /*0092*/ 	.short	(.L_71 - .L_70)
	.align		4
.L_70:
        /*0094*/ 	.word	index@(_ZN6thrust24THRUST_300001_SM_1000_NS8cuda_cub4core6detail13_kernel_agentINS1_15__reduce_by_key9InitAgentIN3cub18CUB_300001_SM_100024ReduceByKeyScanTileStateIilLb1EEElPlEEJSA_lSB_EEEvDpT0_)
        /*0098*/ 	.word	0x0000000e


	//----- nvinfo : EIATTR_FRAME_SIZE
	.align		4
.L_71:
        /*009c*/ 	.byte	0x04, 0x11
        /*009e*/ 	.short	(.L_73 - .L_72)
	.align		4
.L_72:
        /*00a0*/ 	.word	index@(_ZN6thrust24THRUST_300001_SM_1000_NS8cuda_cub4core6detail13_kernel_agentINS1_15__reduce_by_key9InitAgentIN3cub18CUB_300001_SM_100024ReduceByKeyScanTileStateIilLb1EEElPlEEJSA_lSB_EEEvDpT0_)
        /*00a4*/ 	.word	0x00000000


	//----- nvinfo : EIATTR_REGCOUNT
	.align		4
.L_73:
        /*00a8*/ 	.byte	0x04, 0x2f
        /*00aa*/ 	.short	(.L_75 - .L_74)
	.align		4
.L_74:
        /*00ac*/ 	.word	index@(_ZN6thrust24THRUST_300001_SM_1000_NS8cuda_cub4core6detail13_kernel_agentINS1_15__reduce_by_key16ReduceByKeyAgentINS0_10device_ptrIiEES8_S8_S8_N4cuda3std3__48equal_toIiEENSB_4plusIiEEPllEEJS8_S8_S8_S8_SG_N3cub18CUB_300001_SM_100024ReduceByKeyScanTileStateIilLb1EEESD_SF_llEEEvDpT0_)
        /*00b0*/ 	.word	0x0000003a


	//----- nvinfo : EIATTR_FRAME_SIZE
	.align		4
.L_75:
        /*00b4*/ 	.byte	0x04, 0x11
        /*00b6*/ 	.short	(.L_77 - .L_76)
	.align		4
.L_76:
        /*00b8*/ 	.word	index@(_ZN6thrust24THRUST_300001_SM_1000_NS8cuda_cub4core6detail13_kernel_agentINS1_15__reduce_by_key16ReduceByKeyAgentINS0_10device_ptrIiEES8_S8_S8_N4cuda3std3__48equal_toIiEENSB_4plusIiEEPllEEJS8_S8_S8_S8_SG_N3cub18CUB_300001_SM_100024ReduceByKeyScanTileStateIilLb1EEESD_SF_llEEEvDpT0_)
        /*00bc*/ 	.word	0x00000000


	//----- nvinfo : EIATTR_REGCOUNT
	.align		4
.L_77:
        /*00c0*/ 	.byte	0x04, 0x2f
        /*00c2*/ 	.short	(.L_79 - .L_78)
	.align		4
.L_78:
        /*00c4*/ 	.word	index@(_ZN3cub18CUB_300001_SM_10006detail11EmptyKernelIvEEvv)
        /*00c8*/ 	.word	0x00000004


	//----- nvinfo : EIATTR_FRAME_SIZE
	.align		4
.L_79:
        /*00cc*/ 	.byte	0x04, 0x11
        /*00ce*/ 	.short	(.L_81 - .L_80)
	.align		4
.L_80:
        /*00d0*/ 	.word	index@(_ZN3cub18CUB_300001_SM_10006detail11EmptyKernelIvEEvv)
        /*00d4*/ 	.word	0x00000000


	//----- nvinfo : EIATTR_REGCOUNT
	.align		4
.L_81:
        /*00d8*/ 	.byte	0x04, 0x2f
        /*00da*/ 	.short	(.L_83 - .L_82)
	.align		4
.L_82:
        /*00dc*/ 	.word	index@(_ZN3cub18CUB_300001_SM_10006detail8for_each13static_kernelINS2_12policy_hub_t12policy_500_tElN6thrust24THRUST_300001_SM_1000_NS8cuda_cub6__fill7functorINS7_10device_ptrIfEEfEEEEvT0_T1_)
        /*00e0*/ 	.word	0x00000008


	//----- nvinfo : EIATTR_FRAME_SIZE
	.align		4
.L_83:
        /*00e4*/ 	.byte	0x04, 0x11
        /*00e6*/ 	.short	(.L_85 - .L_84)
	.align		4
.L_84:
        /*00e8*/ 	.word	index@(_ZN3cub18CUB_300001_SM_10006detail8for_each13static_kernelINS2_12policy_hub_t12policy_500_tElN6thrust24THRUST_300001_SM_1000_NS8cuda_cub6__fill7functorINS7_10device_ptrIfEEfEEEEvT0_T1_)
        /*00ec*/ 	.word	0x00000000


	//----- nvinfo : EIATTR_REGCOUNT
	.align		4
.L_85:
        /*00f0*/ 	.byte	0x04, 0x2f
        /*00f2*/ 	.short	(.L_87 - .L_86)
	.align		4
.L_86:
        /*00f4*/ 	.word	index@(_ZN3cub18CUB_300001_SM_10006detail8for_each13static_kernelINS2_12policy_hub_t12policy_500_tElN6thrust24THRUST_300001_SM_1000_NS8cuda_cub6__fill7functorINS7_10device_ptrIiEEiEEEEvT0_T1_)
        /*00f8*/ 	.word	0x00000008


	//----- nvinfo : EIATTR_FRAME_SIZE
	.align		4
.L_87:
        /*00fc*/ 	.byte	0x04, 0x11
        /*00fe*/ 	.short	(.L_89 - .L_88)
	.align		4
.L_88:
        /*0100*/ 	.word	index@(_ZN3cub18CUB_300001_SM_10006detail8for_each13static_kernelINS2_12policy_hub_t12policy_500_tElN6thrust24THRUST_300001_SM_1000_NS8cuda_cub6__fill7functorINS7_10device_ptrIiEEiEEEEvT0_T1_)
        /*0104*/ 	.word	0x00000000


	//----- nvinfo : EIATTR_REGCOUNT
	.align		4
.L_89:
        /*0108*/ 	.byte	0x04, 0x2f
        /*010a*/ 	.short	(.L_91 - .L_90)
	.align		4
.L_90:
        /*010c*/ 	.word	index@(_ZN3cub18CUB_300001_SM_10006detail9transform16transform_kernelINS2_10policy_hubILb1EN4cuda3std3__45tupleIJN6thrust24THRUST_300001_SM_1000_NS10device_ptrIfEEEEEE10policy1000Ei14custom_functorNSB_IiEEJPfEEEvT0_iT1_T2_DpNS2_10kernel_argIT3_EE)
        /*0110*/ 	.word	0x00000020


	//----- nvinfo : EIATTR_FRAME_SIZE
	.align		4
.L_91:
        /*0114*/ 	.byte	0x04, 0x11
        /*0116*/ 	.short	(.L_93 - .L_92)
	.align		4
.L_92:
        /*0118*/ 	.word	index@($__internal_1_$__cuda_sm3x_div_rn_noftz_f32_slowpath)
        /*011c*/ 	.word	0x00000000


	//----- nvinfo : EIATTR_FRAME_SIZE
	.align		4
.L_93:
        /*0120*/ 	.byte	0x04, 0x11
        /*0122*/ 	.short	(.L_95 - .L_94)
	.align		4
.L_94:
        /*0124*/ 	.word	index@(_ZN3cub18CUB_300001_SM_10006detail9transform16transform_kernelINS2_10policy_hubILb1EN4cuda3std3__45tupleIJN6thrust24THRUST_300001_SM_1000_NS10device_ptrIfEEEEEE10policy1000Ei14custom_functorNSB_IiEEJPfEEEvT0_iT1_T2_DpNS2_10kernel_argIT3_EE)
        /*0128*/ 	.word	0x00000000


	//----- nvinfo : EIATTR_REGCOUNT
	.align		4
.L_95:
        /*012c*/ 	.byte	0x04, 0x2f
        /*012e*/ 	.short	(.L_97 - .L_96)
	.align		4
.L_96:
        /*0130*/ 	.word	index@(_ZN3cub18CUB_300001_SM_10006detail9transform16transform_kernelINS2_10policy_hubILb1EN4cuda3std3__45tupleIJN6thrust24THRUST_300001_SM_1000_NS10device_ptrIfEEEEEE10policy1000El14custom_functorNSB_IiEEJPfEEEvT0_iT1_T2_DpNS2_10kernel_argIT3_EE)
        /*0134*/ 	.word	0x00000020


	//----- nvinfo : EIATTR_FRAME_SIZE
	.align		4
.L_97:
        /*0138*/ 	.byte	0x04, 0x11
        /*013a*/ 	.short	(.L_99 - .L_98)
	.align		4
.L_98:
        /*013c*/ 	.word	index@($__internal_0_$__cuda_sm3x_div_rn_noftz_f32_slowpath)
        /*0140*/ 	.word	0x00000000


	//----- nvinfo : EIATTR_FRAME_SIZE
	.align		4
.L_99:
        /*0144*/ 	.byte	0x04, 0x11
        /*0146*/ 	.short	(.L_101 - .L_100)
	.align		4
.L_100:
        /*0148*/ 	.word	index@(_ZN3cub18CUB_300001_SM_10006detail9transform16transform_kernelINS2_10policy_hubILb1EN4cuda3std3__45tupleIJN6thrust24THRUST_300001_SM_1000_NS10device_ptrIfEEEEEE10policy1000El14custom_functorNSB_IiEEJPfEEEvT0_iT1_T2_DpNS2_10kernel_argIT3_EE)
        /*014c*/ 	.word	0x00000000


	//----- nvinfo : EIATTR_REGCOUNT
	.align		4
.L_101:
        /*0150*/ 	.byte	0x04, 0x2f
        /*0152*/ 	.short	(.L_103 - .L_102)
	.align		4
.L_102:
        /*0154*/ 	.word	index@(_ZN3cub18CUB_300001_SM_10006detail10radix_sort31DeviceRadixSortSingleTileKernelINS1_5radix10policy_hubIiNS0_8NullTypeEyE10Policy1000ELNS0_9SortOrderE0EiS6_yNS1_21identity_decomposer_tEEEvPKT1_PSB_PKT2_PSF_T3_iiT4_)
        /*0158*/ 	.word	0x0000007f


	//----- nvinfo : EIATTR_FRAME_SIZE
	.align		4
.L_103:
        /*015c*/ 	.byte	0x04, 0x11
        /*015e*/ 	.short	(.L_105 - .L_104)
	.align		4
.L_104:
        /*0160*/ 	.word	index@(_ZN3cub18CUB_300001_SM_10006detail10radix_sort31DeviceRadixSortSingleTileKernelINS1_5radix10policy_hubIiNS0_8NullTypeEyE10Policy1000ELNS0_9SortOrderE0EiS6_yNS1_21identity_decomposer_tEEEvPKT1_PSB_PKT2_PSF_T3_iiT4_)
        /*0164*/ 	.word	0x00000000


	//----- nvinfo : EIATTR_REGCOUNT
	.align		4
.L_105:
        /*0168*/ 	.byte	0x04, 0x2f
        /*016a*/ 	.short	(.L_107 - .L_106)
	.align		4
.L_106:
        /*016c*/ 	.word	index@(_ZN3cub18CUB_300001_SM_10006detail10radix_sort30DeviceRadixSortHistogramKernelINS1_5radix10policy_hubIiNS0_8NullTypeEyE10Policy1000ELNS0_9SortOrderE0EiyNS1_21identity_decomposer_tEEEvPT2_PKT1_SB_iiT3_)
        /*0170*/ 	.word	0x00000020


	//----- nvinfo : EIATTR_FRAME_SIZE
	.align		4
.L_107:
        /*0174*/ 	.byte	0x04, 0x11
        /*0176*/ 	.short	(.L_109 - .L_108)
	.align		4
.L_108:
        /*0178*/ 	.word	index@(_ZN3cub18CUB_300001_SM_10006detail10radix_sort30DeviceRadixSortHistogramKernelINS1_5radix10policy_hubIiNS0_8NullTypeEyE10Policy1000ELNS0_9SortOrderE0EiyNS1_21identity_decomposer_tEEEvPT2_PKT1_SB_iiT3_)
        /*017c*/ 	.word	0x00000000


	//----- nvinfo : EIATTR_REGCOUNT
	.align		4
.L_109:
        /*0180*/ 	.byte	0x04, 0x2f
        /*0182*/ 	.short	(.L_111 - .L_110)
	.align		4
.L_110:
        /*0184*/ 	.word	index@(_ZN3cub18CUB_300001_SM_10006detail10radix_sort33DeviceRadixSortExclusiveSumKernelINS1_5radix10policy_hubIiNS0_8NullTypeEyE10Policy1000EyEEvPT0_)
        /*0188*/ 	.word	0x00000020


	//----- nvinfo : EIATTR_FRAME_SIZE
	.align		4
.L_111:
        /*018c*/ 	.byte	0x04, 0x11
        /*018e*/ 	.short	(.L_113 - .L_112)
	.align		4
.L_112:
        /*0190*/ 	.word	index@(_ZN3cub18CUB_300001_SM_10006detail10radix_sort33DeviceRadixSortExclusiveSumKernelINS1_5radix10policy_hubIiNS0_8NullTypeEyE10Policy1000EyEEvPT0_)
        /*0194*/ 	.word	0x00000000


	//----- nvinfo : EIATTR_REGCOUNT
	.align		4
.L_113:
        /*0198*/ 	.byte	0x04, 0x2f
        /*019a*/ 	.short	(.L_115 - .L_114)
	.align		4
.L_114:
        /*019c*/ 	.word	index@(_ZN3cub18CUB_300001_SM_10006detail10radix_sort29DeviceRadixSortOnesweepKernelINS1_5radix10policy_hubIiNS0_8NullTypeEyE10Policy1000ELNS0_9SortOrderE0EiS6_yiiNS1_21identity_decomposer_tEEEvPT5_SC_PT3_PKSD_PT1_PKSH_PT2_PKSL_T4_iiT6_)
        /*01a0*/ 	.word	0x00000038


	//----- nvinfo : EIATTR_FRAME_SIZE
	.align		4
.L_115:
        /*01a4*/ 	.byte	0x04, 0x11
        /*01a6*/ 	.short	(.L_117 - .L_116)
	.align		4
.L_116:
        /*01a8*/ 	.word	index@(_ZN3cub18CUB_300001_SM_10006detail10radix_sort29DeviceRadixSortOnesweepKernelINS1_5radix10policy_hubIiNS0_8NullTypeEyE10Policy1000ELNS0_9SortOrderE0EiS6_yiiNS1_21identity_decomposer_tEEEvPT5_SC_PT3_PKSD_PT1_PKSH_PT2_PKSL_T4_iiT6_)
        /*01ac*/ 	.word	0x00000000


	//----- nvinfo : EIATTR_MIN_STACK_SIZE
	.align		4
.L_117:
        /*01b0*/ 	.byte	0x04, 0x12
        /*01b2*/ 	.short	(.L_119 - .L_118)
	.align		4
.L_118:
        /*01b4*/ 	.word	index@(_ZN3cub18CUB_300001_SM_10006detail10radix_sort29DeviceRadixSortOnesweepKernelINS1_5radix10policy_hubIiNS0_8NullTypeEyE10Policy1000ELNS0_9SortOrderE0EiS6_yiiNS1_21identity_decomposer_tEEEvPT5_SC_PT3_PKSD_PT1_PKSH_PT2_PKSL_T4_iiT6_)
        /*01b8*/ 	.word	0x00000000


	//----- nvinfo : EIATTR_MIN_STACK_SIZE
	.align		4
.L_119:
        /*01bc*/ 	.byte	0x04, 0x12
        /*01be*/ 	.short	(.L_121 - .L_120)
	.align		4
.L_120:
        /*01c0*/ 	.word	index@(_ZN3cub18CUB_300001_SM_10006detail10radix_sort33DeviceRadixSortExclusiveSumKernelINS1_5radix10policy_hubIiNS0_8NullTypeEyE10Policy1000EyEEvPT0_)
        /*01c4*/ 	.word	0x00000000


	//----- nvinfo : EIATTR_MIN_STACK_SIZE
	.align		4
.L_121:
        /*01c8*/ 	.byte	0x04, 0x12
        /*01ca*/ 	.short	(.L_123 - .L_122)
	.align		4
.L_122:
        /*01cc*/ 	.word	index@(_ZN3cub18CUB_300001_SM_10006detail10radix_sort30DeviceRadixSortHistogramKernelINS1_5radix10policy_hubIiNS0_8NullTypeEyE10Policy1000ELNS0_9SortOrderE0EiyNS1_21identity_decomposer_tEEEvPT2_PKT1_SB_iiT3_)
        /*01d0*/ 	.word	0x00000000


	//----- nvinfo : EIATTR_MIN_STACK_SIZE
	.align		4
.L_123:
        /*01d4*/ 	.byte	0x04, 0x12
        /*01d6*/ 	.short	(.L_125 - .L_124)
	.align		4
.L_124:
        /*01d8*/ 	.word	index@(_ZN3cub18CUB_300001_SM_10006detail10radix_sort31DeviceRadixSortSingleTileKernelINS1_5radix10policy_hubIiNS0_8NullTypeEyE10Policy1000ELNS0_9SortOrderE0EiS6_yNS1_21identity_decomposer_tEEEvPKT1_PSB_PKT2_PSF_T3_iiT4_)
        /*01dc*/ 	.word	0x00000000


	//----- nvinfo : EIATTR_MIN_STACK_SIZE
	.align		4
.L_125:
        /*01e0*/ 	.byte	0x04, 0x12
        /*01e2*/ 	.short	(.L_127 - .L_126)
	.align		4
.L_126:
        /*01e4*/ 	.word	index@(_ZN3cub18CUB_300001_SM_10006detail9transform16transform_kernelINS2_10policy_hubILb1EN4cuda3std3__45tupleIJN6thrust24THRUST_300001_SM_1000_NS10device_ptrIfEEEEEE10policy1000El14custom_functorNSB_IiEEJPfEEEvT0_iT1_T2_DpNS2_10kernel_argIT3_EE)
        /*01e8*/ 	.word	0x00000000


	//----- nvinfo : EIATTR_MIN_STACK_SIZE
	.align		4
.L_127:
        /*01ec*/ 	.byte	0x04, 0x12
        /*01ee*/ 	.short	(.L_129 - .L_128)
	.align		4
.L_128:
        /*01f0*/ 	.word	index@(_ZN3cub18CUB_300001_SM_10006detail9transform16transform_kernelINS2_10policy_hubILb1EN4cuda3std3__45tupleIJN6thrust24THRUST_300001_SM_1000_NS10device_ptrIfEEEEEE10policy1000Ei14custom_functorNSB_IiEEJPfEEEvT0_iT1_T2_DpNS2_10kernel_argIT3_EE)
        /*01f4*/ 	.word	0x00000000


	//----- nvinfo : EIATTR_MIN_STACK_SIZE
	.align		4
.L_129:
        /*01f8*/ 	.byte	0x04, 0x12
        /*01fa*/ 	.short	(.L_131 - .L_130)
	.align		4
.L_130:
        /*01fc*/ 	.word	index@(_ZN3cub18CUB_300001_SM_10006detail8for_each13static_kernelINS2_12policy_hub_t12policy_500_tElN6thrust24THRUST_300001_SM_1000_NS8cuda_cub6__fill7functorINS7_10device_ptrIiEEiEEEEvT0_T1_)
        /*0200*/ 	.word	0x00000000


	//----- nvinfo : EIATTR_MIN_STACK_SIZE
	.align		4
.L_131:
        /*0204*/ 	.byte	0x04, 0x12
        /*0206*/ 	.short	(.L_133 - .L_132)
	.align		4
.L_132:
        /*0208*/ 	.word	index@(_ZN3cub18CUB_300001_SM_10006detail8for_each13static_kernelINS2_12policy_hub_t12policy_500_tElN6thrust24THRUST_300001_SM_1000_NS8cuda_cub6__fill7functorINS7_10device_ptrIfEEfEEEEvT0_T1_)
        /*020c*/ 	.word	0x00000000


	//----- nvinfo : EIATTR_MIN_STACK_SIZE
	.align		4
.L_133:
        /*0210*/ 	.byte	0x04, 0x12
        /*0212*/ 	.short	(.L_135 - .L_134)
	.align		4
.L_134:
        /*0214*/ 	.word	index@(_ZN3cub18CUB_300001_SM_10006detail11EmptyKernelIvEEvv)
        /*0218*/ 	.word	0x00000000


	//----- nvinfo : EIATTR_MIN_STACK_SIZE
	.align		4
.L_135:
        /*021c*/ 	.byte	0x04, 0x12
        /*021e*/ 	.short	(.L_137 - .L_136)
	.align		4
.L_136:
        /*0220*/ 	.word	index@(_ZN6thrust24THRUST_300001_SM_1000_NS8cuda_cub4core6detail13_kernel_agentINS1_15__reduce_by_key16ReduceByKeyAgentINS0_10device_ptrIiEES8_S8_S8_N4cuda3std3__48equal_toIiEENSB_4plusIiEEPllEEJS8_S8_S8_S8_SG_N3cub18CUB_300001_SM_100024ReduceByKeyScanTileStateIilLb1EEESD_SF_llEEEvDpT0_)
        /*0224*/ 	.word	0x00000000


	//----- nvinfo : EIATTR_MIN_STACK_SIZE
	.align		4
.L_137:
        /*0228*/ 	.byte	0x04, 0x12
        /*022a*/ 	.short	(.L_139 - .L_138)
	.align		4
.L_138:
        /*022c*/ 	.word	index@(_ZN6thrust24THRUST_300001_SM_1000_NS8cuda_cub4core6detail13_kernel_agentINS1_15__reduce_by_key9InitAgentIN3cub18CUB_300001_SM_100024ReduceByKeyScanTileStateIilLb1EEElPlEEJSA_lSB_EEEvDpT0_)
        /*0230*/ 	.word	0x00000000


	//----- nvinfo : EIATTR_MIN_STACK_SIZE
	.align		4
.L_139:
        /*0234*/ 	.byte	0x04, 0x12
        /*0236*/ 	.short	(.L_141 - .L_140)
	.align		4
.L_140:
        /*0238*/ 	.word	index@(_ZN6thrust24THRUST_300001_SM_1000_NS8cuda_cub4core6detail13_kernel_agentINS1_15__reduce_by_key16ReduceByKeyAgentINS0_10device_ptrIiEES8_S8_S8_N4cuda3std3__48equal_toIiEENSB_4plusIiEEPiiEEJS8_S8_S8_S8_SG_N3cub18CUB_300001_SM_100024ReduceByKeyScanTileStateIiiLb1EEESD_SF_iiEEEvDpT0_)
        /*023c*/ 	.word	0x00000000


	//----- nvinfo : EIATTR_MIN_STACK_SIZE
	.align		4
.L_141:
        /*0240*/ 	.byte	0x04, 0x12
        /*0242*/ 	.short	(.L_143 - .L_142)
	.align		4
.L_142:
        /*0244*/ 	.word	index@(_ZN6thrust24THRUST_300001_SM_1000_NS8cuda_cub4core6detail13_kernel_agentINS1_15__reduce_by_key9InitAgentIN3cub18CUB_300001_SM_100024ReduceByKeyScanTileStateIiiLb1EEEiPiEEJSA_iSB_EEEvDpT0_)
        /*0248*/ 	.word	0x00000000


	//----- nvinfo : EIATTR_MIN_STACK_SIZE
	.align		4
.L_143:
        /*024c*/ 	.byte	0x04, 0x12
        /*024e*/ 	.short	(.L_145 - .L_144)
	.align		4
.L_144:
        /*0250*/ 	.word	index@(_Z23simple_atomicAdd_kernelPKfPffii)
        /*0254*/ 	.word	0x00000000


	//----- nvinfo : EIATTR_MIN_STACK_SIZE
	.align		4
.L_145:
        /*0258*/ 	.byte	0x04, 0x12
        /*025a*/ 	.short	(.L_147 - .L_146)
	.align		4
.L_146:
        /*025c*/ 	.word	index@(_Z20thrust_reduce_kernelPfPiS0_iii)
        /*0260*/ 	.word	0x00000000


	//----- nvinfo : EIATTR_MIN_STACK_SIZE
	.align		4
.L_147:
        /*0264*/ 	.byte	0x04, 0x12
        /*0266*/ 	.short	(.L_149 - .L_148)
	.align		4
.L_148:
        /*0268*/ 	.word	index@(_Z20custom_reduce_kernelPfS_S_iif)
        /*026c*/ 	.word	0x00000000
.L_149:


//--------------------- .nv.compat                --------------------------
	.section	.nv.compat,"",@"SHT_CUDA_COMPAT_INFO"
	.align	4
        /*0000*/ 	.byte	0x02, 0x09, 0x00, 0x00, 0x02, 0x02, 0x01, 0x00, 0x02, 0x05, 0x05, 0x00, 0x03, 0x07, 0x01, 0x01
        /*0010*/ 	.byte	0x02, 0x03, 0x00, 0x00, 0x02, 0x06, 0x01, 0x00, 0x04, 0x0b, 0x08, 0x00, 0x01, 0x00, 0x00, 0x00
        /*0020*/ 	.byte	0x00, 0x00, 0x00, 0x00


//--------------------- .nv.info._ZN3cub18CUB_300001_SM_10006detail10radix_sort29DeviceRadixSortOnesweepKernelINS1_5radix10policy_hubIiNS0_8NullTypeEyE10Policy1000ELNS0_9SortOrderE0EiS6_yiiNS1_21identity_decomposer_tEEEvPT5_SC_PT3_PKSD_PT1_PKSH_PT2_PKSL_T4_iiT6_ --------------------------
	.section	.nv.info._ZN3cub18CUB_300001_SM_10006detail10radix_sort29DeviceRadixSortOnesweepKernelINS1_5radix10policy_hubIiNS0_8NullTypeEyE10Policy1000ELNS0_9SortOrderE0EiS6_yiiNS1_21identity_decomposer_tEEEvPT5_SC_PT3_PKSD_PT1_PKSH_PT2_PKSL_T4_iiT6_,"",@"SHT_CUDA_INFO"
	.sectionflags	@""
	.align	4


	//----- nvinfo : EIATTR_CUDA_API_VERSION
	.align		4
        /*0000*/ 	.byte	0x04, 0x37
        /*0002*/ 	.short	(.L_151 - .L_150)
.L_150:
        /*0004*/ 	.word	0x00000082


	//----- nvinfo : EIATTR_KPARAM_INFO
	.align		4
.L_151:
        /*0008*/ 	.byte	0x04, 0x17
        /*000a*/ 	.short	(.L_153 - .L_152)
.L_152:
        /*000c*/ 	.word	0x00000000
        /*0010*/ 	.short	0x000b
        /*0012*/ 	.short	0x004c
        /*0014*/ 	.byte	0x00, 0xf0, 0x05, 0x00


	//----- nvinfo : EIATTR_KPARAM_INFO
	.align		4
.L_153:
        /*0018*/ 	.byte	0x04, 0x17
        /*001a*/ 	.short	(.L_155 - .L_154)
.L_154:
        /*001c*/ 	.word	0x00000000
        /*0020*/ 	.short	0x000a
        /*0022*/ 	.short	0x0048
        /*0024*/ 	.byte	0x00, 0xf0, 0x11, 0x00


	//----- nvinfo : EIATTR_KPARAM_INFO
	.align		4
.L_155:
        /*0028*/ 	.byte	0x04, 0x17
        /*002a*/ 	.short	(.L_157 - .L_156)
.L_156:
        /*002c*/ 	.word	0x00000000
        /*0030*/ 	.short	0x0009
        /*0032*/ 	.short	0x0044
        /*0034*/ 	.byte	0x00, 0xf0, 0x11, 0x00


	//----- nvinfo : EIATTR_KPARAM_INFO
	.align		4
.L_157:
        /*0038*/ 	.byte	0x04, 0x17
        /*003a*/ 	.short	(.L_159 - .L_158)
.L_158:
        /*003c*/ 	.word	0x00000000
        /*0040*/ 	.short	0x0008
        /*0042*/ 	.short	0x0040
        /*0044*/ 	.byte	0x00, 0xf0, 0x11, 0x00


	//----- nvinfo : EIATTR_KPARAM_INFO
	.align		4
.L_159:
        /*0048*/ 	.byte	0x04, 0x17
        /*004a*/ 	.short	(.L_161 - .L_160)
.L_160:
        /*004c*/ 	.word	0x00000000
        /*0050*/ 	.short	0x0007
        /*0052*/ 	.short	0x0038
        /*0054*/ 	.byte	0x00, 0xf5, 0x21, 0x00


	//----- nvinfo : EIATTR_KPARAM_INFO
	.align		4
.L_161:
        /*0058*/ 	.byte	0x04, 0x17
        /*005a*/ 	.short	(.L_163 - .L_162)
.L_162:
        /*005c*/ 	.word	0x00000000
        /*0060*/ 	.short	0x0006
        /*0062*/ 	.short	0x0030
        /*0064*/ 	.byte	0x00, 0xf5, 0x21, 0x00


	//----- nvinfo : EIATTR_KPARAM_INFO
	.align		4
.L_163:
        /*0068*/ 	.byte	0x04, 0x17
        /*006a*/ 	.short	(.L_165 - .L_164)
.L_164:
        /*006c*/ 	.word	0x00000000
        /*0070*/ 	.short	0x0005
        /*0072*/ 	.short	0x0028
        /*0074*/ 	.byte	0x00, 0xf5, 0x21, 0x00


	//----- nvinfo : EIATTR_KPARAM_INFO
	.align		4
.L_165:
        /*0078*/ 	.byte	0x04, 0x17
        /*007a*/ 	.short	(.L_167 - .L_166)
.L_166:
        /*007c*/ 	.word	0x00000000
        /*0080*/ 	.short	0x0004
        /*0082*/ 	.short	0x0020
        /*0084*/ 	.byte	0x00, 0xf5, 0x21, 0x00


	//----- nvinfo : EIATTR_KPARAM_INFO
	.align		4
.L_167:
        /*0088*/ 	.byte	0x04, 0x17
        /*008a*/ 	.short	(.L_169 - .L_168)
.L_168:
        /*008c*/ 	.word	0x00000000
        /*0090*/ 	.short	0x0003
        /*0092*/ 	.short	0x0018
        /*0094*/ 	.byte	0x00, 0xf5, 0x21, 0x00


	//----- nvinfo : EIATTR_KPARAM_INFO
	.align		4
.L_169:
        /*0098*/ 	.byte	0x04, 0x17
        /*009a*/ 	.short	(.L_171 - .L_170)
.L_170:
        /*009c*/ 	.word	0x00000000
        /*00a0*/ 	.short	0x0002
        /*00a2*/ 	.short	0x0010
        /*00a4*/ 	.byte	0x00, 0xf5, 0x21, 0x00


	//----- nvinfo : EIATTR_KPARAM_INFO
	.align		4
.L_171:
        /*00a8*/ 	.byte	0x04, 0x17
        /*00aa*/ 	.short	(.L_173 - .L_172)
.L_172:
        /*00ac*/ 	.word	0x00000000
        /*00b0*/ 	.short	0x0001
        /*00b2*/ 	.short	0x0008
        /*00b4*/ 	.byte	0x00, 0xf5, 0x21, 0x00


	//----- nvinfo : EIATTR_KPARAM_INFO
	.align		4
.L_173:
        /*00b8*/ 	.byte	0x04, 0x17
        /*00ba*/ 	.short	(.L_175 - .L_174)
.L_174:
        /*00bc*/ 	.word	0x00000000
        /*00c0*/ 	.short	0x0000
        /*00c2*/ 	.short	0x0000
        /*00c4*/ 	.byte	0x00, 0xf5, 0x21, 0x00


	//----- nvinfo : EIATTR_SPARSE_MMA_MASK
	.align		4
.L_175:
        /*00c8*/ 	.byte	0x03, 0x50
        /*00ca*/ 	.short	0x0000


	//----- nvinfo : EIATTR_MAXREG_COUNT
	.align		4
        /*00cc*/ 	.byte	0x03, 0x1b
        /*00ce*/ 	.short	0x00a8


	//----- nvinfo : EIATTR_NUM_BARRIERS
	.align		4
        /*00d0*/ 	.byte	0x02, 0x4c
        /*00d2*/ 	.byte	0x01
	.zero		1


	//----- nvinfo : EIATTR_MERCURY_ISA_VERSION
	.align		4
        /*00d4*/ 	.byte	0x03, 0x5f
        /*00d6*/ 	.short	0x0101


	//----- nvinfo : EIATTR_COOP_GROUP_MASK_REGIDS
	.align		4
        /*00d8*/ 	.byte	0x04, 0x29
        /*00da*/ 	.short	(.L_177 - .L_176)


	//   ....[0]....
.L_176:
        /*00dc*/ 	.word	0xffffffff


	//   ....[1]....
        /*00e0*/ 	.word	0x05000019


	//   ....[2]....
        /*00e4*/ 	.word	0xffffffff


	//   ....[3]....
        /*00e8*/ 	.word	0xffffffff


	//   ....[4]....
        /*00ec*/ 	.word	0xffffffff


	//   ....[5]....
        /*00f0*/ 	.word	0xffffffff


	//   ....[6]....
        /*00f4*/ 	.word	0xffffffff


	//   ....[7]....
        /*00f8*/ 	.word	0xffffffff


	//   ....[8]....
        /*00fc*/ 	.word	0xffffffff


	//   ....[9]....
        /*0100*/ 	.word	0xffffffff


	//   ....[10]....
        /*0104*/ 	.word	0xffffffff


	//   ....[11]....
        /*0108*/ 	.word	0xffffffff


	//   ....[12]....
        /*010c*/ 	.word	0xffffffff


	//   ....[13]....
        /*0110*/ 	.word	0xffffffff


	//   ....[14]....
        /*0114*/ 	.word	0xffffffff


	//   ....[15]....
        /*0118*/ 	.word	0xffffffff


	//   ....[16]....
        /*011c*/ 	.word	0xffffffff


	//   ....[17]....
        /*0120*/ 	.word	0xffffffff


	//   ....[18]....
        /*0124*/ 	.word	0xffffffff


	//   ....[19]....
        /*0128*/ 	.word	0xffffffff


	//   ....[20]....
        /*012c*/ 	.word	0xffffffff


	//   ....[21]....
        /*0130*/ 	.word	0xffffffff


	//   ....[22]....
        /*0134*/ 	.word	0xffffffff


	//   ....[23]....
        /*0138*/ 	.word	0xffffffff


	//   ....[24]....
        /*013c*/ 	.word	0xffffffff


	//   ....[25]....
        /*0140*/ 	.word	0xffffffff


	//   ....[26]....
        /*0144*/ 	.word	0xffffffff


	//   ....[27]....
        /*0148*/ 	.word	0xffffffff


	//   ....[28]....
        /*014c*/ 	.word	0xffffffff


	//   ....[29]....
        /*0150*/ 	.word	0xffffffff


	//   ....[30]....
        /*0154*/ 	.word	0xffffffff


	//   ....[31]....
        /*0158*/ 	.word	0xffffffff


	//   ....[32]....
        /*015c*/ 	.word	0xffffffff


	//   ....[33]....
        /*0160*/ 	.word	0xffffffff


	//   ....[34]....
        /*0164*/ 	.word	0xffffffff


	//   ....[35]....
        /*0168*/ 	.word	0xffffffff


	//   ....[36]....
        /*016c*/ 	.word	0xffffffff


	//   ....[37]....
        /*0170*/ 	.word	0xffffffff


	//   ....[38]....
        /*0174*/ 	.word	0xffffffff


	//   ....[39]....
        /*0178*/ 	.word	0xffffffff


	//   ....[40]....
        /*017c*/ 	.word	0xffffffff


	//   ....[41]....
        /*0180*/ 	.word	0xffffffff


	//   ....[42]....
        /*0184*/ 	.word	0xffffffff


	//   ....[43]....
        /*0188*/ 	.word	0xffffffff


	//   ....[44]....
        /*018c*/ 	.word	0xffffffff


	//   ....[45]....
        /*0190*/ 	.word	0xffffffff


	//   ....[46]....
        /*0194*/ 	.word	0xffffffff


	//   ....[47]....
        /*0198*/ 	.word	0xffffffff


	//   ....[48]....
        /*019c*/ 	.word	0xffffffff


	//   ....[49]....
        /*01a0*/ 	.word	0xffffffff


	//   ....[50]....
        /*01a4*/ 	.word	0xffffffff


	//   ....[51]....
        /*01a8*/ 	.word	0xffffffff


	//   ....[52]....
        /*01ac*/ 	.word	0xffffffff


	//   ....[53]....
        /*01b0*/ 	.word	0xffffffff


	//   ....[54]....
        /*01b4*/ 	.word	0xffffffff


	//   ....[55]....
        /*01b8*/ 	.word	0xffffffff


	//   ....[56]....
        /*01bc*/ 	.word	0xffffffff


	//   ....[57]....
        /*01c0*/ 	.word	0xffffffff


	//   ....[58]....
        /*01c4*/ 	.word	0xffffffff


	//   ....[59]....
        /*01c8*/ 	.word	0xffffffff


	//   ....[60]....
        /*01cc*/ 	.word	0xffffffff


	//   ....[61]....
        /*01d0*/ 	.word	0xffffffff


	//   ....[62]....
        /*01d4*/ 	.word	0xffffffff


	//   ....[63]....
        /*01d8*/ 	.word	0xffffffff


	//   ....[64]....
        /*01dc*/ 	.word	0xffffffff


	//   ....[65]....
        /*01e0*/ 	.word	0xffffffff


	//   ....[66]....
        /*01e4*/ 	.word	0xffffffff


	//   ....[67]....
        /*01e8*/ 	.word	0xffffffff


	//   ....[68]....
        /*01ec*/ 	.word	0xffffffff


	//   ....[69]....
        /*01f0*/ 	.word	0xffffffff


	//   ....[70]....
        /*01f4*/ 	.word	0xffffffff


	//   ....[71]....
        /*01f8*/ 	.word	0xffffffff


	//   ....[72]....
        /*01fc*/ 	.word	0xffffffff


	//   ....[73]....
        /*0200*/ 	.word	0xffffffff


	//   ....[74]....
        /*0204*/ 	.word	0xffffffff


	//   ....[75]....
        /*0208*/ 	.word	0xffffffff


	//   ....[76]....
        /*020c*/ 	.word	0xffffffff


	//   ....[77]....
        /*0210*/ 	.word	0xffffffff


	//   ....[78]....
        /*0214*/ 	.word	0xffffffff


	//   ....[79]....
        /*0218*/ 	.word	0xffffffff


	//   ....[80]....
        /*021c*/ 	.word	0xffffffff


	//   ....[81]....
        /*0220*/ 	.word	0xffffffff


	//   ....[82]....
        /*0224*/ 	.word	0xffffffff


	//   ....[83]....
        /*0228*/ 	.word	0xffffffff


	//   ....[84]....
        /*022c*/ 	.word	0xffffffff


	//   ....[85]....
        /*0230*/ 	.word	0xffffffff


	//   ....[86]....
        /*0234*/ 	.word	0xffffffff


	//   ....[87]....
        /*0238*/ 	.word	0xffffffff


	//   ....[88]....
        /*023c*/ 	.word	0xffffffff


	//   ....[89]....
        /*0240*/ 	.word	0xffffffff


	//   ....[90]....
        /*0244*/ 	.word	0xffffffff


	//   ....[91]....
        /*0248*/ 	.word	0xffffffff


	//   ....[92]....
        /*024c*/ 	.word	0xffffffff


	//   ....[93]....
        /*0250*/ 	.word	0xffffffff


	//   ....[94]....
        /*0254*/ 	.word	0xffffffff


	//   ....[95]....
        /*0258*/ 	.word	0xffffffff


	//   ....[96]....
        /*025c*/ 	.word	0xffffffff


	//   ....[97]....
        /*0260*/ 	.word	0xffffffff


	//   ....[98]....
        /*0264*/ 	.word	0xffffffff


	//   ....[99]....
        /*0268*/ 	.word	0xffffffff


	//   ....[100]....
        /*026c*/ 	.word	0xffffffff


	//   ....[101]....
        /*0270*/ 	.word	0xffffffff


	//   ....[102]....
        /*0274*/ 	.word	0xffffffff


	//   ....[103]....
        /*0278*/ 	.word	0xffffffff


	//   ....[104]....
        /*027c*/ 	.word	0xffffffff


	//   ....[105]....
        /*0280*/ 	.word	0xffffffff


	//   ....[106]....
        /*0284*/ 	.word	0xffffffff


	//   ....[107]....
        /*0288*/ 	.word	0xffffffff


	//   ....[108]....
        /*028c*/ 	.word	0xffffffff


	//   ....[109]....
        /*0290*/ 	.word	0xffffffff


	//   ....[110]....
        /*0294*/ 	.word	0xffffffff


	//   ....[111]....
        /*0298*/ 	.word	0xffffffff


	//   ....[112]....
        /*029c*/ 	.word	0xffffffff


	//   ....[113]....
        /*02a0*/ 	.word	0xffffffff


	//   ....[114]....
        /*02a4*/ 	.word	0xffffffff


	//   ....[115]....
        /*02a8*/ 	.word	0xffffffff


	//   ....[116]....
        /*02ac*/ 	.word	0xffffffff


	//   ....[117]....
        /*02b0*/ 	.word	0xffffffff


	//   ....[118]....
        /*02b4*/ 	.word	0xffffffff


	//   ....[119]....
        /*02b8*/ 	.word	0xffffffff


	//   ....[120]....
        /*02bc*/ 	.word	0xffffffff


	//   ....[121]....
        /*02c0*/ 	.word	0xffffffff


	//   ....[122]....
        /*02c4*/ 	.word	0xffffffff


	//   ....[123]....
        /*02c8*/ 	.word	0xffffffff


	//   ....[124]....
        /*02cc*/ 	.word	0xffffffff


	//   ....[125]....
        /*02d0*/ 	.word	0xffffffff


	//   ....[126]....
        /*02d4*/ 	.word	0xffffffff


	//   ....[127]....
        /*02d8*/ 	.word	0xffffffff


	//   ....[128]....
        /*02dc*/ 	.word	0xffffffff


	//   ....[129]....
        /*02e0*/ 	.word	0xffffffff


	//   ....[130]....
        /*02e4*/ 	.word	0xffffffff


	//   ....[131]....
        /*02e8*/ 	.word	0xffffffff


	//   ....[132]....
        /*02ec*/ 	.word	0xffffffff


	//   ....[133]....
        /*02f0*/ 	.word	0xffffffff


	//   ....[134]....
        /*02f4*/ 	.word	0xffffffff


	//   ....[135]....
        /*02f8*/ 	.word	0xffffffff


	//   ....[136]....
        /*02fc*/ 	.word	0xffffffff


	//   ....[137]....
        /*0300*/ 	.word	0xffffffff


	//   ....[138]....
        /*0304*/ 	.word	0xffffffff


	//   ....[139]....
        /*0308*/ 	.word	0xffffffff


	//   ....[140]....
        /*030c*/ 	.word	0xffffffff


	//   ....[141]....
        /*0310*/ 	.word	0xffffffff


	//   ....[142]....
        /*0314*/ 	.word	0xffffffff


	//   ....[143]....
        /*0318*/ 	.word	0xffffffff


	//   ....[144]....
        /*031c*/ 	.word	0xffffffff


	//   ....[145]....
        /*0320*/ 	.word	0xffffffff


	//   ....[146]....
        /*0324*/ 	.word	0xffffffff


	//   ....[147]....
        /*0328*/ 	.word	0xffffffff


	//   ....[148]....
        /*032c*/ 	.word	0xffffffff


	//   ....[149]....
        /*0330*/ 	.word	0xffffffff


	//   ....[150]....
        /*0334*/ 	.word	0xffffffff


	//   ....[151]....
        /*0338*/ 	.word	0xffffffff


	//   ....[152]....
        /*033c*/ 	.word	0xffffffff


	//   ....[153]....
        /*0340*/ 	.word	0xffffffff


	//   ....[154]....
        /*0344*/ 	.word	0xffffffff


	//   ....[155]....
        /*0348*/ 	.word	0xffffffff


	//   ....[156]....
        /*034c*/ 	.word	0xffffffff


	//   ....[157]....
        /*0350*/ 	.word	0xffffffff


	//   ....[158]....
        /*0354*/ 	.word	0xffffffff


	//   ....[159]....
        /*0358*/ 	.word	0xffffffff


	//   ....[160]....
        /*035c*/ 	.word	0xffffffff


	//   ....[161]....
        /*0360*/ 	.word	0xffffffff


	//   ....[162]....
        /*0364*/ 	.word	0xffffffff


	//   ....[163]....
        /*0368*/ 	.word	0xffffffff


	//   ....[164]....
        /*036c*/ 	.word	0xffffffff


	//   ....[165]....
        /*0370*/ 	.word	0xffffffff


	//   ....[166]....
        /*0374*/ 	.word	0xffffffff


	//   ....[167]....
        /*0378*/ 	.word	0xffffffff


	//   ....[168]....
        /*037c*/ 	.word	0xffffffff


	//   ....[169]....
        /*0380*/ 	.word	0xffffffff


	//   ....[170]....
        /*0384*/ 	.word	0xffffffff


	//   ....[171]....
        /*0388*/ 	.word	0xffffffff


	//   ....[172]....
        /*038c*/ 	.word	0xffffffff


	//   ....[173]....
        /*0390*/ 	.word	0xffffffff


	//   ....[174]....
        /*0394*/ 	.word	0xffffffff


	//   ....[175]....
        /*0398*/ 	.word	0xffffffff


	//   ....[176]....
        /*039c*/ 	.word	0xffffffff


	//   ....[177]....
        /*03a0*/ 	.word	0xffffffff


	//   ....[178]....
        /*03a4*/ 	.word	0x05000006


	//   ....[179]....
        /*03a8*/ 	.word	0xffffffff


	//   ....[180]....
        /*03ac*/ 	.word	0xffffffff


	//   ....[181]....
        /*03b0*/ 	.word	0xffffffff


	//   ....[182]....
        /*03b4*/ 	.word	0xffffffff


	//   ....[183]....
        /*03b8*/ 	.word	0xffffffff


	//   ....[184]....
        /*03bc*/ 	.word	0xffffffff


	//   ....[185]....
        /*03c0*/ 	.word	0xffffffff


	//   ....[186]....
        /*03c4*/ 	.word	0xffffffff


	//   ....[187]....
        /*03c8*/ 	.word	0xffffffff


	//   ....[188]....
        /*03cc*/ 	.word	0xffffffff


	//   ....[189]....
        /*03d0*/ 	.word	0xffffffff


	//   ....[190]....
        /*03d4*/ 	.word	0xffffffff


	//   ....[191]....
        /*03d8*/ 	.word	0xffffffff


	//   ....[192]....
        /*03dc*/ 	.word	0xffffffff


	//   ....[193]....
        /*03e0*/ 	.word	0xffffffff


	//   ....[194]....
        /*03e4*/ 	.word	0xffffffff


	//   ....[195]....
        /*03e8*/ 	.word	0xffffffff


	//   ....[196]....
        /*03ec*/ 	.word	0xffffffff


	//   ....[197]....
        /*03f0*/ 	.word	0xffffffff


	//   ....[198]....
        /*03f4*/ 	.word	0xffffffff


	//   ....[199]....
        /*03f8*/ 	.word	0xffffffff


	//   ....[200]....
        /*03fc*/ 	.word	0xffffffff


	//   ....[201]....
        /*0400*/ 	.word	0xffffffff


	//   ....[202]....
        /*0404*/ 	.word	0xffffffff


	//   ....[203]....
        /*0408*/ 	.word	0xffffffff


	//   ....[204]....
        /*040c*/ 	.word	0xffffffff


	//   ....[205]....
        /*0410*/ 	.word	0xffffffff


	//   ....[206]....
        /*0414*/ 	.word	0xffffffff


	//   ....[207]....
        /*0418*/ 	.word	0xffffffff


	//   ....[208]....
        /*041c*/ 	.word	0xffffffff


	//   ....[209]....
        /*0420*/ 	.word	0xffffffff


	//   ....[210]....
        /*0424*/ 	.word	0xffffffff


	//   ....[211]....
        /*0428*/ 	.word	0xffffffff


	//   ....[212]....
        /*042c*/ 	.word	0xffffffff


	//   ....[213]....
        /*0430*/ 	.word	0xffffffff


	//   ....[214]....
        /*0434*/ 	.word	0xffffffff


	//   ....[215]....
        /*0438*/ 	.word	0xffffffff


	//   ....[216]....
        /*043c*/ 	.word	0xffffffff


	//   ....[217]....
        /*0440*/ 	.word	0x0500002f


	//   ....[218]....
        /*0444*/ 	.word	0x0500002f


	//   ....[219]....
        /*0448*/ 	.word	0x0500002f


	//   ....[220]....
        /*044c*/ 	.word	0x0500002f


	//   ....[221]....
        /*0450*/ 	.word	0x0500002f


	//----- nvinfo : EIATTR_COOP_GROUP_INSTR_OFFSETS
	.align		4
.L_177:
        /*0454*/ 	.byte	0x04, 0x28
        /*0456*/ 	.short	(.L_179 - .L_178)


	//   ....[0]....
.L_178:
        /*0458*/ 	.word	0x00000ee0


	//   ....[1]....
        /*045c*/ 	.word	0x00001970


	//   ....[2]....
        /*0460*/ 	.word	0x00002370


	//   ....[3]....
        /*0464*/ 	.word	0x00002390


	//   ....[4]....
        /*0468*/ 	.word	0x000023b0


	//   ....[5]....
        /*046c*/ 	.word	0x000023d0


	//   ....[6]....
        /*0470*/ 	.word	0x000023f0


	//   ....[7]....
        /*0474*/ 	.word	0x000028c0


	//   ....[8]....
        /*0478*/ 	.word	0x000028d0


	//   ....[9]....
        /*047c*/ 	.word	0x000028f0


	//   ....[10]....
        /*0480*/ 	.word	0x00002910


	//   ....[11]....
        /*0484*/ 	.word	0x00002960


	//   ....[12]....
        /*0488*/ 	.word	0x00002990


	//   ....[13]....
        /*048c*/ 	.word	0x000029d0


	//   ....[14]....
        /*0490*/ 	.word	0x000029f0


	//   ....[15]....
        /*0494*/ 	.word	0x00002b20


	//   ....[16]....
        /*0498*/ 	.word	0x00002b50


	//   ....[17]....
        /*049c*/ 	.word	0x00002b60


	//   ....[18]....
        /*04a0*/ 	.word	0x00002b80


	//   ....[19]....
        /*04a4*/ 	.word	0x00002bc0


	//   ....[20]....
        /*04a8*/ 	.word	0x00002bf0


	//   ....[21]....
        /*04ac*/ 	.word	0x00002c30


	//   ....[22]....
        /*04b0*/ 	.word	0x00002c50


	//   ....[23]....
        /*04b4*/ 	.word	0x00002c70


	//   ....[24]....
        /*04b8*/ 	.word	0x00002d80


	//   ....[25]....
        /*04bc*/ 	.word	0x00002da0


	//   ....[26]....
        /*04c0*/ 	.word	0x00002db0


	//   ....[27]....
        /*04c4*/ 	.word	0x00002dd0


	//   ....[28]....
        /*04c8*/ 	.word	0x00002e10


	//   ....[29]....
        /*04cc*/ 	.word	0x00002e40


	//   ....[30]....
        /*04d0*/ 	.word	0x00002e80


	//   ....[31]....
        /*04d4*/ 	.word	0x00002ea0


	//   ....[32]....
        /*04d8*/ 	.word	0x00002ec0


	//   ....[33]....
        /*04dc*/ 	.word	0x00002fe0


	//   ....[34]....
        /*04e0*/ 	.word	0x00003000


	//   ....[35]....
        /*04e4*/ 	.word	0x00003010


	//   ....[36]....
        /*04e8*/ 	.word	0x00003030


	//   ....[37]....
        /*04ec*/ 	.word	0x00003070


	//   ....[38]....
        /*04f0*/ 	.word	0x000030a0


	//   ....[39]....
        /*04f4*/ 	.word	0x000030e0


	//   ....[40]....
        /*04f8*/ 	.word	0x00003100


	//   ....[41]....
        /*04fc*/ 	.word	0x00003120


	//   ....[42]....
        /*0500*/ 	.word	0x00003240


	//   ....[43]....
        /*0504*/ 	.word	0x00003270


	//   ....[44]....
        /*0508*/ 	.word	0x00003280


	//   ....[45]....
        /*050c*/ 	.word	0x000032a0


	//   ....[46]....
        /*0510*/ 	.word	0x000032e0


	//   ....[47]....
        /*0514*/ 	.word	0x00003310


	//   ....[48]....
        /*0518*/ 	.word	0x00003350


	//   ....[49]....
        /*051c*/ 	.word	0x00003370


	//   ....[50]....
        /*0520*/ 	.word	0x00003390


	//   ....[51]....
        /*0524*/ 	.word	0x000034a0


	//   ....[52]....
        /*0528*/ 	.word	0x000034c0


	//   ....[53]....
        /*052c*/ 	.word	0x000034d0


	//   ....[54]....
        /*0530*/ 	.word	0x000034f0


	//   ....[55]....
        /*0534*/ 	.word	0x00003530


	//   ....[56]....
        /*0538*/ 	.word	0x00003560


	//   ....[57]....
        /*053c*/ 	.word	0x000035a0


	//   ....[58]....
        /*0540*/ 	.word	0x000035c0


	//   ....[59]....
        /*0544*/ 	.word	0x000035e0


	//   ....[60]....
        /*0548*/ 	.word	0x00003700


	//   ....[61]....
        /*054c*/ 	.word	0x00003720


	//   ....[62]....
        /*0550*/ 	.word	0x00003730


	//   ....[63]....
        /*0554*/ 	.word	0x00003750


	//   ....[64]....
        /*0558*/ 	.word	0x00003790


	//   ....[65]....
        /*055c*/ 	.word	0x000037c0


	//   ....[66]....
        /*0560*/ 	.word	0x00003800


	//   ....[67]....
        /*0564*/ 	.word	0x00003820


	//   ....[68]....
        /*0568*/ 	.word	0x00003840


	//   ....[69]....
        /*056c*/ 	.word	0x00003940


	//   ....[70]....
        /*0570*/ 	.word	0x00003970


	//   ....[71]....
        /*0574*/ 	.word	0x00003980


	//   ....[72]....
        /*0578*/ 	.word	0x000039a0


	//   ....[73]....
        /*057c*/ 	.word	0x000039e0


	//   ....[74]....
        /*0580*/ 	.word	0x00003a10


	//   ....[75]....
        /*0584*/ 	.word	0x00003a50


	//   ....[76]....
        /*0588*/ 	.word	0x00003a70


	//   ....[77]....
        /*058c*/ 	.word	0x00003a90


	//   ....[78]....
        /*0590*/ 	.word	0x00003b80


	//   ....[79]....
        /*0594*/ 	.word	0x00003bb0


	//   ....[80]....
        /*0598*/ 	.word	0x00003bc0


	//   ....[81]....
        /*059c*/ 	.word	0x00003bf0


	//   ....[82]....
        /*05a0*/ 	.word	0x00003c10


	//   ....[83]....
        /*05a4*/ 	.word	0x00003c60


	//   ....[84]....
        /*05a8*/ 	.word	0x00003c80


	//   ....[85]....
        /*05ac*/ 	.word	0x00003cc0


	//   ....[86]....
        /*05b0*/ 	.word	0x00003ce0


	//   ....[87]....
        /*05b4*/ 	.word	0x00003de0


	//   ....[88]....
        /*05b8*/ 	.word	0x00003e30


	//   ....[89]....
        /*05bc*/ 	.word	0x00003e40


	//   ....[90]....
        /*05c0*/ 	.word	0x00003e90


	//   ....[91]....
        /*05c4*/ 	.word	0x00003ec0


	//   ....[92]....
        /*05c8*/ 	.word	0x00003ef0


	//   ....[93]....
        /*05cc*/ 	.word	0x00003f20


	//   ....[94]....
        /*05d0*/ 	.word	0x00003f50


	//   ....[95]....
        /*05d4*/ 	.word	0x00003f80


	//   ....[96]....
        /*05d8*/ 	.word	0x00004040


	//   ....[97]....
        /*05dc*/ 	.word	0x00004060


	//   ....[98]....
        /*05e0*/ 	.word	0x00004070


	//   ....[99]....
        /*05e4*/ 	.word	0x000040c0


	//   ....[100]....
        /*05e8*/ 	.word	0x000040f0


	//   ....[101]....
        /*05ec*/ 	.word	0x00004120


	//   ....[102]....
        /*05f0*/ 	.word	0x00004150


	//   ....[103]....
        /*05f4*/ 	.word	0x00004180


	//   ....[104]....
        /*05f8*/ 	.word	0x000041b0


	//   ....[105]....
        /*05fc*/ 	.word	0x000042d0


	//   ....[106]....
        /*0600*/ 	.word	0x000042e0


	//   ....[107]....
        /*0604*/ 	.word	0x000042f0


	//   ....[108]....
        /*0608*/ 	.word	0x00004350


	//   ....[109]....
        /*060c*/ 	.word	0x00004380


	//   ....[110]....
        /*0610*/ 	.word	0x000043b0


	//   ....[111]....
        /*0614*/ 	.word	0x000043e0


	//   ....[112]....
        /*0618*/ 	.word	0x00004410


	//   ....[113]....
        /*061c*/ 	.word	0x00004440


	//   ....[114]....
        /*0620*/ 	.word	0x00004530


	//   ....[115]....
        /*0624*/ 	.word	0x00004570


	//   ....[116]....
        /*0628*/ 	.word	0x00004580


	//   ....[117]....
        /*062c*/ 	.word	0x000045d0


	//   ....[118]....
        /*0630*/ 	.word	0x00004600


	//   ....[119]....
        /*0634*/ 	.word	0x00004630


	//   ....[120]....
        /*0638*/ 	.word	0x00004660


	//   ....[121]....
        /*063c*/ 	.word	0x00004690


	//   ....[122]....
        /*0640*/ 	.word	0x000046c0


	//   ....[123]....
        /*0644*/ 	.word	0x000047b0


	//   ....[124]....
        /*0648*/ 	.word	0x00004800


	//   ....[125]....
        /*064c*/ 	.word	0x00004810


	//   ....[126]....
        /*0650*/ 	.word	0x00004860


	//   ....[127]....
        /*0654*/ 	.word	0x00004890


	//   ....[128]....
        /*0658*/ 	.word	0x000048a0


	//   ....[129]....
        /*065c*/ 	.word	0x000048e0


	//   ....[130]....
        /*0660*/ 	.word	0x00004910


	//   ....[131]....
        /*0664*/ 	.word	0x00004940


	//   ....[132]....
        /*0668*/ 	.word	0x00004a30


	//   ....[133]....
        /*066c*/ 	.word	0x00004a90


	//   ....[134]....
        /*0670*/ 	.word	0x00004aa0


	//   ....[135]....
        /*0674*/ 	.word	0x00004af0


	//   ....[136]....
        /*0678*/ 	.word	0x00004b20


	//   ....[137]....
        /*067c*/ 	.word	0x00004b30


	//   ....[138]....
        /*0680*/ 	.word	0x00004b70


	//   ....[139]....
        /*0684*/ 	.word	0x00004ba0


	//   ....[140]....
        /*0688*/ 	.word	0x00004bd0


	//   ....[141]....
        /*068c*/ 	.word	0x00004cb0


	//   ....[142]....
        /*0690*/ 	.word	0x00004d10


	//   ....[143]....
        /*0694*/ 	.word	0x00004d20


	//   ....[144]....
        /*0698*/ 	.word	0x00004d70


	//   ....[145]....
        /*069c*/ 	.word	0x00004da0


	//   ....[146]....
        /*06a0*/ 	.word	0x00004db0


	//   ....[147]....
        /*06a4*/ 	.word	0x00004df0


	//   ....[148]....
        /*06a8*/ 	.word	0x00004e20


	//   ....[149]....
        /*06ac*/ 	.word	0x00004e50


	//   ....[150]....
        /*06b0*/ 	.word	0x00004f30


	//   ....[151]....
        /*06b4*/ 	.word	0x00004f90


	//   ....[152]....
        /*06b8*/ 	.word	0x00004fa0


	//   ....[153]....
        /*06bc*/ 	.word	0x00004ff0


	//   ....[154]....
        /*06c0*/ 	.word	0x00005020


	//   ....[155]....
        /*06c4*/ 	.word	0x00005050


	//   ....[156]....
        /*06c8*/ 	.word	0x00005080


	//   ....[157]....
        /*06cc*/ 	.word	0x000050b0


	//   ....[158]....
        /*06d0*/ 	.word	0x000050e0


	//   ....[159]....
        /*06d4*/ 	.word	0x000051b0


	//   ....[160]....
        /*06d8*/ 	.word	0x00005200


	//   ....[161]....
        /*06dc*/ 	.word	0x00005210


	//   ....[162]....
        /*06e0*/ 	.word	0x00005260


	//   ....[163]....
        /*06e4*/ 	.word	0x00005290


	//   ....[164]....
        /*06e8*/ 	.word	0x000052a0


	//   ....[165]....
        /*06ec*/ 	.word	0x000052e0


	//   ....[166]....
        /*06f0*/ 	.word	0x00005310


	//   ....[167]....
        /*06f4*/ 	.word	0x00005340


	//   ....[168]....
        /*06f8*/ 	.word	0x00005420


	//   ....[169]....
        /*06fc*/ 	.word	0x00005440


	//   ....[170]....
        /*0700*/ 	.word	0x00005450


	//   ....[171]....
        /*0704*/ 	.word	0x00005480


	//   ....[172]....
        /*0708*/ 	.word	0x000054a0


	//   ....[173]....
        /*070c*/ 	.word	0x000054f0


	//   ....[174]....
        /*0710*/ 	.word	0x00005520


	//   ....[175]....
        /*0714*/ 	.word	0x00005560


	//   ....[176]....
        /*0718*/ 	.word	0x00005590


	//   ....[177]....
        /*071c*/ 	.word	0x00005650


	//   ....[178]....
        /*0720*/ 	.word	0x00005b80


	//   ....[179]....
        /*0724*/ 	.word	0x00005ee0


	//   ....[180]....
        /*0728*/ 	.word	0x00005fa0


	//   ....[181]....
        /*072c*/ 	.word	0x00006060


	//   ....[182]....
        /*0730*/ 	.word	0x00006120


	//   ....[183]....
        /*0734*/ 	.word	0x000061e0


	//   ....[184]....
        /*0738*/ 	.word	0x000062a0


	//   ....[185]....
        /*073c*/ 	.word	0x00006360


	//   ....[186]....
        /*0740*/ 	.word	0x00006420


	//   ....[187]....
        /*0744*/ 	.word	0x000064e0


	//   ....[188]....
        /*0748*/ 	.word	0x000065a0


	//   ....[189]....
        /*074c*/ 	.word	0x00006660


	//   ....[190]....
        /*0750*/ 	.word	0x00006720


	//   ....[191]....
        /*0754*/ 	.word	0x000067e0


	//   ....[192]....
        /*0758*/ 	.word	0x000068a0


	//   ....[193]....
        /*075c*/ 	.word	0x00006960


	//   ....[194]....
        /*0760*/ 	.word	0x00006a20


	//   ....[195]....
        /*0764*/ 	.word	0x00006ae0


	//   ....[196]....
        /*0768*/ 	.word	0x00006ba0


	//   ....[197]....
        /*076c*/ 	.word	0x00006c60


	//   ....[198]....
        /*0770*/ 	.word	0x00006e80


	//   ....[199]....
        /*0774*/ 	.word	0x00006fb0


	//   ....[200]....
        /*0778*/ 	.word	0x000070e0


	//   ....[201]....
        /*077c*/ 	.word	0x00007210


	//   ....[202]....
        /*0780*/ 	.word	0x00007340


	//   ....[203]....
        /*0784*/ 	.word	0x00007470


	//   ....[204]....
        /*0788*/ 	.word	0x000075a0


	//   ....[205]....
        /*078c*/ 	.word	0x000076d0


	//   ....[206]....
        /*0790*/ 	.word	0x00007800


	//   ....[207]....
        /*0794*/ 	.word	0x00007930


	//   ....[208]....
        /*0798*/ 	.word	0x00007a60


	//   ....[209]....
        /*079c*/ 	.word	0x00007b80


	//   ....[210]....
        /*07a0*/ 	.word	0x00007c90


	//   ....[211]....
        /*07a4*/ 	.word	0x00007da0


	//   ....[212]....
        /*07a8*/ 	.word	0x00007eb0


	//   ....[213]....
        /*07ac*/ 	.word	0x00007fc0


	//   ....[214]....
        /*07b0*/ 	.word	0x000080d0


	//   ....[215]....
        /*07b4*/ 	.word	0x000081e0


	//   ....[216]....
        /*07b8*/ 	.word	0x000082e0


	//   ....[217]....
        /*07bc*/ 	.word	0x00008350


	//   ....[218]....
        /*07c0*/ 	.word	0x000083c0


	//   ....[219]....
        /*07c4*/ 	.word	0x00008430


	//   ....[220]....
        /*07c8*/ 	.word	0x000084a0


	//   ....[221]....
        /*07cc*/ 	.word	0x00008510


	//----- nvinfo : EIATTR_VRC_CTA_INIT_COUNT
	.align		4
.L_179:
        /*07d0*/ 	.byte	0x02, 0x4a
	.zero		1
	.zero		1


	//----- nvinfo : EIATTR_EXIT_INSTR_OFFSETS
	.align		4
        /*07d4*/ 	.byte	0x04, 0x1c
        /*07d6*/ 	.short	(.L_181 - .L_180)


	//   ....[0]....
.L_180:
        /*07d8*/ 	.word	0x00001d40


	//   ....[1]....
        /*07dc*/ 	.word	0x00002160


	//   ....[2]....
        /*07e0*/ 	.word	0x00002180


	//   ....[3]....
        /*07e4*/ 	.word	0x00006c70


	//   ....[4]....
        /*07e8*/ 	.word	0x000082f0


	//----- nvinfo : EIATTR_MAX_THREADS
	.align		4
.L_181:
        /*07ec*/ 	.byte	0x04, 0x05
        /*07ee*/ 	.short	(.L_183 - .L_182)
.L_182:
        /*07f0*/ 	.word	0x00000180
        /*07f4*/ 	.word	0x00000001
        /*07f8*/ 	.word	0x00000001


	//----- nvinfo : EIATTR_CRS_STACK_SIZE
	.align		4
.L_183:
        /*07fc*/ 	.byte	0x04, 0x1e
        /*07fe*/ 	.short	(.L_185 - .L_184)
.L_184:
        /*0800*/ 	.word	0x00000000


	//----- nvinfo : EIATTR_CBANK_PARAM_SIZE
	.align		4
.L_185:
        /*0804*/ 	.byte	0x03, 0x19
        /*0806*/ 	.short	0x004d


	//----- nvinfo : EIATTR_PARAM_CBANK
	.align		4
        /*0808*/ 	.byte	0x04, 0x0a
        /*080a*/ 	.short	(.L_187 - .L_186)
	.align		4
.L_186:
        /*080c*/ 	.word	index@(.nv.constant0._ZN3cub18CUB_300001_SM_10006detail10radix_sort29DeviceRadixSortOnesweepKernelINS1_5radix10policy_hubIiNS0_8NullTypeEyE10Policy1000ELNS0_9SortOrderE0EiS6_yiiNS1_21identity_decomposer_tEEEvPT5_SC_PT3_PKSD_PT1_PKSH_PT2_PKSL_T4_iiT6_)
        /*0810*/ 	.short	0x0380
        /*0812*/ 	.short	0x004d


	//----- nvinfo : EIATTR_SW_WAR
	.align		4
.L_187:
        /*0814*/ 	.byte	0x04, 0x36
        /*0816*/ 	.short	(.L_189 - .L_188)
.L_188:
        /*0818*/ 	.word	0x00000008
.L_189:


//--------------------- .nv.info._ZN3cub18CUB_300001_SM_10006detail10radix_sort33DeviceRadixSortExclusiveSumKernelINS1_5radix10policy_hubIiNS0_8NullTypeEyE10Policy1000EyEEvPT0_ --------------------------
	.section	.nv.info._ZN3cub18CUB_300001_SM_10006detail10radix_sort33DeviceRadixSortExclusiveSumKernelINS1_5radix10policy_hubIiNS0_8NullTypeEyE10Policy1000EyEEvPT0_,"",@"SHT_CUDA_INFO"
	.sectionflags	@""
	.align	4


	//----- nvinfo : EIATTR_CUDA_API_VERSION
	.align		4
        /*0000*/ 	.byte	0x04, 0x37
        /*0002*/ 	.short	(.L_191 - .L_190)
.L_190:
        /*0004*/ 	.word	0x00000082


	//----- nvinfo : EIATTR_KPARAM_INFO
	.align		4
.L_191:
        /*0008*/ 	.byte	0x04, 0x17
        /*000a*/ 	.short	(.L_193 - .L_192)
.L_192:
        /*000c*/ 	.word	0x00000000
        /*0010*/ 	.short	0x0000
        /*0012*/ 	.short	0x0000
        /*0014*/ 	.byte	0x00, 0xf5, 0x21, 0x00


	//----- nvinfo : EIATTR_SPARSE_MMA_MASK
	.align		4
.L_193:
        /*0018*/ 	.byte	0x03, 0x50
        /*001a*/ 	.short	0x0000


	//----- nvinfo : EIATTR_MAXREG_COUNT
	.align		4
        /*001c*/ 	.byte	0x03, 0x1b
        /*001e*/ 	.short	0x00ff


	//----- nvinfo : EIATTR_NUM_BARRIERS
	.align		4
        /*0020*/ 	.byte	0x02, 0x4c
        /*0022*/ 	.byte	0x01
	.zero		1


	//----- nvinfo : EIATTR_MERCURY_ISA_VERSION
	.align		4
        /*0024*/ 	.byte	0x03, 0x5f
        /*0026*/ 	.short	0x0101


	//----- nvinfo : EIATTR_COOP_GROUP_MASK_REGIDS
	.align		4
        /*0028*/ 	.byte	0x04, 0x29
        /*002a*/ 	.short	(.L_195 - .L_194)


	//   ....[0]....
.L_194:
        /*002c*/ 	.word	0xffffffff


	//   ....[1]....
        /*0030*/ 	.word	0xffffffff


	//   ....[2]....
        /*0034*/ 	.word	0xffffffff


	//   ....[3]....
        /*0038*/ 	.word	0xffffffff


	//   ....[4]....
        /*003c*/ 	.word	0xffffffff


	//   ....[5]....
        /*0040*/ 	.word	0xffffffff


	//   ....[6]....
        /*0044*/ 	.word	0xffffffff


	//   ....[7]....
        /*0048*/ 	.word	0xffffffff


	//   ....[8]....
        /*004c*/ 	.word	0xffffffff


	//   ....[9]....
        /*0050*/ 	.word	0xffffffff


	//   ....[10]....
        /*0054*/ 	.word	0x05000015


	//   ....[11]....
        /*0058*/ 	.word	0x05000015


	//   ....[12]....
        /*005c*/ 	.word	0x05000015


	//   ....[13]....
        /*0060*/ 	.word	0x05000015


	//   ....[14]....
        /*0064*/ 	.word	0x05000015


	//   ....[15]....
        /*0068*/ 	.word	0x05000015


	//   ....[16]....
        /*006c*/ 	.word	0x05000015


	//   ....[17]....
        /*0070*/ 	.word	0x05000015


	//   ....[18]....
        /*0074*/ 	.word	0x05000015


	//   ....[19]....
        /*0078*/ 	.word	0x05000015


	//----- nvinfo : EIATTR_COOP_GROUP_INSTR_OFFSETS
	.align		4
.L_195:
        /*007c*/ 	.byte	0x04, 0x28
        /*007e*/ 	.short	(.L_197 - .L_196)


	//   ....[0]....
.L_196:
        /*0080*/ 	.word	0x00000250


	//   ....[1]....
        /*0084*/ 	.word	0x00000260


	//   ....[2]....
        /*0088*/ 	.word	0x000002a0


	//   ....[3]....
        /*008c*/ 	.word	0x000002c0


	//   ....[4]....
        /*0090*/ 	.word	0x00000310


	//   ....[5]....
        /*0094*/ 	.word	0x00000320


	//   ....[6]....
        /*0098*/ 	.word	0x00000360


	//   ....[7]....
        /*009c*/ 	.word	0x00000380


	//   ....[8]....
        /*00a0*/ 	.word	0x000003d0


	//   ....[9]....
        /*00a4*/ 	.word	0x000003e0


	//   ....[10]....
        /*00a8*/ 	.word	0x00000660


	//   ....[11]....
        /*00ac*/ 	.word	0x000006b0


	//   ....[12]....
        /*00b0*/ 	.word	0x00000740


	//   ....[13]....
        /*00b4*/ 	.word	0x00000790


	//   ....[14]....
        /*00b8*/ 	.word	0x00000820


	//   ....[15]....
        /*00bc*/ 	.word	0x00000870


	//   ....[16]....
        /*00c0*/ 	.word	0x00000900


	//   ....[17]....
        /*00c4*/ 	.word	0x00000950


	//   ....[18]....
        /*00c8*/ 	.word	0x000009e0


	//   ....[19]....
        /*00cc*/ 	.word	0x00000a30


	//----- nvinfo : EIATTR_VRC_CTA_INIT_COUNT
	.align		4
.L_197:
        /*00d0*/ 	.byte	0x02, 0x4a
	.zero		1
	.zero		1


	//----- nvinfo : EIATTR_EXIT_INSTR_OFFSETS
	.align		4
        /*00d4*/ 	.byte	0x04, 0x1c
        /*00d6*/ 	.short	(.L_199 - .L_198)


	//   ....[0]....
.L_198:
        /*00d8*/ 	.word	0x000005d0


	//   ....[1]....
        /*00dc*/ 	.word	0x00000600


	//----- nvinfo : EIATTR_CRS_STACK_SIZE
	.align		4
.L_199:
        /*00e0*/ 	.byte	0x04, 0x1e
        /*00e2*/ 	.short	(.L_201 - .L_200)
.L_200:
        /*00e4*/ 	.word	0x00000000


	//----- nvinfo : EIATTR_CBANK_PARAM_SIZE
	.align		4
.L_201:
        /*00e8*/ 	.byte	0x03, 0x19
        /*00ea*/ 	.short	0x0008


	//----- nvinfo : EIATTR_PARAM_CBANK
	.align		4
        /*00ec*/ 	.byte	0x04, 0x0a
        /*00ee*/ 	.short	(.L_203 - .L_202)
	.align		4
.L_202:
        /*00f0*/ 	.word	index@(.nv.constant0._ZN3cub18CUB_300001_SM_10006detail10radix_sort33DeviceRadixSortExclusiveSumKernelINS1_5radix10policy_hubIiNS0_8NullTypeEyE10Policy1000EyEEvPT0_)
        /*00f4*/ 	.short	0x0380
        /*00f6*/ 	.short	0x0008


	//----- nvinfo : EIATTR_SW_WAR
	.align		4
.L_203:
        /*00f8*/ 	.byte	0x04, 0x36
        /*00fa*/ 	.short	(.L_205 - .L_204)
.L_204:
        /*00fc*/ 	.word	0x00000008
.L_205:


//--------------------- .nv.info._ZN3cub18CUB_300001_SM_10006detail10radix_sort30DeviceRadixSortHistogramKernelINS1_5radix10policy_hubIiNS0_8NullTypeEyE10Policy1000ELNS0_9SortOrderE0EiyNS1_21identity_decomposer_tEEEvPT2_PKT1_SB_iiT3_ --------------------------
	.section	.nv.info._ZN3cub18CUB_300001_SM_10006detail10radix_sort30DeviceRadixSortHistogramKernelINS1_5radix10policy_hubIiNS0_8NullTypeEyE10Policy1000ELNS0_9SortOrderE0EiyNS1_21identity_decomposer_tEEEvPT2_PKT1_SB_iiT3_,"",@"SHT_CUDA_INFO"
	.sectionflags	@""
	.align	4


	//----- nvinfo : EIATTR_CUDA_API_VERSION
	.align		4
        /*0000*/ 	.byte	0x04, 0x37
        /*0002*/ 	.short	(.L_207 - .L_206)
.L_206:
        /*0004*/ 	.word	0x00000082


	//----- nvinfo : EIATTR_KPARAM_INFO
	.align		4
.L_207:
        /*0008*/ 	.byte	0x04, 0x17
        /*000a*/ 	.short	(.L_209 - .L_208)
.L_208:
        /*000c*/ 	.word	0x00000000
        /*0010*/ 	.short	0x0005
        /*0012*/ 	.short	0x0020
        /*0014*/ 	.byte	0x00, 0xf0, 0x05, 0x00


	//----- nvinfo : EIATTR_KPARAM_INFO
	.align		4
.L_209:
        /*0018*/ 	.byte	0x04, 0x17
        /*001a*/ 	.short	(.L_211 - .L_210)
.L_210:
        /*001c*/ 	.word	0x00000000
        /*0020*/ 	.short	0x0004
        /*0022*/ 	.short	0x001c
        /*0024*/ 	.byte	0x00, 0xf0, 0x11, 0x00


	//----- nvinfo : EIATTR_KPARAM_INFO
	.align		4
.L_211:
        /*0028*/ 	.byte	0x04, 0x17
        /*002a*/ 	.short	(.L_213 - .L_212)
.L_212:
        /*002c*/ 	.word	0x00000000
        /*0030*/ 	.short	0x0003
        /*0032*/ 	.short	0x0018
        /*0034*/ 	.byte	0x00, 0xf0, 0x11, 0x00


	//----- nvinfo : EIATTR_KPARAM_INFO
	.align		4
.L_213:
        /*0038*/ 	.byte	0x04, 0x17
        /*003a*/ 	.short	(.L_215 - .L_214)
.L_214:
        /*003c*/ 	.word	0x00000000
        /*0040*/ 	.short	0x0002
        /*0042*/ 	.short	0x0010
        /*0044*/ 	.byte	0x00, 0xf0, 0x21, 0x00


	//----- nvinfo : EIATTR_KPARAM_INFO
	.align		4
.L_215:
        /*0048*/ 	.byte	0x04, 0x17
        /*004a*/ 	.short	(.L_217 - .L_216)
.L_216:
        /*004c*/ 	.word	0x00000000
        /*0050*/ 	.short	0x0001
        /*0052*/ 	.short	0x0008
        /*0054*/ 	.byte	0x00, 0xf5, 0x21, 0x00


	//----- nvinfo : EIATTR_KPARAM_INFO
	.align		4
.L_217:
        /*0058*/ 	.byte	0x04, 0x17
        /*005a*/ 	.short	(.L_219 - .L_218)
.L_218:
        /*005c*/ 	.word	0x00000000
        /*0060*/ 	.short	0x0000
        /*0062*/ 	.short	0x0000
        /*0064*/ 	.byte	0x00, 0xf5, 0x21, 0x00


	//----- nvinfo : EIATTR_SPARSE_MMA_MASK
	.align		4
.L_219:
        /*0068*/ 	.byte	0x03, 0x50
        /*006a*/ 	.short	0x0000


	//----- nvinfo : EIATTR_MAXREG_COUNT
	.align		4
        /*006c*/ 	.byte	0x03, 0x1b
        /*006e*/ 	.short	0x00ff


	//----- nvinfo : EIATTR_NUM_BARRIERS
	.align		4
        /*0070*/ 	.byte	0x02, 0x4c
        /*0072*/ 	.byte	0x01
	.zero		1


	//----- nvinfo : EIATTR_MERCURY_ISA_VERSION
	.align		4
        /*0074*/ 	.byte	0x03, 0x5f
        /*0076*/ 	.short	0x0101


	//----- nvinfo : EIATTR_VRC_CTA_INIT_COUNT
	.align		4
        /*0078*/ 	.byte	0x02, 0x4a
	.zero		1
	.zero		1


	//----- nvinfo : EIATTR_EXIT_INSTR_OFFSETS
	.align		4
        /*007c*/ 	.byte	0x04, 0x1c
        /*007e*/ 	.short	(.L_221 - .L_220)


	//   ....[0]....
.L_220:
        /*0080*/ 	.word	0x00000040


	//   ....[1]....
        /*0084*/ 	.word	0x00002ee0


	//----- nvinfo : EIATTR_MAX_THREADS
	.align		4
.L_221:
        /*0088*/ 	.byte	0x04, 0x05
        /*008a*/ 	.short	(.L_223 - .L_222)
.L_222:
        /*008c*/ 	.word	0x00000080
        /*0090*/ 	.word	0x00000001
        /*0094*/ 	.word	0x00000001


	//----- nvinfo : EIATTR_CRS_STACK_SIZE
	.align		4
.L_223:
        /*0098*/ 	.byte	0x04, 0x1e
        /*009a*/ 	.short	(.L_225 - .L_224)
.L_224:
        /*009c*/ 	.word	0x00000000


	//----- nvinfo : EIATTR_CBANK_PARAM_SIZE
	.align		4
.L_225:
        /*00a0*/ 	.byte	0x03, 0x19
        /*00a2*/ 	.short	0x0021


	//----- nvinfo : EIATTR_PARAM_CBANK
	.align		4
        /*00a4*/ 	.byte	0x04, 0x0a
        /*00a6*/ 	.short	(.L_227 - .L_226)
	.align		4
.L_226:
        /*00a8*/ 	.word	index@(.nv.constant0._ZN3cub18CUB_300001_SM_10006detail10radix_sort30DeviceRadixSortHistogramKernelINS1_5radix10policy_hubIiNS0_8NullTypeEyE10Policy1000ELNS0_9SortOrderE0EiyNS1_21identity_decomposer_tEEEvPT2_PKT1_SB_iiT3_)
        /*00ac*/ 	.short	0x0380
        /*00ae*/ 	.short	0x0021


	//----- nvinfo : EIATTR_SW_WAR
	.align		4
.L_227:
        /*00b0*/ 	.byte	0x04, 0x36
        /*00b2*/ 	.short	(.L_229 - .L_228)
.L_228:
        /*00b4*/ 	.word	0x00000008
.L_229:


//--------------------- .nv.info._ZN3cub18CUB_300001_SM_10006detail10radix_sort31DeviceRadixSortSingleTileKernelINS1_5radix10policy_hubIiNS0_8NullTypeEyE10Policy1000ELNS0_9SortOrderE0EiS6_yNS1_21identity_decomposer_tEEEvPKT1_PSB_PKT2_PSF_T3_iiT4_ --------------------------
	.section	.nv.info._ZN3cub18CUB_300001_SM_10006detail10radix_sort31DeviceRadixSortSingleTileKernelINS1_5radix10policy_hubIiNS0_8NullTypeEyE10Policy1000ELNS0_9SortOrderE0EiS6_yNS1_21identity_decomposer_tEEEvPKT1_PSB_PKT2_PSF_T3_iiT4_,"",@"SHT_CUDA_INFO"
	.sectionflags	@""
	.align	4


	//----- nvinfo : EIATTR_CUDA_API_VERSION
	.align		4
        /*0000*/ 	.byte	0x04, 0x37
        /*0002*/ 	.short	(.L_231 - .L_230)
.L_230:
        /*0004*/ 	.word	0x00000082


	//----- nvinfo : EIATTR_KPARAM_INFO
	.align		4
.L_231:
        /*0008*/ 	.byte	0x04, 0x17
        /*000a*/ 	.short	(.L_233 - .L_232)
.L_232:
        /*000c*/ 	.word	0x00000000
        /*0010*/ 	.short	0x0007
        /*0012*/ 	.short	0x0030
        /*0014*/ 	.byte	0x00, 0xf0, 0x05, 0x00


	//----- nvinfo : EIATTR_KPARAM_INFO
	.align		4
.L_233:
        /*0018*/ 	.byte	0x04, 0x17
        /*001a*/ 	.short	(.L_235 - .L_234)
.L_234:
        /*001c*/ 	.word	0x00000000
        /*0020*/ 	.short	0x0006
        /*0022*/ 	.short	0x002c
        /*0024*/ 	.byte	0x00, 0xf0, 0x11, 0x00


	//----- nvinfo : EIATTR_KPARAM_INFO
	.align		4
.L_235:
        /*0028*/ 	.byte	0x04, 0x17
        /*002a*/ 	.short	(.L_237 - .L_236)
.L_236:
        /*002c*/ 	.word	0x00000000
        /*0030*/ 	.short	0x0005
        /*0032*/ 	.short	0x0028
        /*0034*/ 	.byte	0x00, 0xf0, 0x11, 0x00


	//----- nvinfo : EIATTR_KPARAM_INFO
	.align		4
.L_237:
        /*0038*/ 	.byte	0x04, 0x17
        /*003a*/ 	.short	(.L_239 - .L_238)
.L_238:
        /*003c*/ 	.word	0x00000000
        /*0040*/ 	.short	0x0004
        /*0042*/ 	.short	0x0020
        /*0044*/ 	.byte	0x00, 0xf0, 0x21, 0x00


	//----- nvinfo : EIATTR_KPARAM_INFO
	.align		4
.L_239:
        /*0048*/ 	.byte	0x04, 0x17
        /*004a*/ 	.short	(.L_241 - .L_240)
.L_240:
        /*004c*/ 	.word	0x00000000
        /*0050*/ 	.short	0x0003
        /*0052*/ 	.short	0x0018
        /*0054*/ 	.byte	0x00, 0xf5, 0x21, 0x00


	//----- nvinfo : EIATTR_KPARAM_INFO
	.align		4
.L_241:
        /*0058*/ 	.byte	0x04, 0x17
        /*005a*/ 	.short	(.L_243 - .L_242)
.L_242:
        /*005c*/ 	.word	0x00000000
        /*0060*/ 	.short	0x0002
        /*0062*/ 	.short	0x0010
        /*0064*/ 	.byte	0x00, 0xf5, 0x21, 0x00


	//----- nvinfo : EIATTR_KPARAM_INFO
	.align		4
.L_243:
        /*0068*/ 	.byte	0x04, 0x17
        /*006a*/ 	.short	(.L_245 - .L_244)
.L_244:
        /*006c*/ 	.word	0x00000000
        /*0070*/ 	.short	0x0001
        /*0072*/ 	.short	0x0008
        /*0074*/ 	.byte	0x00, 0xf5, 0x21, 0x00


	//----- nvinfo : EIATTR_KPARAM_INFO
	.align		4
.L_245:
        /*0078*/ 	.byte	0x04, 0x17
        /*007a*/ 	.short	(.L_247 - .L_246)
.L_246:
        /*007c*/ 	.word	0x00000000
        /*0080*/ 	.short	0x0000
        /*0082*/ 	.short	0x0000
        /*0084*/ 	.byte	0x00, 0xf5, 0x21, 0x00


	//----- nvinfo : EIATTR_SPARSE_MMA_MASK
	.align		4
.L_247:
        /*0088*/ 	.byte	0x03, 0x50
        /*008a*/ 	.short	0x0000


	//----- nvinfo : EIATTR_MAXREG_COUNT
	.align		4
        /*008c*/ 	.byte	0x03, 0x1b
        /*008e*/ 	.short	0x00ff


	//----- nvinfo : EIATTR_NUM_BARRIERS
	.align		4
        /*0090*/ 	.byte	0x02, 0x4c
        /*0092*/ 	.byte	0x01
	.zero		1


	//----- nvinfo : EIATTR_MERCURY_ISA_VERSION
	.align		4
        /*0094*/ 	.byte	0x03, 0x5f
        /*0096*/ 	.short	0x0101


	//----- nvinfo : EIATTR_COOP_GROUP_MASK_REGIDS
	.align		4
        /*0098*/ 	.byte	0x04, 0x29
        /*009a*/ 	.short	(.L_249 - .L_248)


	//   ....[0]....
.L_248:
        /*009c*/ 	.word	0xffffffff


	//   ....[1]....
        /*00a0*/ 	.word	0xffffffff


	//   ....[2]....
        /*00a4*/ 	.word	0xffffffff


	//   ....[3]....
        /*00a8*/ 	.word	0xffffffff


	//   ....[4]....
        /*00ac*/ 	.word	0xffffffff


	//----- nvinfo : EIATTR_COOP_GROUP_INSTR_OFFSETS
	.align		4
.L_249:
        /*00b0*/ 	.byte	0x04, 0x28
        /*00b2*/ 	.short	(.L_251 - .L_250)


	//   ....[0]....
.L_250:
        /*00b4*/ 	.word	0x000019f0


	//   ....[1]....
        /*00b8*/ 	.word	0x00001a10


	//   ....[2]....
        /*00bc*/ 	.word	0x00001a30


	//   ....[3]....
        /*00c0*/ 	.word	0x00001a50


	//   ....[4]....
        /*00c4*/ 	.word	0x00001a70


	//----- nvinfo : EIATTR_VRC_CTA_INIT_COUNT
	.align		4
.L_251:
        /*00c8*/ 	.byte	0x02, 0x4a
	.zero		1
	.zero		1


	//----- nvinfo : EIATTR_EXIT_INSTR_OFFSETS
	.align		4
        /*00cc*/ 	.byte	0x04, 0x1c
        /*00ce*/ 	.short	(.L_253 - .L_252)


	//   ....[0]....
.L_252:
        /*00d0*/ 	.word	0x000030e0


	//   ....[1]....
        /*00d4*/ 	.word	0x00003120


	//----- nvinfo : EIATTR_MAX_THREADS
	.align		4
.L_253:
        /*00d8*/ 	.byte	0x04, 0x05
        /*00da*/ 	.short	(.L_255 - .L_254)
.L_254:
        /*00dc*/ 	.word	0x00000100
        /*00e0*/ 	.word	0x00000001
        /*00e4*/ 	.word	0x00000001


	//----- nvinfo : EIATTR_CBANK_PARAM_SIZE
	.align		4
.L_255:
        /*00e8*/ 	.byte	0x03, 0x19
        /*00ea*/ 	.short	0x0031


	//----- nvinfo : EIATTR_PARAM_CBANK
	.align		4
        /*00ec*/ 	.byte	0x04, 0x0a
        /*00ee*/ 	.short	(.L_257 - .L_256)
	.align		4
.L_256:
        /*00f0*/ 	.word	index@(.nv.constant0._ZN3cub18CUB_300001_SM_10006detail10radix_sort31DeviceRadixSortSingleTileKernelINS1_5radix10policy_hubIiNS0_8NullTypeEyE10Policy1000ELNS0_9SortOrderE0EiS6_yNS1_21identity_decomposer_tEEEvPKT1_PSB_PKT2_PSF_T3_iiT4_)
        /*00f4*/ 	.short	0x0380
        /*00f6*/ 	.short	0x0031


	//----- nvinfo : EIATTR_SW_WAR
	.align		4
.L_257:
        /*00f8*/ 	.byte	0x04, 0x36
        /*00fa*/ 	.short	(.L_259 - .L_258)
.L_258:
        /*00fc*/ 	.word	0x00000008
.L_259:


//--------------------- .nv.info._ZN3cub18CUB_300001_SM_10006detail9transform16transform_kernelINS2_10policy_hubILb1EN4cuda3std3__45tupleIJN6thrust24THRUST_300001_SM_1000_NS10device_ptrIfEEEEEE10policy1000El14custom_functorNSB_IiEEJPfEEEvT0_iT1_T2_DpNS2_10kernel_argIT3_EE --------------------------
	.section	.nv.info._ZN3cub18CUB_300001_SM_10006detail9transform16transform_kernelINS2_10policy_hubILb1EN4cuda3std3__45tupleIJN6thrust24THRUST_300001_SM_1000_NS10device_ptrIfEEEEEE10policy1000El14custom_functorNSB_IiEEJPfEEEvT0_iT1_T2_DpNS2_10kernel_argIT3_EE,"",@"SHT_CUDA_INFO"
	.sectionflags	@""
	.align	4


	//----- nvinfo : EIATTR_CUDA_API_VERSION
	.align		4
        /*0000*/ 	.byte	0x04, 0x37
        /*0002*/ 	.short	(.L_261 - .L_260)
.L_260:
        /*0004*/ 	.word	0x00000082


	//----- nvinfo : EIATTR_KPARAM_INFO
	.align		4
.L_261:
        /*0008*/ 	.byte	0x04, 0x17
        /*000a*/ 	.short	(.L_263 - .L_262)
.L_262:
        /*000c*/ 	.word	0x00000000
        /*0010*/ 	.short	0x0004
        /*0012*/ 	.short	0x0018
        /*0014*/ 	.byte	0x00, 0xf0, 0x41, 0x00


	//----- nvinfo : EIATTR_KPARAM_INFO
	.align		4
.L_263:
        /*0018*/ 	.byte	0x04, 0x17
        /*001a*/ 	.short	(.L_265 - .L_264)
.L_264:
        /*001c*/ 	.word	0x00000000
        /*0020*/ 	.short	0x0003
        /*0022*/ 	.short	0x0010
        /*0024*/ 	.byte	0x00, 0xf0, 0x21, 0x00


	//----- nvinfo : EIATTR_KPARAM_INFO
	.align		4
.L_265:
        /*0028*/ 	.byte	0x04, 0x17
        /*002a*/ 	.short	(.L_267 - .L_266)
.L_266:
        /*002c*/ 	.word	0x00000000
        /*0030*/ 	.short	0x0002
        /*0032*/ 	.short	0x000c
        /*0034*/ 	.byte	0x00, 0xf0, 0x11, 0x00


	//----- nvinfo : EIATTR_KPARAM_INFO
	.align		4
.L_267:
        /*0038*/ 	.byte	0x04, 0x17
        /*003a*/ 	.short	(.L_269 - .L_268)
.L_268:
        /*003c*/ 	.word	0x00000000
        /*0040*/ 	.short	0x0001
        /*0042*/ 	.short	0x0008
        /*0044*/ 	.byte	0x00, 0xf0, 0x11, 0x00


	//----- nvinfo : EIATTR_KPARAM_INFO
	.align		4
.L_269:
        /*0048*/ 	.byte	0x04, 0x17
        /*004a*/ 	.short	(.L_271 - .L_270)
.L_270:
        /*004c*/ 	.word	0x00000000
        /*0050*/ 	.short	0x0000
        /*0052*/ 	.short	0x0000
        /*0054*/ 	.byte	0x00, 0xf0, 0x21, 0x00


	//----- nvinfo : EIATTR_SPARSE_MMA_MASK
	.align		4
.L_271:
        /*0058*/ 	.byte	0x03, 0x50
        /*005a*/ 	.short	0x0000


	//----- nvinfo : EIATTR_MAXREG_COUNT
	.align		4
        /*005c*/ 	.byte	0x03, 0x1b
        /*005e*/ 	.short	0x00ff


	//----- nvinfo : EIATTR_MERCURY_ISA_VERSION
	.align		4
        /*0060*/ 	.byte	0x03, 0x5f
        /*0062*/ 	.short	0x0101


	//----- nvinfo : EIATTR_VRC_CTA_INIT_COUNT
	.align		4
        /*0064*/ 	.byte	0x02, 0x4a
	.zero		1
	.zero		1


	//----- nvinfo : EIATTR_EXIT_INSTR_OFFSETS
	.align		4
        /*0068*/ 	.byte	0x04, 0x1c
        /*006a*/ 	.short	(.L_273 - .L_272)


	//   ....[0]....
.L_272:
        /*006c*/ 	.word	0x000002b0


	//   ....[1]....
        /*0070*/ 	.word	0x00000e30


	//   ....[2]....
        /*0074*/ 	.word	0x000014a0


	//   ....[3]....
        /*0078*/ 	.word	0x00001810


	//   ....[4]....
        /*007c*/ 	.word	0x00001840


	//   ....[5]....
        /*0080*/ 	.word	0x00001980


	//   ....[6]....
        /*0084*/ 	.word	0x000019a0


	//   ....[7]....
        /*0088*/ 	.word	0x000023e0


	//   ....[8]....
        /*008c*/ 	.word	0x000028d0


	//   ....[9]....
        /*0090*/ 	.word	0x00002b90


	//   ....[10]....
        /*0094*/ 	.word	0x00002ce0


	//----- nvinfo : EIATTR_MAX_THREADS
	.align		4
.L_273:
        /*0098*/ 	.byte	0x04, 0x05
        /*009a*/ 	.short	(.L_275 - .L_274)
.L_274:
        /*009c*/ 	.word	0x00000080
        /*00a0*/ 	.word	0x00000001
        /*00a4*/ 	.word	0x00000001


	//----- nvinfo : EIATTR_CRS_STACK_SIZE
	.align		4
.L_275:
        /*00a8*/ 	.byte	0x04, 0x1e
        /*00aa*/ 	.short	(.L_277 - .L_276)
.L_276:
        /*00ac*/ 	.word	0x00000000


	//----- nvinfo : EIATTR_CBANK_PARAM_SIZE
	.align		4
.L_277:
        /*00b0*/ 	.byte	0x03, 0x19
        /*00b2*/ 	.short	0x0028


	//----- nvinfo : EIATTR_PARAM_CBANK
	.align		4
        /*00b4*/ 	.byte	0x04, 0x0a
        /*00b6*/ 	.short	(.L_279 - .L_278)
	.align		4
.L_278:
        /*00b8*/ 	.word	index@(.nv.constant0._ZN3cub18CUB_300001_SM_10006detail9transform16transform_kernelINS2_10policy_hubILb1EN4cuda3std3__45tupleIJN6thrust24THRUST_300001_SM_1000_NS10device_ptrIfEEEEEE10policy1000El14custom_functorNSB_IiEEJPfEEEvT0_iT1_T2_DpNS2_10kernel_argIT3_EE)
        /*00bc*/ 	.short	0x0380
        /*00be*/ 	.short	0x0028


	//----- nvinfo : EIATTR_SW_WAR
	.align		4
.L_279:
        /*00c0*/ 	.byte	0x04, 0x36
        /*00c2*/ 	.short	(.L_281 - .L_280)
.L_280:
        /*00c4*/ 	.word	0x00000008
.L_281:


//--------------------- .nv.info._ZN3cub18CUB_300001_SM_10006detail9transform16transform_kernelINS2_10policy_hubILb1EN4cuda3std3__45tupleIJN6thrust24THRUST_300001_SM_1000_NS10device_ptrIfEEEEEE10policy1000Ei14custom_functorNSB_IiEEJPfEEEvT0_iT1_T2_DpNS2_10kernel_argIT3_EE --------------------------
	.section	.nv.info._ZN3cub18CUB_300001_SM_10006detail9transform16transform_kernelINS2_10policy_hubILb1EN4cuda3std3__45tupleIJN6thrust24THRUST_300001_SM_1000_NS10device_ptrIfEEEEEE10policy1000Ei14custom_functorNSB_IiEEJPfEEEvT0_iT1_T2_DpNS2_10kernel_argIT3_EE,"",@"SHT_CUDA_INFO"
	.sectionflags	@""
	.align	4


	//----- nvinfo : EIATTR_CUDA_API_VERSION
	.align		4
        /*0000*/ 	.byte	0x04, 0x37
        /*0002*/ 	.short	(.L_283 - .L_282)
.L_282:
        /*0004*/ 	.word	0x00000082


	//----- nvinfo : EIATTR_KPARAM_INFO
	.align		4
.L_283:
        /*0008*/ 	.byte	0x04, 0x17
        /*000a*/ 	.short	(.L_285 - .L_284)
.L_284:
        /*000c*/ 	.word	0x00000000
        /*0010*/ 	.short	0x0004
        /*0012*/ 	.short	0x0018
        /*0014*/ 	.byte	0x00, 0xf0, 0x41, 0x00


	//----- nvinfo : EIATTR_KPARAM_INFO
	.align		4
.L_285:
        /*0018*/ 	.byte	0x04, 0x17
        /*001a*/ 	.short	(.L_287 - .L_286)
.L_286:
        /*001c*/ 	.word	0x00000000
        /*0020*/ 	.short	0x0003
        /*0022*/ 	.short	0x0010
        /*0024*/ 	.byte	0x00, 0xf0, 0x21, 0x00


	//----- nvinfo : EIATTR_KPARAM_INFO
	.align		4
.L_287:
        /*0028*/ 	.byte	0x04, 0x17
        /*002a*/ 	.short	(.L_289 - .L_288)
.L_288:
        /*002c*/ 	.word	0x00000000
        /*0030*/ 	.short	0x0002
        /*0032*/ 	.short	0x0008
        /*0034*/ 	.byte	0x00, 0xf0, 0x11, 0x00


	//----- nvinfo : EIATTR_KPARAM_INFO
	.align		4
.L_289:
        /*0038*/ 	.byte	0x04, 0x17
        /*003a*/ 	.short	(.L_291 - .L_290)
.L_290:
        /*003c*/ 	.word	0x00000000
        /*0040*/ 	.short	0x0001
        /*0042*/ 	.short	0x0004
        /*0044*/ 	.byte	0x00, 0xf0, 0x11, 0x00


	//----- nvinfo : EIATTR_KPARAM_INFO
	.align		4
.L_291:
        /*0048*/ 	.byte	0x04, 0x17
        /*004a*/ 	.short	(.L_293 - .L_292)
.L_292:
        /*004c*/ 	.word	0x00000000
        /*0050*/ 	.short	0x0000
        /*0052*/ 	.short	0x0000
        /*0054*/ 	.byte	0x00, 0xf0, 0x11, 0x00


	//----- nvinfo : EIATTR_SPARSE_MMA_MASK
	.align		4
.L_293:
        /*0058*/ 	.byte	0x03, 0x50
        /*005a*/ 	.short	0x0000


	//----- nvinfo : EIATTR_MAXREG_COUNT
	.align		4
        /*005c*/ 	.byte	0x03, 0x1b
        /*005e*/ 	.short	0x00ff


	//----- nvinfo : EIATTR_MERCURY_ISA_VERSION
	.align		4
        /*0060*/ 	.byte	0x03, 0x5f
        /*0062*/ 	.short	0x0101


	//----- nvinfo : EIATTR_VRC_CTA_INIT_COUNT
	.align		4
        /*0064*/ 	.byte	0x02, 0x4a
	.zero		1
	.zero		1


	//----- nvinfo : EIATTR_EXIT_INSTR_OFFSETS
	.align		4
        /*0068*/ 	.byte	0x04, 0x1c
        /*006a*/ 	.short	(.L_295 - .L_294)


	//   ....[0]....
.L_294:
        /*006c*/ 	.word	0x00000220


	//   ....[1]....
        /*0070*/ 	.word	0x00000c30


	//   ....[2]....
        /*0074*/ 	.word	0x00001120


	//   ....[3]....
        /*0078*/ 	.word	0x000013e0


	//   ....[4]....
        /*007c*/ 	.word	0x00001530


	//   ....[5]....
        /*0080*/ 	.word	0x00001550


	//   ....[6]....
        /*0084*/ 	.word	0x000020d0


	//   ....[7]....
        /*0088*/ 	.word	0x00002740


	//   ....[8]....
        /*008c*/ 	.word	0x00002ab0


	//   ....[9]....
        /*0090*/ 	.word	0x00002ae0


	//   ....[10]....
        /*0094*/ 	.word	0x00002c20


	//----- nvinfo : EIATTR_MAX_THREADS
	.align		4
.L_295:
        /*0098*/ 	.byte	0x04, 0x05
        /*009a*/ 	.short	(.L_297 - .L_296)
.L_296:
        /*009c*/ 	.word	0x00000080
        /*00a0*/ 	.word	0x00000001
        /*00a4*/ 	.word	0x00000001


	//----- nvinfo : EIATTR_CRS_STACK_SIZE
	.align		4
.L_297:
        /*00a8*/ 	.byte	0x04, 0x1e
        /*00aa*/ 	.short	(.L_299 - .L_298)
.L_298:
        /*00ac*/ 	.word	0x00000000


	//----- nvinfo : EIATTR_CBANK_PARAM_SIZE
	.align		4
.L_299:
        /*00b0*/ 	.byte	0x03, 0x19
        /*00b2*/ 	.short	0x0028


	//----- nvinfo : EIATTR_PARAM_CBANK
	.align		4
        /*00b4*/ 	.byte	0x04, 0x0a
        /*00b6*/ 	.short	(.L_301 - .L_300)
	.align		4
.L_300:
        /*00b8*/ 	.word	index@(.nv.constant0._ZN3cub18CUB_300001_SM_10006detail9transform16transform_kernelINS2_10policy_hubILb1EN4cuda3std3__45tupleIJN6thrust24THRUST_300001_SM_1000_NS10device_ptrIfEEEEEE10policy1000Ei14custom_functorNSB_IiEEJPfEEEvT0_iT1_T2_DpNS2_10kernel_argIT3_EE)
        /*00bc*/ 	.short	0x0380
        /*00be*/ 	.short	0x0028


	//----- nvinfo : EIATTR_SW_WAR
	.align		4
.L_301:
        /*00c0*/ 	.byte	0x04, 0x36
        /*00c2*/ 	.short	(.L_303 - .L_302)
.L_302:
        /*00c4*/ 	.word	0x00000008
.L_303:


//--------------------- .nv.info._ZN3cub18CUB_300001_SM_10006detail8for_each13static_kernelINS2_12policy_hub_t12policy_500_tElN6thrust24THRUST_300001_SM_1000_NS8cuda_cub6__fill7functorINS7_10device_ptrIiEEiEEEEvT0_T1_ --------------------------
	.section	.nv.info._ZN3cub18CUB_300001_SM_10006detail8for_each13static_kernelINS2_12policy_hub_t12policy_500_tElN6thrust24THRUST_300001_SM_1000_NS8cuda_cub6__fill7functorINS7_10device_ptrIiEEiEEEEvT0_T1_,"",@"SHT_CUDA_INFO"
	.sectionflags	@""
	.align	4


	//----- nvinfo : EIATTR_CUDA_API_VERSION
	.align		4
        /*0000*/ 	.byte	0x04, 0x37
        /*0002*/ 	.short	(.L_305 - .L_304)
.L_304:
        /*0004*/ 	.word	0x00000082


	//----- nvinfo : EIATTR_KPARAM_INFO
	.align		4
.L_305:
        /*0008*/ 	.byte	0x04, 0x17
        /*000a*/ 	.short	(.L_307 - .L_306)
.L_306:
        /*000c*/ 	.word	0x00000000
        /*0010*/ 	.short	0x0001
        /*0012*/ 	.short	0x0008
        /*0014*/ 	.byte	0x00, 0xf0, 0x41, 0x00


	//----- nvinfo : EIATTR_KPARAM_INFO
	.align		4
.L_307:
        /*0018*/ 	.byte	0x04, 0x17
        /*001a*/ 	.short	(.L_309 - .L_308)
.L_308:
        /*001c*/ 	.word	0x00000000
        /*0020*/ 	.short	0x0000
        /*0022*/ 	.short	0x0000
        /*0024*/ 	.byte	0x00, 0xf0, 0x21, 0x00


	//----- nvinfo : EIATTR_SPARSE_MMA_MASK
	.align		4
.L_309:
        /*0028*/ 	.byte	0x03, 0x50
        /*002a*/ 	.short	0x0000


	//----- nvinfo : EIATTR_MAXREG_COUNT
	.align		4
        /*002c*/ 	.byte	0x03, 0x1b
        /*002e*/ 	.short	0x00ff


	//----- nvinfo : EIATTR_MERCURY_ISA_VERSION
	.align		4
        /*0030*/ 	.byte	0x03, 0x5f
        /*0032*/ 	.short	0x0101


	//----- nvinfo : EIATTR_VRC_CTA_INIT_COUNT
	.align		4
        /*0034*/ 	.byte	0x02, 0x4a
	.zero		1
	.zero		1


	//----- nvinfo : EIATTR_EXIT_INSTR_OFFSETS
	.align		4
        /*0038*/ 	.byte	0x04, 0x1c
        /*003a*/ 	.short	(.L_311 - .L_310)


	//   ....[0]....
.L_310:
        /*003c*/ 	.word	0x00000130


	//   ....[1]....
        /*0040*/ 	.word	0x00000240


	//   ....[2]....
        /*0044*/ 	.word	0x00000270


	//----- nvinfo : EIATTR_MAX_THREADS
	.align		4
.L_311:
        /*0048*/ 	.byte	0x04, 0x05
        /*004a*/ 	.short	(.L_313 - .L_312)
.L_312:
        /*004c*/ 	.word	0x00000100
        /*0050*/ 	.word	0x00000001
        /*0054*/ 	.word	0x00000001


	//----- nvinfo : EIATTR_CBANK_PARAM_SIZE
	.align		4
.L_313:
        /*0058*/ 	.byte	0x03, 0x19
        /*005a*/ 	.short	0x0018


	//----- nvinfo : EIATTR_PARAM_CBANK
	.align		4
        /*005c*/ 	.byte	0x04, 0x0a
        /*005e*/ 	.short	(.L_315 - .L_314)
	.align		4
.L_314:
        /*0060*/ 	.word	index@(.nv.constant0._ZN3cub18CUB_300001_SM_10006detail8for_each13static_kernelINS2_12policy_hub_t12policy_500_tElN6thrust24THRUST_300001_SM_1000_NS8cuda_cub6__fill7functorINS7_10device_ptrIiEEiEEEEvT0_T1_)
        /*0064*/ 	.short	0x0380
        /*0066*/ 	.short	0x0018


	//----- nvinfo : EIATTR_SW_WAR
	.align		4
.L_315:
        /*0068*/ 	.byte	0x04, 0x36
        /*006a*/ 	.short	(.L_317 - .L_316)
.L_316:
        /*006c*/ 	.word	0x00000008
.L_317:


//--------------------- .nv.info._ZN3cub18CUB_300001_SM_10006detail8for_each13static_kernelINS2_12policy_hub_t12policy_500_tElN6thrust24THRUST_300001_SM_1000_NS8cuda_cub6__fill7functorINS7_10device_ptrIfEEfEEEEvT0_T1_ --------------------------
	.section	.nv.info._ZN3cub18CUB_300001_SM_10006detail8for_each13static_kernelINS2_12policy_hub_t12policy_500_tElN6thrust24THRUST_300001_SM_1000_NS8cuda_cub6__fill7functorINS7_10device_ptrIfEEfEEEEvT0_T1_,"",@"SHT_CUDA_INFO"
	.sectionflags	@""
	.align	4


	//----- nvinfo : EIATTR_CUDA_API_VERSION
	.align		4
        /*0000*/ 	.byte	0x04, 0x37
        /*0002*/ 	.short	(.L_319 - .L_318)
.L_318:
        /*0004*/ 	.word	0x00000082


	//----- nvinfo : EIATTR_KPARAM_INFO
	.align		4
.L_319:
        /*0008*/ 	.byte	0x04, 0x17
        /*000a*/ 	.short	(.L_321 - .L_320)
.L_320:
        /*000c*/ 	.word	0x00000000
        /*0010*/ 	.short	0x0001
        /*0012*/ 	.short	0x0008
        /*0014*/ 	.byte	0x00, 0xf0, 0x41, 0x00


	//----- nvinfo : EIATTR_KPARAM_INFO
	.align		4
.L_321:
        /*0018*/ 	.byte	0x04, 0x17
        /*001a*/ 	.short	(.L_323 - .L_322)
.L_322:
        /*001c*/ 	.word	0x00000000
        /*0020*/ 	.short	0x0000
        /*0022*/ 	.short	0x0000
        /*0024*/ 	.byte	0x00, 0xf0, 0x21, 0x00


	//----- nvinfo : EIATTR_SPARSE_MMA_MASK
	.align		4
.L_323:
        /*0028*/ 	.byte	0x03, 0x50
        /*002a*/ 	.short	0x0000


	//----- nvinfo : EIATTR_MAXREG_COUNT
	.align		4
        /*002c*/ 	.byte	0x03, 0x1b
        /*002e*/ 	.short	0x00ff


	//----- nvinfo : EIATTR_MERCURY_ISA_VERSION
	.align		4
        /*0030*/ 	.byte	0x03, 0x5f
        /*0032*/ 	.short	0x0101


	//----- nvinfo : EIATTR_VRC_CTA_INIT_COUNT
	.align		4
        /*0034*/ 	.byte	0x02, 0x4a
	.zero		1
	.zero		1


	//----- nvinfo : EIATTR_EXIT_INSTR_OFFSETS
	.align		4
        /*0038*/ 	.byte	0x04, 0x1c
        /*003a*/ 	.short	(.L_325 - .L_324)


	//   ....[0]....
.L_324:
        /*003c*/ 	.word	0x00000130


	//   ....[1]....
        /*0040*/ 	.word	0x00000240


	//   ....[2]....
        /*0044*/ 	.word	0x00000270


	//----- nvinfo : EIATTR_MAX_THREADS
	.align		4
.L_325:
        /*0048*/ 	.byte	0x04, 0x05
        /*004a*/ 	.short	(.L_327 - .L_326)
.L_326:
        /*004c*/ 	.word	0x00000100
        /*0050*/ 	.word	0x00000001
        /*0054*/ 	.word	0x00000001


	//----- nvinfo : EIATTR_CBANK_PARAM_SIZE
	.align		4
.L_327:
        /*0058*/ 	.byte	0x03, 0x19
        /*005a*/ 	.short	0x0018


	//----- nvinfo : EIATTR_PARAM_CBANK
	.align		4
        /*005c*/ 	.byte	0x04, 0x0a
        /*005e*/ 	.short	(.L_329 - .L_328)
	.align		4
.L_328:
        /*0060*/ 	.word	index@(.nv.constant0._ZN3cub18CUB_300001_SM_10006detail8for_each13static_kernelINS2_12policy_hub_t12policy_500_tElN6thrust24THRUST_300001_SM_1000_NS8cuda_cub6__fill7functorINS7_10device_ptrIfEEfEEEEvT0_T1_)
        /*0064*/ 	.short	0x0380
        /*0066*/ 	.short	0x0018


	//----- nvinfo : EIATTR_SW_WAR
	.align		4
.L_329:
        /*0068*/ 	.byte	0x04, 0x36
        /*006a*/ 	.short	(.L_331 - .L_330)
.L_330:
        /*006c*/ 	.word	0x00000008
.L_331:


//--------------------- .nv.info._ZN3cub18CUB_300001_SM_10006detail11EmptyKernelIvEEvv --------------------------
	.section	.nv.info._ZN3cub18CUB_300001_SM_10006detail11EmptyKernelIvEEvv,"",@"SHT_CUDA_INFO"
	.sectionflags	@""
	.align	4


	//----- nvinfo : EIATTR_CUDA_API_VERSION
	.align		4
        /*0000*/ 	.byte	0x04, 0x37
        /*0002*/ 	.short	(.L_333 - .L_332)
.L_332:
        /*0004*/ 	.word	0x00000082


	//----- nvinfo : EIATTR_SPARSE_MMA_MASK
	.align		4
.L_333:
        /*0008*/ 	.byte	0x03, 0x50
        /*000a*/ 	.short	0x0000


	//----- nvinfo : EIATTR_MAXREG_COUNT
	.align		4
        /*000c*/ 	.byte	0x03, 0x1b
        /*000e*/ 	.short	0x00ff


	//----- nvinfo : EIATTR_MERCURY_ISA_VERSION
	.align		4
        /*0010*/ 	.byte	0x03, 0x5f
        /*0012*/ 	.short	0x0101


	//----- nvinfo : EIATTR_VRC_CTA_INIT_COUNT
	.align		4
        /*0014*/ 	.byte	0x02, 0x4a
	.zero		1
	.zero		1


	//----- nvinfo : EIATTR_EXIT_INSTR_OFFSETS
	.align		4
        /*0018*/ 	.byte	0x04, 0x1c
        /*001a*/ 	.short	(.L_335 - .L_334)


	//   ....[0]....
.L_334:
        /*001c*/ 	.word	0x00000010


	//----- nvinfo : EIATTR_SW_WAR
	.align		4
.L_335:
        /*0020*/ 	.byte	0x04, 0x36
        /*0022*/ 	.short	(.L_337 - .L_336)
.L_336:
        /*0024*/ 	.word	0x00000008
.L_337:


//--------------------- .nv.info._ZN6thrust24THRUST_300001_SM_1000_NS8cuda_cub4core6detail13_kernel_agentINS1_15__reduce_by_key16ReduceByKeyAgentINS0_10device_ptrIiEES8_S8_S8_N4cuda3std3__48equal_toIiEENSB_4plusIiEEPllEEJS8_S8_S8_S8_SG_N3cub18CUB_300001_SM_100024ReduceByKeyScanTileStateIilLb1EEESD_SF_llEEEvDpT0_ --------------------------
	.section	.nv.info._ZN6thrust24THRUST_300001_SM_1000_NS8cuda_cub4core6detail13_kernel_agentINS1_15__reduce_by_key16ReduceByKeyAgentINS0_10device_ptrIiEES8_S8_S8_N4cuda3std3__48equal_toIiEENSB_4plusIiEEPllEEJS8_S8_S8_S8_SG_N3cub18CUB_300001_SM_100024ReduceByKeyScanTileStateIilLb1EEESD_SF_llEEEvDpT0_,"",@"SHT_CUDA_INFO"
	.sectionflags	@""
	.align	4


	//----- nvinfo : EIATTR_CUDA_API_VERSION
	.align		4
        /*0000*/ 	.byte	0x04, 0x37
        /*0002*/ 	.short	(.L_339 - .L_338)
.L_338:
        /*0004*/ 	.word	0x00000082


	//----- nvinfo : EIATTR_KPARAM_INFO
	.align		4
.L_339:
        /*0008*/ 	.byte	0x04, 0x17
        /*000a*/ 	.short	(.L_341 - .L_340)
.L_340:
        /*000c*/ 	.word	0x00000000
        /*0010*/ 	.short	0x0009
        /*0012*/ 	.short	0x0040
        /*0014*/ 	.byte	0x00, 0xf0, 0x21, 0x00


	//----- nvinfo : EIATTR_KPARAM_INFO
	.align		4
.L_341:
        /*0018*/ 	.byte	0x04, 0x17
        /*001a*/ 	.short	(.L_343 - .L_342)
.L_342:
        /*001c*/ 	.word	0x00000000
        /*0020*/ 	.short	0x0008
        /*0022*/ 	.short	0x0038
        /*0024*/ 	.byte	0x00, 0xf0, 0x21, 0x00


	//----- nvinfo : EIATTR_KPARAM_INFO
	.align		4
.L_343:
        /*0028*/ 	.byte	0x04, 0x17
        /*002a*/ 	.short	(.L_345 - .L_344)
.L_344:
        /*002c*/ 	.word	0x00000000
        /*0030*/ 	.short	0x0007
        /*0032*/ 	.short	0x0031
        /*0034*/ 	.byte	0x00, 0xf0, 0x05, 0x00


	//----- nvinfo : EIATTR_KPARAM_INFO
	.align		4
.L_345:
        /*0038*/ 	.byte	0x04, 0x17
        /*003a*/ 	.short	(.L_347 - .L_346)
.L_346:
        /*003c*/ 	.word	0x00000000
        /*0040*/ 	.short	0x0006
        /*0042*/ 	.short	0x0030
        /*0044*/ 	.byte	0x00, 0xf0, 0x05, 0x00


	//----- nvinfo : EIATTR_KPARAM_INFO
	.align		4
.L_347:
        /*0048*/ 	.byte	0x04, 0x17
        /*004a*/ 	.short	(.L_349 - .L_348)
.L_348:
        /*004c*/ 	.word	0x00000000
        /*0050*/ 	.short	0x0005
        /*0052*/ 	.short	0x0028
        /*0054*/ 	.byte	0x00, 0xf0, 0x21, 0x00


	//----- nvinfo : EIATTR_KPARAM_INFO
	.align		4
.L_349:
        /*0058*/ 	.byte	0x04, 0x17
        /*005a*/ 	.short	(.L_351 - .L_350)
.L_350:
        /*005c*/ 	.word	0x00000000
        /*0060*/ 	.short	0x0004
        /*0062*/ 	.short	0x0020
        /*0064*/ 	.byte	0x00, 0xf5, 0x21, 0x00


	//----- nvinfo : EIATTR_KPARAM_INFO
	.align		4
.L_351:
        /*0068*/ 	.byte	0x04, 0x17
        /*006a*/ 	.short	(.L_353 - .L_352)
.L_352:
        /*006c*/ 	.word	0x00000000
        /*0070*/ 	.short	0x0003
        /*0072*/ 	.short	0x0018
        /*0074*/ 	.byte	0x00, 0xf0, 0x21, 0x00


	//----- nvinfo : EIATTR_KPARAM_INFO
	.align		4
.L_353:
        /*0078*/ 	.byte	0x04, 0x17
        /*007a*/ 	.short	(.L_355 - .L_354)
.L_354:
        /*007c*/ 	.word	0x00000000
        /*0080*/ 	.short	0x0002
        /*0082*/ 	.short	0x0010
        /*0084*/ 	.byte	0x00, 0xf0, 0x21, 0x00


	//----- nvinfo : EIATTR_KPARAM_INFO
	.align		4
.L_355:
        /*0088*/ 	.byte	0x04, 0x17
        /*008a*/ 	.short	(.L_357 - .L_356)
.L_356:
        /*008c*/ 	.word	0x00000000
        /*0090*/ 	.short	0x0001
        /*0092*/ 	.short	0x0008
        /*0094*/ 	.byte	0x00, 0xf0, 0x21, 0x00


	//----- nvinfo : EIATTR_KPARAM_INFO
	.align		4
.L_357:
        /*0098*/ 	.byte	0x04, 0x17
        /*009a*/ 	.short	(.L_359 - .L_358)
.L_358:
        /*009c*/ 	.word	0x00000000
        /*00a0*/ 	.short	0x0000
        /*00a2*/ 	.short	0x0000
        /*00a4*/ 	.byte	0x00, 0xf0, 0x21, 0x00


	//----- nvinfo : EIATTR_SPARSE_MMA_MASK
	.align		4
.L_359:
        /*00a8*/ 	.byte	0x03, 0x50
        /*00aa*/ 	.short	0x0000


	//----- nvinfo : EIATTR_MAXREG_COUNT
	.align		4
        /*00ac*/ 	.byte	0x03, 0x1b
        /*00ae*/ 	.short	0x00ff


	//----- nvinfo : EIATTR_NUM_BARRIERS
	.align		4
        /*00b0*/ 	.byte	0x02, 0x4c
        /*00b2*/ 	.byte	0x01
	.zero		1


	//----- nvinfo : EIATTR_MERCURY_ISA_VERSION
	.align		4
        /*00b4*/ 	.byte	0x03, 0x5f
        /*00b6*/ 	.short	0x0101


	//----- nvinfo : EIATTR_COOP_GROUP_MASK_REGIDS
	.align		4
        /*00b8*/ 	.byte	0x04, 0x29
        /*00ba*/ 	.short	(.L_361 - .L_360)


	//   ....[0]....
.L_360:
        /*00bc*/ 	.word	0xffffffff


	//   ....[1]....
        /*00c0*/ 	.word	0xffffffff


	//   ....[2]....
        /*00c4*/ 	.word	0xffffffff


	//   ....[3]....
        /*00c8*/ 	.word	0xffffffff


	//   ....[4]....
        /*00cc*/ 	.word	0xffffffff


	//   ....[5]....
        /*00d0*/ 	.word	0xffffffff


	//   ....[6]....
        /*00d4*/ 	.word	0xffffffff


	//   ....[7]....
        /*00d8*/ 	.word	0xffffffff


	//   ....[8]....
        /*00dc*/ 	.word	0xffffffff


	//   ....[9]....
        /*00e0*/ 	.word	0xffffffff


	//   ....[10]....
        /*00e4*/ 	.word	0xffffffff


	//   ....[11]....
        /*00e8*/ 	.word	0xffffffff


	//   ....[12]....
        /*00ec*/ 	.word	0xffffffff


	//   ....[13]....
        /*00f0*/ 	.word	0xffffffff


	//   ....[14]....
        /*00f4*/ 	.word	0xffffffff


	//   ....[15]....
        /*00f8*/ 	.word	0xffffffff


	//   ....[16]....
        /*00fc*/ 	.word	0xffffffff


	//   ....[17]....
        /*0100*/ 	.word	0xffffffff


	//   ....[18]....
        /*0104*/ 	.word	0xffffffff


	//   ....[19]....
        /*0108*/ 	.word	0xffffffff


	//   ....[20]....
        /*010c*/ 	.word	0xffffffff


	//   ....[21]....
        /*0110*/ 	.word	0xffffffff


	//   ....[22]....
        /*0114*/ 	.word	0xffffffff


	//   ....[23]....
        /*0118*/ 	.word	0xffffffff


	//   ....[24]....
        /*011c*/ 	.word	0xffffffff


	//   ....[25]....
        /*0120*/ 	.word	0xffffffff


	//   ....[26]....
        /*0124*/ 	.word	0xffffffff


	//   ....[27]....
        /*0128*/ 	.word	0xffffffff


	//   ....[28]....
        /*012c*/ 	.word	0xffffffff


	//   ....[29]....
        /*0130*/ 	.word	0xffffffff


	//   ....[30]....
        /*0134*/ 	.word	0xffffffff


	//   ....[31]....
        /*0138*/ 	.word	0xffffffff


	//   ....[32]....
        /*013c*/ 	.word	0xffffffff


	//   ....[33]....
        /*0140*/ 	.word	0xffffffff


	//   ....[34]....
        /*0144*/ 	.word	0xffffffff


	//   ....[35]....
        /*0148*/ 	.word	0xffffffff


	//   ....[36]....
        /*014c*/ 	.word	0xffffffff


	//   ....[37]....
        /*0150*/ 	.word	0xffffffff


	//   ....[38]....
        /*0154*/ 	.word	0xffffffff


	//   ....[39]....
        /*0158*/ 	.word	0xffffffff


	//   ....[40]....
        /*015c*/ 	.word	0xffffffff


	//   ....[41]....
        /*0160*/ 	.word	0xffffffff


	//   ....[42]....
        /*0164*/ 	.word	0xffffffff


	//   ....[43]....
        /*0168*/ 	.word	0xffffffff


	//   ....[44]....
        /*016c*/ 	.word	0xffffffff


	//   ....[45]....
        /*0170*/ 	.word	0xffffffff


	//   ....[46]....
        /*0174*/ 	.word	0xffffffff


	//   ....[47]....
        /*0178*/ 	.word	0xffffffff


	//   ....[48]....
        /*017c*/ 	.word	0xffffffff


	//   ....[49]....
        /*0180*/ 	.word	0xffffffff


	//   ....[50]....
        /*0184*/ 	.word	0xffffffff


	//   ....[51]....
        /*0188*/ 	.word	0xffffffff


	//   ....[52]....
        /*018c*/ 	.word	0xffffffff


	//   ....[53]....
        /*0190*/ 	.word	0xffffffff


	//   ....[54]....
        /*0194*/ 	.word	0xffffffff


	//   ....[55]....
        /*0198*/ 	.word	0xffffffff


	//   ....[56]....
        /*019c*/ 	.word	0xffffffff


	//   ....[57]....
        /*01a0*/ 	.word	0xffffffff


	//   ....[58]....
        /*01a4*/ 	.word	0xffffffff


	//   ....[59]....
        /*01a8*/ 	.word	0xffffffff


	//   ....[60]....
        /*01ac*/ 	.word	0xffffffff


	//   ....[61]....
        /*01b0*/ 	.word	0xffffffff


	//   ....[62]....
        /*01b4*/ 	.word	0xffffffff


	//   ....[63]....
        /*01b8*/ 	.word	0xffffffff


	//   ....[64]....
        /*01bc*/ 	.word	0xffffffff


	//   ....[65]....
        /*01c0*/ 	.word	0xffffffff


	//   ....[66]....
        /*01c4*/ 	.word	0xffffffff


	//   ....[67]....
        /*01c8*/ 	.word	0xffffffff


	//   ....[68]....
        /*01cc*/ 	.word	0xffffffff


	//   ....[69]....
        /*01d0*/ 	.word	0xffffffff


	//   ....[70]....
        /*01d4*/ 	.word	0xffffffff


	//   ....[71]....
        /*01d8*/ 	.word	0xffffffff


	//   ....[72]....
        /*01dc*/ 	.word	0xffffffff


	//   ....[73]....
        /*01e0*/ 	.word	0xffffffff


	//   ....[74]....
        /*01e4*/ 	.word	0xffffffff


	//   ....[75]....
        /*01e8*/ 	.word	0xffffffff


	//   ....[76]....
        /*01ec*/ 	.word	0xffffffff


	//   ....[77]....
        /*01f0*/ 	.word	0xffffffff


	//   ....[78]....
        /*01f4*/ 	.word	0xffffffff


	//   ....[79]....
        /*01f8*/ 	.word	0xffffffff


	//   ....[80]....
        /*01fc*/ 	.word	0xffffffff


	//   ....[81]....
        /*0200*/ 	.word	0xffffffff


	//   ....[82]....
        /*0204*/ 	.word	0xffffffff


	//   ....[83]....
        /*0208*/ 	.word	0xffffffff


	//   ....[84]....
        /*020c*/ 	.word	0xffffffff


	//   ....[85]....
        /*0210*/ 	.word	0xffffffff


	//   ....[86]....
        /*0214*/ 	.word	0xffffffff


	//   ....[87]....
        /*0218*/ 	.word	0xffffffff


	//   ....[88]....
        /*021c*/ 	.word	0xffffffff


	//   ....[89]....
        /*0220*/ 	.word	0xffffffff


	//   ....[90]....
        /*0224*/ 	.word	0xffffffff


	//   ....[91]....
        /*0228*/ 	.word	0xffffffff


	//   ....[92]....
        /*022c*/ 	.word	0xffffffff


	//   ....[93]....
        /*0230*/ 	.word	0xffffffff


	//   ....[94]....
        /*0234*/ 	.word	0xffffffff


	//   ....[95]....
        /*0238*/ 	.word	0xffffffff


	//   ....[96]....
        /*023c*/ 	.word	0xffffffff


	//   ....[97]....
        /*0240*/ 	.word	0xffffffff


	//   ....[98]....
        /*0244*/ 	.word	0xffffffff


	//   ....[99]....
        /*0248*/ 	.word	0xffffffff


	//   ....[100]....
        /*024c*/ 	.word	0xffffffff


	//   ....[101]....
        /*0250*/ 	.word	0xffffffff


	//   ....[102]....
        /*0254*/ 	.word	0xffffffff


	//   ....[103]....
        /*0258*/ 	.word	0xffffffff


	//   ....[104]....
        /*025c*/ 	.word	0xffffffff


	//   ....[105]....
        /*0260*/ 	.word	0xffffffff


	//   ....[106]....
        /*0264*/ 	.word	0xffffffff


	//   ....[107]....
        /*0268*/ 	.word	0xffffffff


	//   ....[108]....
        /*026c*/ 	.word	0xffffffff


	//   ....[109]....
        /*0270*/ 	.word	0xffffffff


	//   ....[110]....
        /*0274*/ 	.word	0xffffffff


	//   ....[111]....
        /*0278*/ 	.word	0xffffffff


	//   ....[112]....
        /*027c*/ 	.word	0xffffffff


	//   ....[113]....
        /*0280*/ 	.word	0xffffffff


	//   ....[114]....
        /*0284*/ 	.word	0xffffffff


	//   ....[115]....
        /*0288*/ 	.word	0xffffffff


	//   ....[116]....
        /*028c*/ 	.word	0xffffffff


	//   ....[117]....
        /*0290*/ 	.word	0xffffffff


	//   ....[118]....
        /*0294*/ 	.word	0xffffffff


	//   ....[119]....
        /*0298*/ 	.word	0xffffffff


	//   ....[120]....
        /*029c*/ 	.word	0xffffffff


	//   ....[121]....
        /*02a0*/ 	.word	0xffffffff


	//   ....[122]....
        /*02a4*/ 	.word	0xffffffff


	//   ....[123]....
        /*02a8*/ 	.word	0xffffffff


	//   ....[124]....
        /*02ac*/ 	.word	0xffffffff


	//   ....[125]....
        /*02b0*/ 	.word	0xffffffff


	//   ....[126]....
        /*02b4*/ 	.word	0xffffffff


	//   ....[127]....
        /*02b8*/ 	.word	0xffffffff


	//   ....[128]....
        /*02bc*/ 	.word	0xffffffff


	//   ....[129]....
        /*02c0*/ 	.word	0xffffffff


	//   ....[130]....
        /*02c4*/ 	.word	0xffffffff


	//   ....[131]....
        /*02c8*/ 	.word	0xffffffff


	//   ....[132]....
        /*02cc*/ 	.word	0xffffffff


	//   ....[133]....
        /*02d0*/ 	.word	0xffffffff


	//   ....[134]....
        /*02d4*/ 	.word	0xffffffff


	//   ....[135]....
        /*02d8*/ 	.word	0xffffffff


	//   ....[136]....
        /*02dc*/ 	.word	0xffffffff


	//   ....[137]....
        /*02e0*/ 	.word	0xffffffff


	//   ....[138]....
        /*02e4*/ 	.word	0xffffffff


	//   ....[139]....
        /*02e8*/ 	.word	0xffffffff


	//   ....[140]....
        /*02ec*/ 	.word	0xffffffff


	//   ....[141]....
        /*02f0*/ 	.word	0xffffffff


	//   ....[142]....
        /*02f4*/ 	.word	0xffffffff


	//   ....[143]....
        /*02f8*/ 	.word	0xffffffff


	//   ....[144]....
        /*02fc*/ 	.word	0xffffffff


	//   ....[145]....
        /*0300*/ 	.word	0xffffffff


	//   ....[146]....
        /*0304*/ 	.word	0xffffffff


	//   ....[147]....
        /*0308*/ 	.word	0xffffffff


	//   ....[148]....
        /*030c*/ 	.word	0xffffffff


	//   ....[149]....
        /*0310*/ 	.word	0xffffffff


	//   ....[150]....
        /*0314*/ 	.word	0xffffffff


	//   ....[151]....
        /*0318*/ 	.word	0xffffffff


	//   ....[152]....
        /*031c*/ 	.word	0x05000022


	//   ....[153]....
        /*0320*/ 	.word	0x05000022


	//   ....[154]....
        /*0324*/ 	.word	0x05000022


	//   ....[155]....
        /*0328*/ 	.word	0x05000022


	//   ....[156]....
        /*032c*/ 	.word	0x05000022


	//   ....[157]....
        /*0330*/ 	.word	0x05000022


	//   ....[158]....
        /*0334*/ 	.word	0x05000022


	//   ....[159]....
        /*0338*/ 	.word	0x05000022


	//   ....[160]....
        /*033c*/ 	.word	0x05000022


	//   ....[161]....
        /*0340*/ 	.word	0x05000022


	//   ....[162]....
        /*0344*/ 	.word	0x05000022


	//   ....[163]....
        /*0348*/ 	.word	0x05000022


	//   ....[164]....
        /*034c*/ 	.word	0x05000022


	//   ....[165]....
        /*0350*/ 	.word	0x05000022


	//   ....[166]....
        /*0354*/ 	.word	0x05000022


	//   ....[167]....
        /*0358*/ 	.word	0x05000022


	//   ....[168]....
        /*035c*/ 	.word	0x05000022


	//   ....[169]....
        /*0360*/ 	.word	0x05000022


	//   ....[170]....
        /*0364*/ 	.word	0x05000022


	//   ....[171]....
        /*0368*/ 	.word	0x05000022


	//   ....[172]....
        /*036c*/ 	.word	0x05000022


	//   ....[173]....
        /*0370*/ 	.word	0x05000022


	//   ....[174]....
        /*0374*/ 	.word	0x05000022


	//   ....[175]....
        /*0378*/ 	.word	0x05000022


	//   ....[176]....
        /*037c*/ 	.word	0x05000022


	//   ....[177]....
        /*0380*/ 	.word	0x05000022


	//   ....[178]....
        /*0384*/ 	.word	0x05000022


	//   ....[179]....
        /*0388*/ 	.word	0x05000022


	//   ....[180]....
        /*038c*/ 	.word	0x05000022


	//   ....[181]....
        /*0390*/ 	.word	0x05000022


	//   ....[182]....
        /*0394*/ 	.word	0x05000022


	//   ....[183]....
        /*0398*/ 	.word	0x05000022


	//   ....[184]....
        /*039c*/ 	.word	0x05000022


	//   ....[185]....
        /*03a0*/ 	.word	0x05000022


	//   ....[186]....
        /*03a4*/ 	.word	0x05000022


	//   ....[187]....
        /*03a8*/ 	.word	0x05000022


	//   ....[188]....
        /*03ac*/ 	.word	0x05000022


	//   ....[189]....
        /*03b0*/ 	.word	0x05000022


	//   ....[190]....
        /*03b4*/ 	.word	0x05000022


	//   ....[191]....
        /*03b8*/ 	.word	0x05000022


	//   ....[192]....
        /*03bc*/ 	.word	0x05000022


	//   ....[193]....
        /*03c0*/ 	.word	0x05000022


	//   ....[194]....
        /*03c4*/ 	.word	0x05000022


	//   ....[195]....
        /*03c8*/ 	.word	0x05000022


	//   ....[196]....
        /*03cc*/ 	.word	0x05000022


	//   ....[197]....
        /*03d0*/ 	.word	0x05000022


	//   ....[198]....
        /*03d4*/ 	.word	0x05000022


	//   ....[199]....
        /*03d8*/ 	.word	0x05000022


	//   ....[200]....
        /*03dc*/ 	.word	0x05000022


	//   ....[201]....
        /*03e0*/ 	.word	0x05000022


	//   ....[202]....
        /*03e4*/ 	.word	0x05000022


	//   ....[203]....
        /*03e8*/ 	.word	0x05000022


	//   ....[204]....
        /*03ec*/ 	.word	0x05000022


	//   ....[205]....
        /*03f0*/ 	.word	0x05000022


	//   ....[206]....
        /*03f4*/ 	.word	0x05000022


	//   ....[207]....
        /*03f8*/ 	.word	0x05000022


	//   ....[208]....
        /*03fc*/ 	.word	0x05000022


	//   ....[209]....
        /*0400*/ 	.word	0x05000022


	//   ....[210]....
        /*0404*/ 	.word	0x05000022


	//   ....[211]....
        /*0408*/ 	.word	0x05000022


	//   ....[212]....
        /*040c*/ 	.word	0x05000022


	//   ....[213]....
        /*0410*/ 	.word	0x05000022


	//   ....[214]....
        /*0414*/ 	.word	0x05000022


	//   ....[215]....
        /*0418*/ 	.word	0x05000022


	//   ....[216]....
        /*041c*/ 	.word	0x05000022


	//   ....[217]....
        /*0420*/ 	.word	0x05000022


	//   ....[218]....
        /*0424*/ 	.word	0x05000022


	//   ....[219]....
        /*0428*/ 	.word	0x05000022


	//   ....[220]....
        /*042c*/ 	.word	0x05000022


	//   ....[221]....
        /*0430*/ 	.word	0x05000022


	//   ....[222]....
        /*0434*/ 	.word	0x05000022


	//   ....[223]....
        /*0438*/ 	.word	0x05000022


	//   ....[224]....
        /*043c*/ 	.word	0x05000022


	//   ....[225]....
        /*0440*/ 	.word	0x05000022


	//   ....[226]....
        /*0444*/ 	.word	0x05000022


	//   ....[227]....
        /*0448*/ 	.word	0x05000022


	//   ....[228]....
        /*044c*/ 	.word	0x05000022


	//   ....[229]....
        /*0450*/ 	.word	0x05000022


	//   ....[230]....
        /*0454*/ 	.word	0x05000022


	//   ....[231]....
        /*0458*/ 	.word	0x05000022


	//   ....[232]....
        /*045c*/ 	.word	0x05000022


	//   ....[233]....
        /*0460*/ 	.word	0x05000022


	//   ....[234]....
        /*0464*/ 	.word	0x05000022


	//   ....[235]....
        /*0468*/ 	.word	0x05000022


	//   ....[236]....
        /*046c*/ 	.word	0x05000022


	//   ....[237]....
        /*0470*/ 	.word	0x05000022


	//   ....[238]....
        /*0474*/ 	.word	0x05000022


	//   ....[239]....
        /*0478*/ 	.word	0x05000022


	//   ....[240]....
        /*047c*/ 	.word	0x05000022


	//   ....[241]....
        /*0480*/ 	.word	0x05000022


	//   ....[242]....
        /*0484*/ 	.word	0x05000022


	//   ....[243]....
        /*0488*/ 	.word	0x05000022


	//----- nvinfo : EIATTR_COOP_GROUP_INSTR_OFFSETS
	.align		4
.L_361:
        /*048c*/ 	.byte	0x04, 0x28
        /*048e*/ 	.short	(.L_363 - .L_362)


	//   ....[0]....
.L_362:
        /*0490*/ 	.word	0x00000400


	//   ....[1]....
        /*0494*/ 	.word	0x000005c0


	//   ....[2]....
        /*0498*/ 	.word	0x00000990


	//   ....[3]....
        /*049c*/ 	.word	0x000009b0


	//   ....[4]....
        /*04a0*/ 	.word	0x000009d0


	//   ....[5]....
        /*04a4*/ 	.word	0x00000a20


	//   ....[6]....
        /*04a8*/ 	.word	0x00000a80


	//   ....[7]....
        /*04ac*/ 	.word	0x00000aa0


	//   ....[8]....
        /*04b0*/ 	.word	0x00000b10


	//   ....[9]....
        /*04b4*/ 	.word	0x00000b50


	//   ....[10]....
        /*04b8*/ 	.word	0x00000b70


	//   ....[11]....
        /*04bc*/ 	.word	0x00000be0


	//   ....[12]....
        /*04c0*/ 	.word	0x00000c20


	//   ....[13]....
        /*04c4*/ 	.word	0x00000c40


	//   ....[14]....
        /*04c8*/ 	.word	0x00000cb0


	//   ....[15]....
        /*04cc*/ 	.word	0x00000cf0


	//   ....[16]....
        /*04d0*/ 	.word	0x00000d10


	//   ....[17]....
        /*04d4*/ 	.word	0x00000de0


	//   ....[18]....
        /*04d8*/ 	.word	0x00000df0


	//   ....[19]....
        /*04dc*/ 	.word	0x00001350


	//   ....[20]....
        /*04e0*/ 	.word	0x00002860


	//   ....[21]....
        /*04e4*/ 	.word	0x000029f0


	//   ....[22]....
        /*04e8*/ 	.word	0x00002d60


	//   ....[23]....
        /*04ec*/ 	.word	0x00002dc0


	//   ....[24]....
        /*04f0*/ 	.word	0x00002df0


	//   ....[25]....
        /*04f4*/ 	.word	0x00002e60


	//   ....[26]....
        /*04f8*/ 	.word	0x00002ea0


	//   ....[27]....
        /*04fc*/ 	.word	0x00002ec0


	//   ....[28]....
        /*0500*/ 	.word	0x00002f40


	//   ....[29]....
        /*0504*/ 	.word	0x00002f70


	//   ....[30]....
        /*0508*/ 	.word	0x00002f90


	//   ....[31]....
        /*050c*/ 	.word	0x00003010


	//   ....[32]....
        /*0510*/ 	.word	0x00003040


	//   ....[33]....
        /*0514*/ 	.word	0x00003060


	//   ....[34]....
        /*0518*/ 	.word	0x000030f0


	//   ....[35]....
        /*051c*/ 	.word	0x00003120


	//   ....[36]....
        /*0520*/ 	.word	0x00003140


	//   ....[37]....
        /*0524*/ 	.word	0x000035d0


	//   ....[38]....
        /*0528*/ 	.word	0x00003610


	//   ....[39]....
        /*052c*/ 	.word	0x00003660


	//   ....[40]....
        /*0530*/ 	.word	0x00003970


	//   ....[41]....
        /*0534*/ 	.word	0x00003a00


	//   ....[42]....
        /*0538*/ 	.word	0x00003a50


	//   ....[43]....
        /*053c*/ 	.word	0x00003a60


	//   ....[44]....
        /*0540*/ 	.word	0x00003a70


	//   ....[45]....
        /*0544*/ 	.word	0x00003b50


	//   ....[46]....
        /*0548*/ 	.word	0x00003b60


	//   ....[47]....
        /*054c*/ 	.word	0x00003b70


	//   ....[48]....
        /*0550*/ 	.word	0x00003c60


	//   ....[49]....
        /*0554*/ 	.word	0x00003c70


	//   ....[50]....
        /*0558*/ 	.word	0x00003c80


	//   ....[51]....
        /*055c*/ 	.word	0x00003d70


	//   ....[52]....
        /*0560*/ 	.word	0x00003d80


	//   ....[53]....
        /*0564*/ 	.word	0x00003d90


	//   ....[54]....
        /*0568*/ 	.word	0x00003e80


	//   ....[55]....
        /*056c*/ 	.word	0x00003e90


	//   ....[56]....
        /*0570*/ 	.word	0x00003ea0


	//   ....[57]....
        /*0574*/ 	.word	0x00003fe0


	//   ....[58]....
        /*0578*/ 	.word	0x00004060


	//   ....[59]....
        /*057c*/ 	.word	0x000040e0


	//   ....[60]....
        /*0580*/ 	.word	0x00004130


	//   ....[61]....
        /*0584*/ 	.word	0x00004140


	//   ....[62]....
        /*0588*/ 	.word	0x00004150


	//   ....[63]....
        /*058c*/ 	.word	0x00004230


	//   ....[64]....
        /*0590*/ 	.word	0x00004240


	//   ....[65]....
        /*0594*/ 	.word	0x00004250


	//   ....[66]....
        /*0598*/ 	.word	0x00004330


	//   ....[67]....
        /*059c*/ 	.word	0x00004340


	//   ....[68]....
        /*05a0*/ 	.word	0x00004350


	//   ....[69]....
        /*05a4*/ 	.word	0x00004430


	//   ....[70]....
        /*05a8*/ 	.word	0x00004440


	//   ....[71]....
        /*05ac*/ 	.word	0x00004450


	//   ....[72]....
        /*05b0*/ 	.word	0x00004530


	//   ....[73]....
        /*05b4*/ 	.word	0x00004540


	//   ....[74]....
        /*05b8*/ 	.word	0x00004550


	//   ....[75]....
        /*05bc*/ 	.word	0x000046b0


	//   ....[76]....
        /*05c0*/ 	.word	0x00006330


	//   ....[77]....
        /*05c4*/ 	.word	0x00006470


	//   ....[78]....
        /*05c8*/ 	.word	0x00006a30


	//   ....[79]....
        /*05cc*/ 	.word	0x00006ae0


	//   ....[80]....
        /*05d0*/ 	.word	0x00006af0


	//   ....[81]....
        /*05d4*/ 	.word	0x00006b30


	//   ....[82]....
        /*05d8*/ 	.word	0x00006ba0


	//   ....[83]....
        /*05dc*/ 	.word	0x00006bc0


	//   ....[84]....
        /*05e0*/ 	.word	0x00006c30


	//   ....[85]....
        /*05e4*/ 	.word	0x00006c70


	//   ....[86]....
        /*05e8*/ 	.word	0x00006c90


	//   ....[87]....
        /*05ec*/ 	.word	0x00006d00


	//   ....[88]....
        /*05f0*/ 	.word	0x00006d40


	//   ....[89]....
        /*05f4*/ 	.word	0x00006d60


	//   ....[90]....
        /*05f8*/ 	.word	0x00006dd0


	//   ....[91]....
        /*05fc*/ 	.word	0x00006e10


	//   ....[92]....
        /*0600*/ 	.word	0x00006e40


	//   ....[93]....
        /*0604*/ 	.word	0x000072d0


	//   ....[94]....
        /*0608*/ 	.word	0x00007360


	//   ....[95]....
        /*060c*/ 	.word	0x00007450


	//   ....[96]....
        /*0610*/ 	.word	0x00008e50


	//   ....[97]....
        /*0614*/ 	.word	0x00008f90


	//   ....[98]....
        /*0618*/ 	.word	0x00009520


	//   ....[99]....
        /*061c*/ 	.word	0x00009540


	//   ....[100]....
        /*0620*/ 	.word	0x00009560


	//   ....[101]....
        /*0624*/ 	.word	0x000095c0


	//   ....[102]....
        /*0628*/ 	.word	0x00009600


	//   ....[103]....
        /*062c*/ 	.word	0x00009620


	//   ....[104]....
        /*0630*/ 	.word	0x000096a0


	//   ....[105]....
        /*0634*/ 	.word	0x000096d0


	//   ....[106]....
        /*0638*/ 	.word	0x000096f0


	//   ....[107]....
        /*063c*/ 	.word	0x00009780


	//   ....[108]....
        /*0640*/ 	.word	0x000097a0


	//   ....[109]....
        /*0644*/ 	.word	0x000097b0


	//   ....[110]....
        /*0648*/ 	.word	0x00009850


	//   ....[111]....
        /*064c*/ 	.word	0x00009870


	//   ....[112]....
        /*0650*/ 	.word	0x00009880


	//   ....[113]....
        /*0654*/ 	.word	0x00009ea0


	//   ....[114]....
        /*0658*/ 	.word	0x00009eb0


	//   ....[115]....
        /*065c*/ 	.word	0x00009ed0


	//   ....[116]....
        /*0660*/ 	.word	0x0000a150


	//   ....[117]....
        /*0664*/ 	.word	0x0000a1e0


	//   ....[118]....
        /*0668*/ 	.word	0x0000a230


	//   ....[119]....
        /*066c*/ 	.word	0x0000a240


	//   ....[120]....
        /*0670*/ 	.word	0x0000a250


	//   ....[121]....
        /*0674*/ 	.word	0x0000a330


	//   ....[122]....
        /*0678*/ 	.word	0x0000a340


	//   ....[123]....
        /*067c*/ 	.word	0x0000a350


	//   ....[124]....
        /*0680*/ 	.word	0x0000a440


	//   ....[125]....
        /*0684*/ 	.word	0x0000a450


	//   ....[126]....
        /*0688*/ 	.word	0x0000a460


	//   ....[127]....
        /*068c*/ 	.word	0x0000a550


	//   ....[128]....
        /*0690*/ 	.word	0x0000a560


	//   ....[129]....
        /*0694*/ 	.word	0x0000a570


	//   ....[130]....
        /*0698*/ 	.word	0x0000a660


	//   ....[131]....
        /*069c*/ 	.word	0x0000a670


	//   ....[132]....
        /*06a0*/ 	.word	0x0000a680


	//   ....[133]....
        /*06a4*/ 	.word	0x0000a7d0


	//   ....[134]....
        /*06a8*/ 	.word	0x0000a850


	//   ....[135]....
        /*06ac*/ 	.word	0x0000a8d0


	//   ....[136]....
        /*06b0*/ 	.word	0x0000a920


	//   ....[137]....
        /*06b4*/ 	.word	0x0000a930


	//   ....[138]....
        /*06b8*/ 	.word	0x0000a940


	//   ....[139]....
        /*06bc*/ 	.word	0x0000aa20


	//   ....[140]....
        /*06c0*/ 	.word	0x0000aa30


	//   ....[141]....
        /*06c4*/ 	.word	0x0000aa40


	//   ....[142]....
        /*06c8*/ 	.word	0x0000ab20


	//   ....[143]....
        /*06cc*/ 	.word	0x0000ab30


	//   ....[144]....
        /*06d0*/ 	.word	0x0000ab40


	//   ....[145]....
        /*06d4*/ 	.word	0x0000ac20


	//   ....[146]....
        /*06d8*/ 	.word	0x0000ac30


	//   ....[147]....
        /*06dc*/ 	.word	0x0000ac40


	//   ....[148]....
        /*06e0*/ 	.word	0x0000ad20


	//   ....[149]....
        /*06e4*/ 	.word	0x0000ad40


	//   ....[150]....
        /*06e8*/ 	.word	0x0000ad50


	//   ....[151]....
        /*06ec*/ 	.word	0x0000aeb0


	//   ....[152]....
        /*06f0*/ 	.word	0x0000c750


	//   ....[153]....
        /*06f4*/ 	.word	0x0000c7f0


	//   ....[154]....
        /*06f8*/ 	.word	0x0000c8a0


	//   ....[155]....
        /*06fc*/ 	.word	0x0000c8f0


	//   ....[156]....
        /*0700*/ 	.word	0x0000c940


	//   ....[157]....
        /*0704*/ 	.word	0x0000c9b0


	//   ....[158]....
        /*0708*/ 	.word	0x0000ca40


	//   ....[159]....
        /*070c*/ 	.word	0x0000cac0


	//   ....[160]....
        /*0710*/ 	.word	0x0000cb10


	//   ....[161]....
        /*0714*/ 	.word	0x0000cb80


	//   ....[162]....
        /*0718*/ 	.word	0x0000cc10


	//   ....[163]....
        /*071c*/ 	.word	0x0000cc90


	//   ....[164]....
        /*0720*/ 	.word	0x0000cce0


	//   ....[165]....
        /*0724*/ 	.word	0x0000cd50


	//   ....[166]....
        /*0728*/ 	.word	0x0000cde0


	//   ....[167]....
        /*072c*/ 	.word	0x0000ce60


	//   ....[168]....
        /*0730*/ 	.word	0x0000ceb0


	//   ....[169]....
        /*0734*/ 	.word	0x0000cf20


	//   ....[170]....
        /*0738*/ 	.word	0x0000cfb0


	//   ....[171]....
        /*073c*/ 	.word	0x0000d030


	//   ....[172]....
        /*0740*/ 	.word	0x0000d080


	//   ....[173]....
        /*0744*/ 	.word	0x0000d0f0


	//   ....[174]....
        /*0748*/ 	.word	0x0000d170


	//   ....[175]....
        /*074c*/ 	.word	0x0000d200


	//   ....[176]....
        /*0750*/ 	.word	0x0000d290


	//   ....[177]....
        /*0754*/ 	.word	0x0000d340


	//   ....[178]....
        /*0758*/ 	.word	0x0000d390


	//   ....[179]....
        /*075c*/ 	.word	0x0000d3e0


	//   ....[180]....
        /*0760*/ 	.word	0x0000d460


	//   ....[181]....
        /*0764*/ 	.word	0x0000d4f0


	//   ....[182]....
        /*0768*/ 	.word	0x0000d570


	//   ....[183]....
        /*076c*/ 	.word	0x0000d5c0


	//   ....[184]....
        /*0770*/ 	.word	0x0000d640


	//   ....[185]....
        /*0774*/ 	.word	0x0000d6d0


	//   ....[186]....
        /*0778*/ 	.word	0x0000d750


	//   ....[187]....
        /*077c*/ 	.word	0x0000d7a0


	//   ....[188]....
        /*0780*/ 	.word	0x0000d820


	//   ....[189]....
        /*0784*/ 	.word	0x0000d8b0


	//   ....[190]....
        /*0788*/ 	.word	0x0000d930


	//   ....[191]....
        /*078c*/ 	.word	0x0000d980


	//   ....[192]....
        /*0790*/ 	.word	0x0000da00


	//   ....[193]....
        /*0794*/ 	.word	0x0000da90


	//   ....[194]....
        /*0798*/ 	.word	0x0000db10


	//   ....[195]....
        /*079c*/ 	.word	0x0000db60


	//   ....[196]....
        /*07a0*/ 	.word	0x0000dbd0


	//   ....[197]....
        /*07a4*/ 	.word	0x0000dc50


	//   ....[198]....
        /*07a8*/ 	.word	0x0000dce0


	//   ....[199]....
        /*07ac*/ 	.word	0x0000dd70


	//   ....[200]....
        /*07b0*/ 	.word	0x0000de20


	//   ....[201]....
        /*07b4*/ 	.word	0x0000de70


	//   ....[202]....
        /*07b8*/ 	.word	0x0000dec0


	//   ....[203]....
        /*07bc*/ 	.word	0x0000df30


	//   ....[204]....
        /*07c0*/ 	.word	0x0000dfc0


	//   ....[205]....
        /*07c4*/ 	.word	0x0000e040


	//   ....[206]....
        /*07c8*/ 	.word	0x0000e090


	//   ....[207]....
        /*07cc*/ 	.word	0x0000e100


	//   ....[208]....
        /*07d0*/ 	.word	0x0000e190


	//   ....[209]....
        /*07d4*/ 	.word	0x0000e210


	//   ....[210]....
        /*07d8*/ 	.word	0x0000e260


	//   ....[211]....
        /*07dc*/ 	.word	0x0000e2d0


	//   ....[212]....
        /*07e0*/ 	.word	0x0000e360


	//   ....[213]....
        /*07e4*/ 	.word	0x0000e3e0


	//   ....[214]....
        /*07e8*/ 	.word	0x0000e430


	//   ....[215]....
        /*07ec*/ 	.word	0x0000e4a0


	//   ....[216]....
        /*07f0*/ 	.word	0x0000e530


	//   ....[217]....
        /*07f4*/ 	.word	0x0000e5b0


	//   ....[218]....
        /*07f8*/ 	.word	0x0000e600


	//   ....[219]....
        /*07fc*/ 	.word	0x0000e670


	//   ....[220]....
        /*0800*/ 	.word	0x0000e6e0


	//   ....[221]....
        /*0804*/ 	.word	0x0000e760


	//   ....[222]....
        /*0808*/ 	.word	0x0000e7e0


	//   ....[223]....
        /*080c*/ 	.word	0x0000e890


	//   ....[224]....
        /*0810*/ 	.word	0x0000e8e0


	//   ....[225]....
        /*0814*/ 	.word	0x0000e930


	//   ....[226]....
        /*0818*/ 	.word	0x0000e9a0


	//   ....[227]....
        /*081c*/ 	.word	0x0000ea30


	//   ....[228]....
        /*0820*/ 	.word	0x0000eab0


	//   ....[229]....
        /*0824*/ 	.word	0x0000eb00


	//   ....[230]....
        /*0828*/ 	.word	0x0000eb70


	//   ....[231]....
        /*082c*/ 	.word	0x0000ec00


	//   ....[232]....
        /*0830*/ 	.word	0x0000ec80


	//   ....[233]....
        /*0834*/ 	.word	0x0000ecd0


	//   ....[234]....
        /*0838*/ 	.word	0x0000ed40


	//   ....[235]....
        /*083c*/ 	.word	0x0000edd0


	//   ....[236]....
        /*0840*/ 	.word	0x0000ee50


	//   ....[237]....
        /*0844*/ 	.word	0x0000eea0


	//   ....[238]....
        /*0848*/ 	.word	0x0000ef10


	//   ....[239]....
        /*084c*/ 	.word	0x0000efa0


	//   ....[240]....
        /*0850*/ 	.word	0x0000f030


	//   ....[241]....
        /*0854*/ 	.word	0x0000f080


	//   ....[242]....
        /*0858*/ 	.word	0x0000f0f0


	//   ....[243]....
        /*085c*/ 	.word	0x0000f160


	//----- nvinfo : EIATTR_VRC_CTA_INIT_COUNT
	.align		4
.L_363:
        /*0860*/ 	.byte	0x02, 0x4a
	.zero		1
	.zero		1


	//----- nvinfo : EIATTR_EXIT_INSTR_OFFSETS
	.align		4
        /*0864*/ 	.byte	0x04, 0x1c
        /*0866*/ 	.short	(.L_365 - .L_364)


	//   ....[0]....
.L_364:
        /*0868*/ 	.word	0x000018c0


	//   ....[1]....
        /*086c*/ 	.word	0x00001bb0


	//   ....[2]....
        /*0870*/ 	.word	0x00001da0


	//   ....[3]....
        /*0874*/ 	.word	0x00002430


	//   ....[4]....
        /*0878*/ 	.word	0x000024d0


	//   ....[5]....
        /*087c*/ 	.word	0x00005110


	//   ....[6]....
        /*0880*/ 	.word	0x00005420


	//   ....[7]....
        /*0884*/ 	.word	0x00005630


	//   ....[8]....
        /*0888*/ 	.word	0x00005cd0


	//   ....[9]....
        /*088c*/ 	.word	0x00005d70


	//   ....[10]....
        /*0890*/ 	.word	0x00005da0


	//   ....[11]....
        /*0894*/ 	.word	0x00008770


	//   ....[12]....
        /*0898*/ 	.word	0x00008890


	//   ....[13]....
        /*089c*/ 	.word	0x0000c5f0


	//   ....[14]....
        /*08a0*/ 	.word	0x0000c700


	//----- nvinfo : EIATTR_MAX_THREADS
	.align		4
.L_365:
        /*08a4*/ 	.byte	0x04, 0x05
        /*08a6*/ 	.short	(.L_367 - .L_366)
.L_366:
        /*08a8*/ 	.word	0x00000100
        /*08ac*/ 	.word	0x00000001
        /*08b0*/ 	.word	0x00000001


	//----- nvinfo : EIATTR_CRS_STACK_SIZE
	.align		4
.L_367:
        /*08b4*/ 	.byte	0x04, 0x1e
        /*08b6*/ 	.short	(.L_369 - .L_368)
.L_368:
        /*08b8*/ 	.word	0x00000000


	//----- nvinfo : EIATTR_CBANK_PARAM_SIZE
	.align		4
.L_369:
        /*08bc*/ 	.byte	0x03, 0x19
        /*08be*/ 	.short	0x0048


	//----- nvinfo : EIATTR_PARAM_CBANK
	.align		4
        /*08c0*/ 	.byte	0x04, 0x0a
        /*08c2*/ 	.short	(.L_371 - .L_370)
	.align		4
.L_370:
        /*08c4*/ 	.word	index@(.nv.constant0._ZN6thrust24THRUST_300001_SM_1000_NS8cuda_cub4core6detail13_kernel_agentINS1_15__reduce_by_key16ReduceByKeyAgentINS0_10device_ptrIiEES8_S8_S8_N4cuda3std3__48equal_toIiEENSB_4plusIiEEPllEEJS8_S8_S8_S8_SG_N3cub18CUB_300001_SM_100024ReduceByKeyScanTileStateIilLb1EEESD_SF_llEEEvDpT0_)
        /*08c8*/ 	.short	0x0380
        /*08ca*/ 	.short	0x0048


	//----- nvinfo : EIATTR_SW_WAR
	.align		4
.L_371:
        /*08cc*/ 	.byte	0x04, 0x36
        /*08ce*/ 	.short	(.L_373 - .L_372)
.L_372:
        /*08d0*/ 	.word	0x00000008
.L_373:


//--------------------- .nv.info._ZN6thrust24THRUST_300001_SM_1000_NS8cuda_cub4core6detail13_kernel_agentINS1_15__reduce_by_key9InitAgentIN3cub18CUB_300001_SM_100024ReduceByKeyScanTileStateIilLb1EEElPlEEJSA_lSB_EEEvDpT0_ --------------------------
	.section	.nv.info._ZN6thrust24THRUST_300001_SM_1000_NS8cuda_cub4core6detail13_kernel_agentINS1_15__reduce_by_key9InitAgentIN3cub18CUB_300001_SM_100024ReduceByKeyScanTileStateIilLb1EEElPlEEJSA_lSB_EEEvDpT0_,"",@"SHT_CUDA_INFO"
	.sectionflags	@""
	.align	4


	//----- nvinfo : EIATTR_CUDA_API_VERSION
	.align		4
        /*0000*/ 	.byte	0x04, 0x37
        /*0002*/ 	.short	(.L_375 - .L_374)
.L_374:
        /*0004*/ 	.word	0x00000082


	//----- nvinfo : EIATTR_KPARAM_INFO
	.align		4
.L_375:
        /*0008*/ 	.byte	0x04, 0x17
        /*000a*/ 	.short	(.L_377 - .L_376)
.L_376:
        /*000c*/ 	.word	0x00000000
        /*0010*/ 	.short	0x0002
        /*0012*/ 	.short	0x0010
        /*0014*/ 	.byte	0x00, 0xf5, 0x21, 0x00


	//----- nvinfo : EIATTR_KPARAM_INFO
	.align		4
.L_377:
        /*0018*/ 	.byte	0x04, 0x17
        /*001a*/ 	.short	(.L_379 - .L_378)
.L_378:
        /*001c*/ 	.word	0x00000000
        /*0020*/ 	.short	0x0001
        /*0022*/ 	.short	0x0008
        /*0024*/ 	.byte	0x00, 0xf0, 0x21, 0x00


	//----- nvinfo : EIATTR_KPARAM_INFO
	.align		4
.L_379:
        /*0028*/ 	.byte	0x04, 0x17
        /*002a*/ 	.short	(.L_381 - .L_380)
.L_380:
        /*002c*/ 	.word	0x00000000
        /*0030*/ 	.short	0x0000
        /*0032*/ 	.short	0x0000
        /*0034*/ 	.byte	0x00, 0xf0, 0x21, 0x00


	//----- nvinfo : EIATTR_SPARSE_MMA_MASK
	.align		4
.L_381:
        /*0038*/ 	.byte	0x03, 0x50
        /*003a*/ 	.short	0x0000


	//----- nvinfo : EIATTR_MAXREG_COUNT
	.align		4
        /*003c*/ 	.byte	0x03, 0x1b
        /*003e*/ 	.short	0x00ff


	//----- nvinfo : EIATTR_MERCURY_ISA_VERSION
	.align		4
        /*0040*/ 	.byte	0x03, 0x5f
        /*0042*/ 	.short	0x0101


	//----- nvinfo : EIATTR_VRC_CTA_INIT_COUNT
	.align		4
        /*0044*/ 	.byte	0x02, 0x4a
	.zero		1
	.zero		1


	//----- nvinfo : EIATTR_EXIT_INSTR_OFFSETS
	.align		4
        /*0048*/ 	.byte	0x04, 0x1c
        /*004a*/ 	.short	(.L_383 - .L_382)


	//   ....[0]....
.L_382:
        /*004c*/ 	.word	0x00000140


	//   ....[1]....
        /*0050*/ 	.word	0x00000170


	//----- nvinfo : EIATTR_MAX_THREADS
	.align		4
.L_383:
        /*0054*/ 	.byte	0x04, 0x05
        /*0056*/ 	.short	(.L_385 - .L_384)
.L_384:
        /*0058*/ 	.word	0x00000080
        /*005c*/ 	.word	0x00000001
        /*0060*/ 	.word	0x00000001


	//----- nvinfo : EIATTR_CBANK_PARAM_SIZE
	.align		4
.L_385:
        /*0064*/ 	.byte	0x03, 0x19
        /*0066*/ 	.short	0x0018


	//----- nvinfo : EIATTR_PARAM_CBANK
	.align		4
        /*0068*/ 	.byte	0x04, 0x0a
        /*006a*/ 	.short	(.L_387 - .L_386)
	.align		4
.L_386:
        /*006c*/ 	.word	index@(.nv.constant0._ZN6thrust24THRUST_300001_SM_1000_NS8cuda_cub4core6detail13_kernel_agentINS1_15__reduce_by_key9InitAgentIN3cub18CUB_300001_SM_100024ReduceByKeyScanTileStateIilLb1EEElPlEEJSA_lSB_EEEvDpT0_)
        /*0070*/ 	.short	0x0380
        /*0072*/ 	.short	0x0018


	//----- nvinfo : EIATTR_SW_WAR
	.align		4
.L_387:
        /*0074*/ 	.byte	0x04, 0x36
        /*0076*/ 	.short	(.L_389 - .L_388)
.L_388:
        /*0078*/ 	.word	0x00000008
.L_389:


//--------------------- .nv.info._ZN6thrust24THRUST_300001_SM_1000_NS8cuda_cub4core6detail13_kernel_agentINS1_15__reduce_by_key16ReduceByKeyAgentINS0_10device_ptrIiEES8_S8_S8_N4cuda3std3__48equal_toIiEENSB_4plusIiEEPiiEEJS8_S8_S8_S8_SG_N3cub18CUB_300001_SM_100024ReduceByKeyScanTileStateIiiLb1EEESD_SF_iiEEEvDpT0_ --------------------------
	.section	.nv.info._ZN6thrust24THRUST_300001_SM_1000_NS8cuda_cub4core6detail13_kernel_agentINS1_15__reduce_by_key16ReduceByKeyAgentINS0_10device_ptrIiEES8_S8_S8_N4cuda3std3__48equal_toIiEENSB_4plusIiEEPiiEEJS8_S8_S8_S8_SG_N3cub18CUB_300001_SM_100024ReduceByKeyScanTileStateIiiLb1EEESD_SF_iiEEEvDpT0_,"",@"SHT_CUDA_INFO"
	.sectionflags	@""
	.align	4


	//----- nvinfo : EIATTR_CUDA_API_VERSION
	.align		4
        /*0000*/ 	.byte	0x04, 0x37
        /*0002*/ 	.short	(.L_391 - .L_390)
.L_390:
        /*0004*/ 	.word	0x00000082


	//----- nvinfo : EIATTR_KPARAM_INFO
	.align		4
.L_391:
        /*0008*/ 	.byte	0x04, 0x17
        /*000a*/ 	.short	(.L_393 - .L_392)
.L_392:
        /*000c*/ 	.word	0x00000000
        /*0010*/ 	.short	0x0009
        /*0012*/ 	.short	0x0038
        /*0014*/ 	.byte	0x00, 0xf0, 0x11, 0x00


	//----- nvinfo : EIATTR_KPARAM_INFO
	.align		4
.L_393:
        /*0018*/ 	.byte	0x04, 0x17
        /*001a*/ 	.short	(.L_395 - .L_394)
.L_394:
        /*001c*/ 	.word	0x00000000
        /*0020*/ 	.short	0x0008
        /*0022*/ 	.short	0x0034
        /*0024*/ 	.byte	0x00, 0xf0, 0x11, 0x00


	//----- nvinfo : EIATTR_KPARAM_INFO
	.align		4
.L_395:
        /*0028*/ 	.byte	0x04, 0x17
        /*002a*/ 	.short	(.L_397 - .L_396)
.L_396:
        /*002c*/ 	.word	0x00000000
        /*0030*/ 	.short	0x0007
        /*0032*/ 	.short	0x0031
        /*0034*/ 	.byte	0x00, 0xf0, 0x05, 0x00


	//----- nvinfo : EIATTR_KPARAM_INFO
	.align		4
.L_397:
        /*0038*/ 	.byte	0x04, 0x17
        /*003a*/ 	.short	(.L_399 - .L_398)
.L_398:
        /*003c*/ 	.word	0x00000000
        /*0040*/ 	.short	0x0006
        /*0042*/ 	.short	0x0030
        /*0044*/ 	.byte	0x00, 0xf0, 0x05, 0x00


	//----- nvinfo : EIATTR_KPARAM_INFO
	.align		4
.L_399:
        /*0048*/ 	.byte	0x04, 0x17
        /*004a*/ 	.short	(.L_401 - .L_400)
.L_400:
        /*004c*/ 	.word	0x00000000
        /*0050*/ 	.short	0x0005
        /*0052*/ 	.short	0x0028
        /*0054*/ 	.byte	0x00, 0xf0, 0x21, 0x00


	//----- nvinfo : EIATTR_KPARAM_INFO
	.align		4
.L_401:
        /*0058*/ 	.byte	0x04, 0x17
        /*005a*/ 	.short	(.L_403 - .L_402)
.L_402:
        /*005c*/ 	.word	0x00000000
        /*0060*/ 	.short	0x0004
        /*0062*/ 	.short	0x0020
        /*0064*/ 	.byte	0x00, 0xf5, 0x21, 0x00


	//----- nvinfo : EIATTR_KPARAM_INFO
	.align		4
.L_403:
        /*0068*/ 	.byte	0x04, 0x17
        /*006a*/ 	.short	(.L_405 - .L_404)
.L_404:
        /*006c*/ 	.word	0x00000000
        /*0070*/ 	.short	0x0003
        /*0072*/ 	.short	0x0018
        /*0074*/ 	.byte	0x00, 0xf0, 0x21, 0x00


	//----- nvinfo : EIATTR_KPARAM_INFO
	.align		4
.L_405:
        /*0078*/ 	.byte	0x04, 0x17
        /*007a*/ 	.short	(.L_407 - .L_406)
.L_406:
        /*007c*/ 	.word	0x00000000
        /*0080*/ 	.short	0x0002
        /*0082*/ 	.short	0x0010
        /*0084*/ 	.byte	0x00, 0xf0, 0x21, 0x00


	//----- nvinfo : EIATTR_KPARAM_INFO
	.align		4
.L_407:
        /*0088*/ 	.byte	0x04, 0x17
        /*008a*/ 	.short	(.L_409 - .L_408)
.L_408:
        /*008c*/ 	.word	0x00000000
        /*0090*/ 	.short	0x0001
        /*0092*/ 	.short	0x0008
        /*0094*/ 	.byte	0x00, 0xf0, 0x21, 0x00


	//----- nvinfo : EIATTR_KPARAM_INFO
	.align		4
.L_409:
        /*0098*/ 	.byte	0x04, 0x17
        /*009a*/ 	.short	(.L_411 - .L_410)
.L_410:
        /*009c*/ 	.word	0x00000000
        /*00a0*/ 	.short	0x0000
        /*00a2*/ 	.short	0x0000
        /*00a4*/ 	.byte	0x00, 0xf0, 0x21, 0x00


	//----- nvinfo : EIATTR_SPARSE_MMA_MASK
	.align		4
.L_411:
        /*00a8*/ 	.byte	0x03, 0x50
        /*00aa*/ 	.short	0x0000


	//----- nvinfo : EIATTR_MAXREG_COUNT
	.align		4
        /*00ac*/ 	.byte	0x03, 0x1b
        /*00ae*/ 	.short	0x00ff


	//----- nvinfo : EIATTR_NUM_BARRIERS
	.align		4
        /*00b0*/ 	.byte	0x02, 0x4c
        /*00b2*/ 	.byte	0x01
	.zero		1


	//----- nvinfo : EIATTR_MERCURY_ISA_VERSION
	.align		4
        /*00b4*/ 	.byte	0x03, 0x5f
        /*00b6*/ 	.short	0x0101


	//----- nvinfo : EIATTR_COOP_GROUP_MASK_REGIDS
	.align		4
        /*00b8*/ 	.byte	0x04, 0x29
        /*00ba*/ 	.short	(.L_413 - .L_412)


	//   ....[0]....
.L_412:
        /*00bc*/ 	.word	0xffffffff


	//   ....[1]....
        /*00c0*/ 	.word	0xffffffff


	//   ....[2]....
        /*00c4*/ 	.word	0xffffffff


	//   ....[3]....
        /*00c8*/ 	.word	0xffffffff


	//   ....[4]....
        /*00cc*/ 	.word	0xffffffff


	//   ....[5]....
        /*00d0*/ 	.word	0xffffffff


	//   ....[6]....
        /*00d4*/ 	.word	0xffffffff


	//   ....[7]....
        /*00d8*/ 	.word	0xffffffff


	//   ....[8]....
        /*00dc*/ 	.word	0xffffffff


	//   ....[9]....
        /*00e0*/ 	.word	0xffffffff


	//   ....[10]....
        /*00e4*/ 	.word	0xffffffff


	//   ....[11]....
        /*00e8*/ 	.word	0xffffffff


	//   ....[12]....
        /*00ec*/ 	.word	0xffffffff


	//   ....[13]....
        /*00f0*/ 	.word	0xffffffff


	//   ....[14]....
        /*00f4*/ 	.word	0xffffffff


	//   ....[15]....
        /*00f8*/ 	.word	0xffffffff


	//   ....[16]....
        /*00fc*/ 	.word	0xffffffff


	//   ....[17]....
        /*0100*/ 	.word	0xffffffff


	//   ....[18]....
        /*0104*/ 	.word	0xffffffff


	//   ....[19]....
        /*0108*/ 	.word	0xffffffff


	//   ....[20]....
        /*010c*/ 	.word	0xffffffff


	//   ....[21]....
        /*0110*/ 	.word	0xffffffff


	//   ....[22]....
        /*0114*/ 	.word	0xffffffff


	//   ....[23]....
        /*0118*/ 	.word	0xffffffff


	//   ....[24]....
        /*011c*/ 	.word	0xffffffff


	//   ....[25]....
        /*0120*/ 	.word	0xffffffff


	//   ....[26]....
        /*0124*/ 	.word	0xffffffff


	//   ....[27]....
        /*0128*/ 	.word	0xffffffff


	//   ....[28]....
        /*012c*/ 	.word	0xffffffff


	//   ....[29]....
        /*0130*/ 	.word	0xffffffff


	//   ....[30]....
        /*0134*/ 	.word	0xffffffff


	//   ....[31]....
        /*0138*/ 	.word	0xffffffff


	//   ....[32]....
        /*013c*/ 	.word	0xffffffff


	//   ....[33]....
        /*0140*/ 	.word	0xffffffff


	//   ....[34]....
        /*0144*/ 	.word	0xffffffff


	//   ....[35]....
        /*0148*/ 	.word	0xffffffff


	//   ....[36]....
        /*014c*/ 	.word	0xffffffff


	//   ....[37]....
        /*0150*/ 	.word	0xffffffff


	//   ....[38]....
        /*0154*/ 	.word	0xffffffff


	//   ....[39]....
        /*0158*/ 	.word	0xffffffff


	//   ....[40]....
        /*015c*/ 	.word	0xffffffff


	//   ....[41]....
        /*0160*/ 	.word	0xffffffff


	//   ....[42]....
        /*0164*/ 	.word	0xffffffff


	//   ....[43]....
        /*0168*/ 	.word	0xffffffff


	//   ....[44]....
        /*016c*/ 	.word	0xffffffff


	//   ....[45]....
        /*0170*/ 	.word	0xffffffff


	//   ....[46]....
        /*0174*/ 	.word	0xffffffff


	//   ....[47]....
        /*0178*/ 	.word	0xffffffff


	//   ....[48]....
        /*017c*/ 	.word	0xffffffff


	//   ....[49]....
        /*0180*/ 	.word	0xffffffff


	//   ....[50]....
        /*0184*/ 	.word	0xffffffff


	//   ....[51]....
        /*0188*/ 	.word	0xffffffff


	//   ....[52]....
        /*018c*/ 	.word	0xffffffff


	//   ....[53]....
        /*0190*/ 	.word	0xffffffff


	//   ....[54]....
        /*0194*/ 	.word	0xffffffff


	//   ....[55]....
        /*0198*/ 	.word	0xffffffff


	//   ....[56]....
        /*019c*/ 	.word	0xffffffff


	//   ....[57]....
        /*01a0*/ 	.word	0xffffffff


	//   ....[58]....
        /*01a4*/ 	.word	0xffffffff


	//   ....[59]....
        /*01a8*/ 	.word	0xffffffff


	//   ....[60]....
        /*01ac*/ 	.word	0xffffffff


	//   ....[61]....
        /*01b0*/ 	.word	0xffffffff


	//   ....[62]....
        /*01b4*/ 	.word	0xffffffff


	//   ....[63]....
        /*01b8*/ 	.word	0xffffffff


	//   ....[64]....
        /*01bc*/ 	.word	0xffffffff


	//   ....[65]....
        /*01c0*/ 	.word	0xffffffff


	//   ....[66]....
        /*01c4*/ 	.word	0xffffffff


	//   ....[67]....
        /*01c8*/ 	.word	0xffffffff


	//   ....[68]....
        /*01cc*/ 	.word	0xffffffff


	//   ....[69]....
        /*01d0*/ 	.word	0xffffffff


	//   ....[70]....
        /*01d4*/ 	.word	0xffffffff


	//   ....[71]....
        /*01d8*/ 	.word	0xffffffff


	//   ....[72]....
        /*01dc*/ 	.word	0xffffffff


	//   ....[73]....
        /*01e0*/ 	.word	0xffffffff


	//   ....[74]....
        /*01e4*/ 	.word	0xffffffff


	//   ....[75]....
        /*01e8*/ 	.word	0xffffffff


	//   ....[76]....
        /*01ec*/ 	.word	0xffffffff


	//   ....[77]....
        /*01f0*/ 	.word	0xffffffff


	//   ....[78]....
        /*01f4*/ 	.word	0xffffffff


	//   ....[79]....
        /*01f8*/ 	.word	0xffffffff


	//   ....[80]....
        /*01fc*/ 	.word	0xffffffff


	//   ....[81]....
        /*0200*/ 	.word	0xffffffff


	//   ....[82]....
        /*0204*/ 	.word	0xffffffff


	//   ....[83]....
        /*0208*/ 	.word	0xffffffff


	//   ....[84]....
        /*020c*/ 	.word	0xffffffff


	//   ....[85]....
        /*0210*/ 	.word	0xffffffff


	//   ....[86]....
        /*0214*/ 	.word	0xffffffff


	//   ....[87]....
        /*0218*/ 	.word	0xffffffff


	//   ....[88]....
        /*021c*/ 	.word	0xffffffff


	//   ....[89]....
        /*0220*/ 	.word	0xffffffff


	//   ....[90]....
        /*0224*/ 	.word	0xffffffff


	//   ....[91]....
        /*0228*/ 	.word	0xffffffff


	//   ....[92]....
        /*022c*/ 	.word	0xffffffff


	//   ....[93]....
        /*0230*/ 	.word	0xffffffff


	//   ....[94]....
        /*0234*/ 	.word	0xffffffff


	//   ....[95]....
        /*0238*/ 	.word	0xffffffff


	//   ....[96]....
        /*023c*/ 	.word	0xffffffff


	//   ....[97]....
        /*0240*/ 	.word	0xffffffff


	//   ....[98]....
        /*0244*/ 	.word	0xffffffff


	//   ....[99]....
        /*0248*/ 	.word	0xffffffff


	//   ....[100]....
        /*024c*/ 	.word	0xffffffff


	//   ....[101]....
        /*0250*/ 	.word	0xffffffff


	//   ....[102]....
        /*0254*/ 	.word	0xffffffff


	//   ....[103]....
        /*0258*/ 	.word	0xffffffff


	//   ....[104]....
        /*025c*/ 	.word	0xffffffff


	//   ....[105]....
        /*0260*/ 	.word	0xffffffff


	//   ....[106]....
        /*0264*/ 	.word	0xffffffff


	//   ....[107]....
        /*0268*/ 	.word	0xffffffff


	//   ....[108]....
        /*026c*/ 	.word	0x05000015


	//   ....[109]....
        /*0270*/ 	.word	0x05000015


	//   ....[110]....
        /*0274*/ 	.word	0x05000015


	//   ....[111]....
        /*0278*/ 	.word	0x05000015


	//   ....[112]....
        /*027c*/ 	.word	0x05000015


	//   ....[113]....
        /*0280*/ 	.word	0x05000015


	//   ....[114]....
        /*0284*/ 	.word	0x05000015


	//   ....[115]....
        /*0288*/ 	.word	0x05000015


	//   ....[116]....
        /*028c*/ 	.word	0x05000015


	//   ....[117]....
        /*0290*/ 	.word	0x05000015


	//   ....[118]....
        /*0294*/ 	.word	0x05000015


	//   ....[119]....
        /*0298*/ 	.word	0x05000015


	//   ....[120]....
        /*029c*/ 	.word	0x05000015


	//   ....[121]....
        /*02a0*/ 	.word	0x05000015


	//   ....[122]....
        /*02a4*/ 	.word	0x05000015


	//   ....[123]....
        /*02a8*/ 	.word	0x05000015


	//   ....[124]....
        /*02ac*/ 	.word	0x05000015


	//   ....[125]....
        /*02b0*/ 	.word	0x05000015


	//   ....[126]....
        /*02b4*/ 	.word	0x05000015


	//   ....[127]....
        /*02b8*/ 	.word	0x05000015


	//   ....[128]....
        /*02bc*/ 	.word	0x05000015


	//   ....[129]....
        /*02c0*/ 	.word	0x05000015


	//   ....[130]....
        /*02c4*/ 	.word	0x05000015


	//   ....[131]....
        /*02c8*/ 	.word	0x05000015


	//   ....[132]....
        /*02cc*/ 	.word	0x05000015


	//   ....[133]....
        /*02d0*/ 	.word	0x05000015


	//   ....[134]....
        /*02d4*/ 	.word	0x05000015


	//   ....[135]....
        /*02d8*/ 	.word	0x05000015


	//   ....[136]....
        /*02dc*/ 	.word	0x05000015


	//   ....[137]....
        /*02e0*/ 	.word	0x05000015


	//   ....[138]....
        /*02e4*/ 	.word	0x05000015


	//   ....[139]....
        /*02e8*/ 	.word	0x05000015


	//   ....[140]....
        /*02ec*/ 	.word	0x05000015


	//   ....[141]....
        /*02f0*/ 	.word	0x05000015


	//   ....[142]....
        /*02f4*/ 	.word	0x05000015


	//   ....[143]....
        /*02f8*/ 	.word	0x05000015


	//   ....[144]....
        /*02fc*/ 	.word	0x05000015


	//   ....[145]....
        /*0300*/ 	.word	0x05000015


	//   ....[146]....
        /*0304*/ 	.word	0x05000015


	//   ....[147]....
        /*0308*/ 	.word	0x05000015


	//   ....[148]....
        /*030c*/ 	.word	0x05000015


	//   ....[149]....
        /*0310*/ 	.word	0x05000015


	//   ....[150]....
        /*0314*/ 	.word	0x05000015


	//   ....[151]....
        /*0318*/ 	.word	0x05000015


	//   ....[152]....
        /*031c*/ 	.word	0x05000015


	//   ....[153]....
        /*0320*/ 	.word	0x05000015


	//   ....[154]....
        /*0324*/ 	.word	0x05000015


	//   ....[155]....
        /*0328*/ 	.word	0x05000015


	//   ....[156]....
        /*032c*/ 	.word	0x05000015


	//   ....[157]....
        /*0330*/ 	.word	0x05000015


	//   ....[158]....
        /*0334*/ 	.word	0x05000015


	//   ....[159]....
        /*0338*/ 	.word	0x05000015


	//----- nvinfo : EIATTR_COOP_GROUP_INSTR_OFFSETS
	.align		4
.L_413:
        /*033c*/ 	.byte	0x04, 0x28
        /*033e*/ 	.short	(.L_415 - .L_414)


	//   ....[0]....
.L_414:
        /*0340*/ 	.word	0x00000390


	//   ....[1]....
        /*0344*/ 	.word	0x00000530


	//   ....[2]....
        /*0348*/ 	.word	0x000008a0


	//   ....[3]....
        /*034c*/ 	.word	0x000008c0


	//   ....[4]....
        /*0350*/ 	.word	0x00000900


	//   ....[5]....
        /*0354*/ 	.word	0x00000930


	//   ....[6]....
        /*0358*/ 	.word	0x000009a0


	//   ....[7]....
        /*035c*/ 	.word	0x000009e0


	//   ....[8]....
        /*0360*/ 	.word	0x00000a20


	//   ....[9]....
        /*0364*/ 	.word	0x00000a70


	//   ....[10]....
        /*0368*/ 	.word	0x00000ac0


	//   ....[11]....
        /*036c*/ 	.word	0x00000ae0


	//   ....[12]....
        /*0370*/ 	.word	0x00000ba0


	//   ....[13]....
        /*0374*/ 	.word	0x00000ea0


	//   ....[14]....
        /*0378*/ 	.word	0x00002630


	//   ....[15]....
        /*037c*/ 	.word	0x000027b0


	//   ....[16]....
        /*0380*/ 	.word	0x00002b10


	//   ....[17]....
        /*0384*/ 	.word	0x00002b60


	//   ....[18]....
        /*0388*/ 	.word	0x00002bd0


	//   ....[19]....
        /*038c*/ 	.word	0x00002bf0


	//   ....[20]....
        /*0390*/ 	.word	0x00002c70


	//   ....[21]....
        /*0394*/ 	.word	0x00002c90


	//   ....[22]....
        /*0398*/ 	.word	0x00002d00


	//   ....[23]....
        /*039c*/ 	.word	0x00002d20


	//   ....[24]....
        /*03a0*/ 	.word	0x00002d90


	//   ....[25]....
        /*03a4*/ 	.word	0x00002db0


	//   ....[26]....
        /*03a8*/ 	.word	0x00002e10


	//   ....[27]....
        /*03ac*/ 	.word	0x00002e40


	//   ....[28]....
        /*03b0*/ 	.word	0x000033b0


	//   ....[29]....
        /*03b4*/ 	.word	0x00003420


	//   ....[30]....
        /*03b8*/ 	.word	0x000034a0


	//   ....[31]....
        /*03bc*/ 	.word	0x000034f0


	//   ....[32]....
        /*03c0*/ 	.word	0x00003510


	//   ....[33]....
        /*03c4*/ 	.word	0x00003580


	//   ....[34]....
        /*03c8*/ 	.word	0x000035a0


	//   ....[35]....
        /*03cc*/ 	.word	0x00003630


	//   ....[36]....
        /*03d0*/ 	.word	0x00003650


	//   ....[37]....
        /*03d4*/ 	.word	0x000036c0


	//   ....[38]....
        /*03d8*/ 	.word	0x000036e0


	//   ....[39]....
        /*03dc*/ 	.word	0x00003760


	//   ....[40]....
        /*03e0*/ 	.word	0x00003780


	//   ....[41]....
        /*03e4*/ 	.word	0x00003890


	//   ....[42]....
        /*03e8*/ 	.word	0x000038f0


	//   ....[43]....
        /*03ec*/ 	.word	0x00003980


	//   ....[44]....
        /*03f0*/ 	.word	0x00003990


	//   ....[45]....
        /*03f4*/ 	.word	0x000039b0


	//   ....[46]....
        /*03f8*/ 	.word	0x00003a20


	//   ....[47]....
        /*03fc*/ 	.word	0x00003a50


	//   ....[48]....
        /*0400*/ 	.word	0x00003ae0


	//   ....[49]....
        /*0404*/ 	.word	0x00003b00


	//   ....[50]....
        /*0408*/ 	.word	0x00003b70


	//   ....[51]....
        /*040c*/ 	.word	0x00003b90


	//   ....[52]....
        /*0410*/ 	.word	0x00003c10


	//   ....[53]....
        /*0414*/ 	.word	0x00003c30


	//   ....[54]....
        /*0418*/ 	.word	0x000058c0


	//   ....[55]....
        /*041c*/ 	.word	0x00005a10


	//   ....[56]....
        /*0420*/ 	.word	0x00005f00


	//   ....[57]....
        /*0424*/ 	.word	0x00005f30


	//   ....[58]....
        /*0428*/ 	.word	0x00005f70


	//   ....[59]....
        /*042c*/ 	.word	0x00005fa0


	//   ....[60]....
        /*0430*/ 	.word	0x00006010


	//   ....[61]....
        /*0434*/ 	.word	0x00006050


	//   ....[62]....
        /*0438*/ 	.word	0x00006090


	//   ....[63]....
        /*043c*/ 	.word	0x000060e0


	//   ....[64]....
        /*0440*/ 	.word	0x00006130


	//   ....[65]....
        /*0444*/ 	.word	0x00006150


	//   ....[66]....
        /*0448*/ 	.word	0x00006430


	//   ....[67]....
        /*044c*/ 	.word	0x00006500


	//   ....[68]....
        /*0450*/ 	.word	0x00007fd0


	//   ....[69]....
        /*0454*/ 	.word	0x00008110


	//   ....[70]....
        /*0458*/ 	.word	0x00008580


	//   ....[71]....
        /*045c*/ 	.word	0x000085d0


	//   ....[72]....
        /*0460*/ 	.word	0x00008630


	//   ....[73]....
        /*0464*/ 	.word	0x00008660


	//   ....[74]....
        /*0468*/ 	.word	0x000086d0


	//   ....[75]....
        /*046c*/ 	.word	0x000086f0


	//   ....[76]....
        /*0470*/ 	.word	0x00008770


	//   ....[77]....
        /*0474*/ 	.word	0x00008780


	//   ....[78]....
        /*0478*/ 	.word	0x00008800


	//   ....[79]....
        /*047c*/ 	.word	0x00008810


	//   ....[80]....
        /*0480*/ 	.word	0x00008ab0


	//   ....[81]....
        /*0484*/ 	.word	0x00008b50


	//   ....[82]....
        /*0488*/ 	.word	0x00008e60


	//   ....[83]....
        /*048c*/ 	.word	0x00008ed0


	//   ....[84]....
        /*0490*/ 	.word	0x00008f40


	//   ....[85]....
        /*0494*/ 	.word	0x00008f60


	//   ....[86]....
        /*0498*/ 	.word	0x00008fd0


	//   ....[87]....
        /*049c*/ 	.word	0x00008ff0


	//   ....[88]....
        /*04a0*/ 	.word	0x00009070


	//   ....[89]....
        /*04a4*/ 	.word	0x00009090


	//   ....[90]....
        /*04a8*/ 	.word	0x00009100


	//   ....[91]....
        /*04ac*/ 	.word	0x00009120


	//   ....[92]....
        /*04b0*/ 	.word	0x000091d0


	//   ....[93]....
        /*04b4*/ 	.word	0x00009210


	//   ....[94]....
        /*04b8*/ 	.word	0x00009230


	//   ....[95]....
        /*04bc*/ 	.word	0x00009330


	//   ....[96]....
        /*04c0*/ 	.word	0x00009390


	//   ....[97]....
        /*04c4*/ 	.word	0x00009400


	//   ....[98]....
        /*04c8*/ 	.word	0x00009420


	//   ....[99]....
        /*04cc*/ 	.word	0x00009490


	//   ....[100]....
        /*04d0*/ 	.word	0x000094c0


	//   ....[101]....
        /*04d4*/ 	.word	0x00009550


	//   ....[102]....
        /*04d8*/ 	.word	0x00009570


	//   ....[103]....
        /*04dc*/ 	.word	0x000095e0


	//   ....[104]....
        /*04e0*/ 	.word	0x00009600


	//   ....[105]....
        /*04e4*/ 	.word	0x00009690


	//   ....[106]....
        /*04e8*/ 	.word	0x000096b0


	//   ....[107]....
        /*04ec*/ 	.word	0x000096d0


	//   ....[108]....
        /*04f0*/ 	.word	0x0000af30


	//   ....[109]....
        /*04f4*/ 	.word	0x0000aff0


	//   ....[110]....
        /*04f8*/ 	.word	0x0000b0c0


	//   ....[111]....
        /*04fc*/ 	.word	0x0000b120


	//   ....[112]....
        /*0500*/ 	.word	0x0000b1d0


	//   ....[113]....
        /*0504*/ 	.word	0x0000b240


	//   ....[114]....
        /*0508*/ 	.word	0x0000b2e0


	//   ....[115]....
        /*050c*/ 	.word	0x0000b350


	//   ....[116]....
        /*0510*/ 	.word	0x0000b3d0


	//   ....[117]....
        /*0514*/ 	.word	0x0000b490


	//   ....[118]....
        /*0518*/ 	.word	0x0000b510


	//   ....[119]....
        /*051c*/ 	.word	0x0000b5d0


	//   ....[120]....
        /*0520*/ 	.word	0x0000b600


	//   ....[121]....
        /*0524*/ 	.word	0x0000b6e0


	//   ....[122]....
        /*0528*/ 	.word	0x0000b790


	//   ....[123]....
        /*052c*/ 	.word	0x0000b860


	//   ....[124]....
        /*0530*/ 	.word	0x0000b8c0


	//   ....[125]....
        /*0534*/ 	.word	0x0000b9a0


	//   ....[126]....
        /*0538*/ 	.word	0x0000b9f0


	//   ....[127]....
        /*053c*/ 	.word	0x0000bac0


	//   ....[128]....
        /*0540*/ 	.word	0x0000bb10


	//   ....[129]....
        /*0544*/ 	.word	0x0000bb90


	//   ....[130]....
        /*0548*/ 	.word	0x0000bc30


	//   ....[131]....
        /*054c*/ 	.word	0x0000bca0


	//   ....[132]....
        /*0550*/ 	.word	0x0000bd40


	//   ....[133]....
        /*0554*/ 	.word	0x0000bd70


	//   ....[134]....
        /*0558*/ 	.word	0x0000be70


	//   ....[135]....
        /*055c*/ 	.word	0x0000bf20


	//   ....[136]....
        /*0560*/ 	.word	0x0000bfe0


	//   ....[137]....
        /*0564*/ 	.word	0x0000c030


	//   ....[138]....
        /*0568*/ 	.word	0x0000c100


	//   ....[139]....
        /*056c*/ 	.word	0x0000c150


	//   ....[140]....
        /*0570*/ 	.word	0x0000c220


	//   ....[141]....
        /*0574*/ 	.word	0x0000c270


	//   ....[142]....
        /*0578*/ 	.word	0x0000c340


	//   ....[143]....
        /*057c*/ 	.word	0x0000c390


	//   ....[144]....
        /*0580*/ 	.word	0x0000c470


	//   ....[145]....
        /*0584*/ 	.word	0x0000c4d0


	//   ....[146]....
        /*0588*/ 	.word	0x0000c500


	//   ....[147]....
        /*058c*/ 	.word	0x0000c600


	//   ....[148]....
        /*0590*/ 	.word	0x0000c6a0


	//   ....[149]....
        /*0594*/ 	.word	0x0000c780


	//   ....[150]....
        /*0598*/ 	.word	0x0000c7d0


	//   ....[151]....
        /*059c*/ 	.word	0x0000c890


	//   ....[152]....
        /*05a0*/ 	.word	0x0000c8e0


	//   ....[153]....
        /*05a4*/ 	.word	0x0000c9b0


	//   ....[154]....
        /*05a8*/ 	.word	0x0000ca00


	//   ....[155]....
        /*05ac*/ 	.word	0x0000cad0


	//   ....[156]....
        /*05b0*/ 	.word	0x0000cb20


	//   ....[157]....
        /*05b4*/ 	.word	0x0000cbf0


	//   ....[158]....
        /*05b8*/ 	.word	0x0000cc40


	//   ....[159]....
        /*05bc*/ 	.word	0x0000cc70


	//----- nvinfo : EIATTR_VRC_CTA_INIT_COUNT
	.align		4
.L_415:
        /*05c0*/ 	.byte	0x02, 0x4a
	.zero		1
	.zero		1


	//----- nvinfo : EIATTR_EXIT_INSTR_OFFSETS
	.align		4
        /*05c4*/ 	.byte	0x04, 0x1c
        /*05c6*/ 	.short	(.L_417 - .L_416)


	//   ....[0]....
.L_416:
        /*05c8*/ 	.word	0x00001410


	//   ....[1]....
        /*05cc*/ 	.word	0x000016b0


	//   ....[2]....
        /*05d0*/ 	.word	0x00001e30


	//   ....[3]....
        /*05d4*/ 	.word	0x00001f00


	//   ....[4]....
        /*05d8*/ 	.word	0x00002290


	//   ....[5]....
        /*05dc*/ 	.word	0x00002300


	//   ....[6]....
        /*05e0*/ 	.word	0x00004460


	//   ....[7]....
        /*05e4*/ 	.word	0x00004630


	//   ....[8]....
        /*05e8*/ 	.word	0x00004df0


	//   ....[9]....
        /*05ec*/ 	.word	0x00004ee0


	//   ....[10]....
        /*05f0*/ 	.word	0x00005280


	//   ....[11]....
        /*05f4*/ 	.word	0x000052f0


	//   ....[12]....
        /*05f8*/ 	.word	0x00005310


	//   ....[13]....
        /*05fc*/ 	.word	0x00007950


	//   ....[14]....
        /*0600*/ 	.word	0x00007a00


	//   ....[15]....
        /*0604*/ 	.word	0x0000ae30


	//   ....[16]....
        /*0608*/ 	.word	0x0000aee0


	//----- nvinfo : EIATTR_MAX_THREADS
	.align		4
.L_417:
        /*060c*/ 	.byte	0x04, 0x05
        /*060e*/ 	.short	(.L_419 - .L_418)
.L_418:
        /*0610*/ 	.word	0x00000100
        /*0614*/ 	.word	0x00000001
        /*0618*/ 	.word	0x00000001


	//----- nvinfo : EIATTR_CRS_STACK_SIZE
	.align		4
.L_419:
        /*061c*/ 	.byte	0x04, 0x1e
        /*061e*/ 	.short	(.L_421 - .L_420)
.L_420:
        /*0620*/ 	.word	0x00000000


	//----- nvinfo : EIATTR_CBANK_PARAM_SIZE
	.align		4
.L_421:
        /*0624*/ 	.byte	0x03, 0x19
        /*0626*/ 	.short	0x003c


	//----- nvinfo : EIATTR_PARAM_CBANK
	.align		4
        /*0628*/ 	.byte	0x04, 0x0a
        /*062a*/ 	.short	(.L_423 - .L_422)
	.align		4
.L_422:
        /*062c*/ 	.word	index@(.nv.constant0._ZN6thrust24THRUST_300001_SM_1000_NS8cuda_cub4core6detail13_kernel_agentINS1_15__reduce_by_key16ReduceByKeyAgentINS0_10device_ptrIiEES8_S8_S8_N4cuda3std3__48equal_toIiEENSB_4plusIiEEPiiEEJS8_S8_S8_S8_SG_N3cub18CUB_300001_SM_100024ReduceByKeyScanTileStateIiiLb1EEESD_SF_iiEEEvDpT0_)
        /*0630*/ 	.short	0x0380
        /*0632*/ 	.short	0x003c


	//----- nvinfo : EIATTR_SW_WAR
	.align		4
.L_423:
        /*0634*/ 	.byte	0x04, 0x36
        /*0636*/ 	.short	(.L_425 - .L_424)
.L_424:
        /*0638*/ 	.word	0x00000008
.L_425:


//--------------------- .nv.info._ZN6thrust24THRUST_300001_SM_1000_NS8cuda_cub4core6detail13_kernel_agentINS1_15__reduce_by_key9InitAgentIN3cub18CUB_300001_SM_100024ReduceByKeyScanTileStateIiiLb1EEEiPiEEJSA_iSB_EEEvDpT0_ --------------------------
	.section	.nv.info._ZN6thrust24THRUST_300001_SM_1000_NS8cuda_cub4core6detail13_kernel_agentINS1_15__reduce_by_key9InitAgentIN3cub18CUB_300001_SM_100024ReduceByKeyScanTileStateIiiLb1EEEiPiEEJSA_iSB_EEEvDpT0_,"",@"SHT_CUDA_INFO"
	.sectionflags	@""
	.align	4


	//----- nvinfo : EIATTR_CUDA_API_VERSION
	.align		4
        /*0000*/ 	.byte	0x04, 0x37
        /*0002*/ 	.short	(.L_427 - .L_426)
.L_426:
        /*0004*/ 	.word	0x00000082


	//----- nvinfo : EIATTR_KPARAM_INFO
	.align		4
.L_427:
        /*0008*/ 	.byte	0x04, 0x17
        /*000a*/ 	.short	(.L_429 - .L_428)
.L_428:
        /*000c*/ 	.word	0x00000000
        /*0010*/ 	.short	0x0002
        /*0012*/ 	.short	0x0010
        /*0014*/ 	.byte	0x00, 0xf5, 0x21, 0x00


	//----- nvinfo : EIATTR_KPARAM_INFO
	.align		4
.L_429:
        /*0018*/ 	.byte	0x04, 0x17
        /*001a*/ 	.short	(.L_431 - .L_430)
.L_430:
        /*001c*/ 	.word	0x00000000
        /*0020*/ 	.short	0x0001
        /*0022*/ 	.short	0x0008
        /*0024*/ 	.byte	0x00, 0xf0, 0x11, 0x00


	//----- nvinfo : EIATTR_KPARAM_INFO
	.align		4
.L_431:
        /*0028*/ 	.byte	0x04, 0x17
        /*002a*/ 	.short	(.L_433 - .L_432)
.L_432:
        /*002c*/ 	.word	0x00000000
        /*0030*/ 	.short	0x0000
        /*0032*/ 	.short	0x0000
        /*0034*/ 	.byte	0x00, 0xf0, 0x21, 0x00


	//----- nvinfo : EIATTR_SPARSE_MMA_MASK
	.align		4
.L_433:
        /*0038*/ 	.byte	0x03, 0x50
        /*003a*/ 	.short	0x0000


	//----- nvinfo : EIATTR_MAXREG_COUNT
	.align		4
        /*003c*/ 	.byte	0x03, 0x1b
        /*003e*/ 	.short	0x00ff


	//----- nvinfo : EIATTR_MERCURY_ISA_VERSION
	.align		4
        /*0040*/ 	.byte	0x03, 0x5f
        /*0042*/ 	.short	0x0101


	//----- nvinfo : EIATTR_VRC_CTA_INIT_COUNT
	.align		4
        /*0044*/ 	.byte	0x02, 0x4a
	.zero		1
	.zero		1


	//----- nvinfo : EIATTR_EXIT_INSTR_OFFSETS
	.align		4
        /*0048*/ 	.byte	0x04, 0x1c
        /*004a*/ 	.short	(.L_435 - .L_434)


	//   ....[0]....
.L_434:
        /*004c*/ 	.word	0x00000140


	//   ....[1]....
        /*0050*/ 	.word	0x00000170


	//----- nvinfo : EIATTR_MAX_THREADS
	.align		4
.L_435:
        /*0054*/ 	.byte	0x04, 0x05
        /*0056*/ 	.short	(.L_437 - .L_436)
.L_436:
        /*0058*/ 	.word	0x00000080
        /*005c*/ 	.word	0x00000001
        /*0060*/ 	.word	0x00000001


	//----- nvinfo : EIATTR_CBANK_PARAM_SIZE
	.align		4
.L_437:
        /*0064*/ 	.byte	0x03, 0x19
        /*0066*/ 	.short	0x0018


	//----- nvinfo : EIATTR_PARAM_CBANK
	.align		4
        /*0068*/ 	.byte	0x04, 0x0a
        /*006a*/ 	.short	(.L_439 - .L_438)
	.align		4
.L_438:
        /*006c*/ 	.word	index@(.nv.constant0._ZN6thrust24THRUST_300001_SM_1000_NS8cuda_cub4core6detail13_kernel_agentINS1_15__reduce_by_key9InitAgentIN3cub18CUB_300001_SM_100024ReduceByKeyScanTileStateIiiLb1EEEiPiEEJSA_iSB_EEEvDpT0_)
        /*0070*/ 	.short	0x0380
        /*0072*/ 	.short	0x0018


	//----- nvinfo : EIATTR_SW_WAR
	.align		4
.L_439:
        /*0074*/ 	.byte	0x04, 0x36
        /*0076*/ 	.short	(.L_441 - .L_440)
.L_440:
        /*0078*/ 	.word	0x00000008
.L_441:


//--------------------- .nv.info._Z23simple_atomicAdd_kernelPKfPffii --------------------------
	.section	.nv.info._Z23simple_atomicAdd_kernelPKfPffii,"",@"SHT_CUDA_INFO"
	.sectionflags	@""
	.align	4


	//----- nvinfo : EIATTR_CUDA_API_VERSION
	.align		4
        /*0000*/ 	.byte	0x04, 0x37
        /*0002*/ 	.short	(.L_443 - .L_442)
.L_442:
        /*0004*/ 	.word	0x00000082


	//----- nvinfo : EIATTR_KPARAM_INFO
	.align		4
.L_443:
        /*0008*/ 	.byte	0x04, 0x17
        /*000a*/ 	.short	(.L_445 - .L_444)
.L_444:
        /*000c*/ 	.word	0x00000000
        /*0010*/ 	.short	0x0004
        /*0012*/ 	.short	0x0018
        /*0014*/ 	.byte	0x00, 0xf0, 0x11, 0x00


	//----- nvinfo : EIATTR_KPARAM_INFO
	.align		4
.L_445:
        /*0018*/ 	.byte	0x04, 0x17
        /*001a*/ 	.short	(.L_447 - .L_446)
.L_446:
        /*001c*/ 	.word	0x00000000
        /*0020*/ 	.short	0x0003
        /*0022*/ 	.short	0x0014
        /*0024*/ 	.byte	0x00, 0xf0, 0x11, 0x00


	//----- nvinfo : EIATTR_KPARAM_INFO
	.align		4
.L_447:
        /*0028*/ 	.byte	0x04, 0x17
        /*002a*/ 	.short	(.L_449 - .L_448)
.L_448:
        /*002c*/ 	.word	0x00000000
        /*0030*/ 	.short	0x0002
        /*0032*/ 	.short	0x0010
        /*0034*/ 	.byte	0x00, 0xf0, 0x11, 0x00


	//----- nvinfo : EIATTR_KPARAM_INFO
	.align		4
.L_449:
        /*0038*/ 	.byte	0x04, 0x17
        /*003a*/ 	.short	(.L_451 - .L_450)
.L_450:
        /*003c*/ 	.word	0x00000000
        /*0040*/ 	.short	0x0001
        /*0042*/ 	.short	0x0008
        /*0044*/ 	.byte	0x00, 0xf5, 0x21, 0x00


	//----- nvinfo : EIATTR_KPARAM_INFO
	.align		4
.L_451:
        /*0048*/ 	.byte	0x04, 0x17
        /*004a*/ 	.short	(.L_453 - .L_452)
.L_452:
        /*004c*/ 	.word	0x00000000
        /*0050*/ 	.short	0x0000
        /*0052*/ 	.short	0x0000
        /*0054*/ 	.byte	0x00, 0xf5, 0x21, 0x00


	//----- nvinfo : EIATTR_SPARSE_MMA_MASK
	.align		4
.L_453:
        /*0058*/ 	.byte	0x03, 0x50
        /*005a*/ 	.short	0x0000


	//----- nvinfo : EIATTR_MAXREG_COUNT
	.align		4
        /*005c*/ 	.byte	0x03, 0x1b
        /*005e*/ 	.short	0x00ff


	//----- nvinfo : EIATTR_MERCURY_ISA_VERSION
	.align		4
        /*0060*/ 	.byte	0x03, 0x5f
        /*0062*/ 	.short	0x0101


	//----- nvinfo : EIATTR_VRC_CTA_INIT_COUNT
	.align		4
        /*0064*/ 	.byte	0x02, 0x4a
	.zero		1
	.zero		1


	//----- nvinfo : EIATTR_EXIT_INSTR_OFFSETS
	.align		4
        /*0068*/ 	.byte	0x04, 0x1c
        /*006a*/ 	.short	(.L_455 - .L_454)


	//   ....[0]....
.L_454:
        /*006c*/ 	.word	0x00000070


	//   ....[1]....
        /*0070*/ 	.word	0x000001f0


	//----- nvinfo : EIATTR_CRS_STACK_SIZE
	.align		4
.L_455:
        /*0074*/ 	.byte	0x04, 0x1e
        /*0076*/ 	.short	(.L_457 - .L_456)
.L_456:
        /*0078*/ 	.word	0x00000000


	//----- nvinfo : EIATTR_CBANK_PARAM_SIZE
	.align		4
.L_457:
        /*007c*/ 	.byte	0x03, 0x19
        /*007e*/ 	.short	0x001c


	//----- nvinfo : EIATTR_PARAM_CBANK
	.align		4
        /*0080*/ 	.byte	0x04, 0x0a
        /*0082*/ 	.short	(.L_459 - .L_458)
	.align		4
.L_458:
        /*0084*/ 	.word	index@(.nv.constant0._Z23simple_atomicAdd_kernelPKfPffii)
        /*0088*/ 	.short	0x0380
        /*008a*/ 	.short	0x001c


	//----- nvinfo : EIATTR_SW_WAR
	.align		4
.L_459:
        /*008c*/ 	.byte	0x04, 0x36
        /*008e*/ 	.short	(.L_461 - .L_460)
.L_460:
        /*0090*/ 	.word	0x00000008
.L_461:


//--------------------- .nv.info._Z20thrust_reduce_kernelPfPiS0_iii --------------------------
	.section	.nv.info._Z20thrust_reduce_kernelPfPiS0_iii,"",@"SHT_CUDA_INFO"
	.sectionflags	@""
	.align	4


	//----- nvinfo : EIATTR_CUDA_API_VERSION
	.align		4
        /*0000*/ 	.byte	0x04, 0x37
        /*0002*/ 	.short	(.L_463 - .L_462)
.L_462:
        /*0004*/ 	.word	0x00000082


	//----- nvinfo : EIATTR_KPARAM_INFO
	.align		4
.L_463:
        /*0008*/ 	.byte	0x04, 0x17
        /*000a*/ 	.short	(.L_465 - .L_464)
.L_464:
        /*000c*/ 	.word	0x00000000
        /*0010*/ 	.short	0x0005
        /*0012*/ 	.short	0x0020
        /*0014*/ 	.byte	0x00, 0xf0, 0x11, 0x00


	//----- nvinfo : EIATTR_KPARAM_INFO
	.align		4
.L_465:
        /*0018*/ 	.byte	0x04, 0x17
        /*001a*/ 	.short	(.L_467 - .L_466)
.L_466:
        /*001c*/ 	.word	0x00000000
        /*0020*/ 	.short	0x0004
        /*0022*/ 	.short	0x001c
        /*0024*/ 	.byte	0x00, 0xf0, 0x11, 0x00


	//----- nvinfo : EIATTR_KPARAM_INFO
	.align		4
.L_467:
        /*0028*/ 	.byte	0x04, 0x17
        /*002a*/ 	.short	(.L_469 - .L_468)
.L_468:
        /*002c*/ 	.word	0x00000000
        /*0030*/ 	.short	0x0003
        /*0032*/ 	.short	0x0018
        /*0034*/ 	.byte	0x00, 0xf0, 0x11, 0x00


	//----- nvinfo : EIATTR_KPARAM_INFO
	.align		4
.L_469:
        /*0038*/ 	.byte	0x04, 0x17
        /*003a*/ 	.short	(.L_471 - .L_470)
.L_470:
        /*003c*/ 	.word	0x00000000
        /*0040*/ 	.short	0x0002
        /*0042*/ 	.short	0x0010
        /*0044*/ 	.byte	0x00, 0xf5, 0x21, 0x00


	//----- nvinfo : EIATTR_KPARAM_INFO
	.align		4
.L_471:
        /*0048*/ 	.byte	0x04, 0x17
        /*004a*/ 	.short	(.L_473 - .L_472)
.L_472:
        /*004c*/ 	.word	0x00000000
        /*0050*/ 	.short	0x0001
        /*0052*/ 	.short	0x0008
        /*0054*/ 	.byte	0x00, 0xf5, 0x21, 0x00


	//----- nvinfo : EIATTR_KPARAM_INFO
	.align		4
.L_473:
        /*0058*/ 	.byte	0x04, 0x17
        /*005a*/ 	.short	(.L_475 - .L_474)
.L_474:
        /*005c*/ 	.word	0x00000000
        /*0060*/ 	.short	0x0000
        /*0062*/ 	.short	0x0000
        /*0064*/ 	.byte	0x00, 0xf5, 0x21, 0x00


	//----- nvinfo : EIATTR_SPARSE_MMA_MASK
	.align		4
.L_475:
        /*0068*/ 	.byte	0x03, 0x50
        /*006a*/ 	.short	0x0000


	//----- nvinfo : EIATTR_MAXREG_COUNT
	.align		4
        /*006c*/ 	.byte	0x03, 0x1b
        /*006e*/ 	.short	0x00ff


	//----- nvinfo : EIATTR_EXTERNS
	.align		4
        /*0070*/ 	.byte	0x04, 0x0f
        /*0072*/ 	.short	(.L_477 - .L_476)


	//   ....[0]....
	.align		4
.L_476:
        /*0074*/ 	.word	index@(vprintf)


	//----- nvinfo : EIATTR_MERCURY_ISA_VERSION
	.align		4
.L_477:
        /*0078*/ 	.byte	0x03, 0x5f
        /*007a*/ 	.short	0x0101


	//----- nvinfo : EIATTR_VRC_CTA_INIT_COUNT
	.align		4
        /*007c*/ 	.byte	0x02, 0x4a
	.zero		1
	.zero		1


	//----- nvinfo : EIATTR_SYSCALL_OFFSETS
	.align		4
        /*0080*/ 	.byte	0x04, 0x46
        /*0082*/ 	.short	(.L_479 - .L_478)


	//   ....[0]....
.L_478:
        /*0084*/ 	.word	0x000001b0


	//----- nvinfo : EIATTR_EXIT_INSTR_OFFSETS
	.align		4
.L_479:
        /*0088*/ 	.byte	0x04, 0x1c
        /*008a*/ 	.short	(.L_481 - .L_480)


	//   ....[0]....
.L_480:
        /*008c*/ 	.word	0x00000070


	//   ....[1]....
        /*0090*/ 	.word	0x000001c0


	//   ....[2]....
        /*0094*/ 	.word	0x00000250


	//----- nvinfo : EIATTR_CRS_STACK_SIZE
	.align		4
.L_481:
        /*0098*/ 	.byte	0x04, 0x1e
        /*009a*/ 	.short	(.L_483 - .L_482)
.L_482:
        /*009c*/ 	.word	0x00000000


	//----- nvinfo : EIATTR_CBANK_PARAM_SIZE
	.align		4
.L_483:
        /*00a0*/ 	.byte	0x03, 0x19
        /*00a2*/ 	.short	0x0024


	//----- nvinfo : EIATTR_PARAM_CBANK
	.align		4
        /*00a4*/ 	.byte	0x04, 0x0a
        /*00a6*/ 	.short	(.L_485 - .L_484)
	.align		4
.L_484:
        /*00a8*/ 	.word	index@(.nv.constant0._Z20thrust_reduce_kernelPfPiS0_iii)
        /*00ac*/ 	.short	0x0380
        /*00ae*/ 	.short	0x0024


	//----- nvinfo : EIATTR_SW_WAR
	.align		4
.L_485:
        /*00b0*/ 	.byte	0x04, 0x36
        /*00b2*/ 	.short	(.L_487 - .L_486)
.L_486:
        /*00b4*/ 	.word	0x00000008
.L_487:


//--------------------- .nv.info._Z20custom_reduce_kernelPfS_S_iif --------------------------
	.section	.nv.info._Z20custom_reduce_kernelPfS_S_iif,"",@"SHT_CUDA_INFO"
	.sectionflags	@""
	.align	4


	//----- nvinfo : EIATTR_CUDA_API_VERSION
	.align		4
        /*0000*/ 	.byte	0x04, 0x37
        /*0002*/ 	.short	(.L_489 - .L_488)
.L_488:
        /*0004*/ 	.word	0x00000082


	//----- nvinfo : EIATTR_KPARAM_INFO
	.align		4
.L_489:
        /*0008*/ 	.byte	0x04, 0x17
        /*000a*/ 	.short	(.L_491 - .L_490)
.L_490:
        /*000c*/ 	.word	0x00000000
        /*0010*/ 	.short	0x0005
        /*0012*/ 	.short	0x0020
        /*0014*/ 	.byte	0x00, 0xf0, 0x11, 0x00


	//----- nvinfo : EIATTR_KPARAM_INFO
	.align		4
.L_491:
        /*0018*/ 	.byte	0x04, 0x17
        /*001a*/ 	.short	(.L_493 - .L_492)
.L_492:
        /*001c*/ 	.word	0x00000000
        /*0020*/ 	.short	0x0004
        /*0022*/ 	.short	0x001c
        /*0024*/ 	.byte	0x00, 0xf0, 0x11, 0x00


	//----- nvinfo : EIATTR_KPARAM_INFO
	.align		4
.L_493:
        /*0028*/ 	.byte	0x04, 0x17
        /*002a*/ 	.short	(.L_495 - .L_494)
.L_494:
        /*002c*/ 	.word	0x00000000
        /*0030*/ 	.short	0x0003
        /*0032*/ 	.short	0x0018
        /*0034*/ 	.byte	0x00, 0xf0, 0x11, 0x00


	//----- nvinfo : EIATTR_KPARAM_INFO
	.align		4
.L_495:
        /*0038*/ 	.byte	0x04, 0x17
        /*003a*/ 	.short	(.L_497 - .L_496)
.L_496:
        /*003c*/ 	.word	0x00000000
        /*0040*/ 	.short	0x0002
        /*0042*/ 	.short	0x0010
        /*0044*/ 	.byte	0x00, 0xf5, 0x21, 0x00


	//----- nvinfo : EIATTR_KPARAM_INFO
	.align		4
.L_497:
        /*0048*/ 	.byte	0x04, 0x17
        /*004a*/ 	.short	(.L_499 - .L_498)
.L_498:
        /*004c*/ 	.word	0x00000000
        /*0050*/ 	.short	0x0001
        /*0052*/ 	.short	0x0008
        /*0054*/ 	.byte	0x00, 0xf5, 0x21, 0x00


	//----- nvinfo : EIATTR_KPARAM_INFO
	.align		4
.L_499:
        /*0058*/ 	.byte	0x04, 0x17
        /*005a*/ 	.short	(.L_501 - .L_500)
.L_500:
        /*005c*/ 	.word	0x00000000
        /*0060*/ 	.short	0x0000
        /*0062*/ 	.short	0x0000
        /*0064*/ 	.byte	0x00, 0xf5, 0x21, 0x00


	//----- nvinfo : EIATTR_SPARSE_MMA_MASK
	.align		4
.L_501:
        /*0068*/ 	.byte	0x03, 0x50
        /*006a*/ 	.short	0x0000


	//----- nvinfo : EIATTR_MAXREG_COUNT
	.align		4
        /*006c*/ 	.byte	0x03, 0x1b
        /*006e*/ 	.short	0x00ff


	//----- nvinfo : EIATTR_NUM_BARRIERS
	.align		4
        /*0070*/ 	.byte	0x02, 0x4c
        /*0072*/ 	.byte	0x01
	.zero		1


	//----- nvinfo : EIATTR_MERCURY_ISA_VERSION
	.align		4
        /*0074*/ 	.byte	0x03, 0x5f
        /*0076*/ 	.short	0x0101


	//----- nvinfo : EIATTR_VRC_CTA_INIT_COUNT
	.align		4
        /*0078*/ 	.byte	0x02, 0x4a
	.zero		1
	.zero		1


	//----- nvinfo : EIATTR_EXIT_INSTR_OFFSETS
	.align		4
        /*007c*/ 	.byte	0x04, 0x1c
        /*007e*/ 	.short	(.L_503 - .L_502)


	//   ....[0]....
.L_502:
        /*0080*/ 	.word	0x00001800


	//----- nvinfo : EIATTR_CRS_STACK_SIZE
	.align		4
.L_503:
        /*0084*/ 	.byte	0x04, 0x1e
        /*0086*/ 	.short	(.L_505 - .L_504)
.L_504:
        /*0088*/ 	.word	0x00000000


	//----- nvinfo : EIATTR_CBANK_PARAM_SIZE
	.align		4
.L_505:
        /*008c*/ 	.byte	0x03, 0x19
        /*008e*/ 	.short	0x0024


	//----- nvinfo : EIATTR_PARAM_CBANK
	.align		4
        /*0090*/ 	.byte	0x04, 0x0a
        /*0092*/ 	.short	(.L_507 - .L_506)
	.align		4
.L_506:
        /*0094*/ 	.word	index@(.nv.constant0._Z20custom_reduce_kernelPfS_S_iif)
        /*0098*/ 	.short	0x0380
        /*009a*/ 	.short	0x0024


	//----- nvinfo : EIATTR_SW_WAR
	.align		4
.L_507:
        /*009c*/ 	.byte	0x04, 0x36
        /*009e*/ 	.short	(.L_509 - .L_508)
.L_508:
        /*00a0*/ 	.word	0x00000008
.L_509:


//--------------------- .nv.callgraph             --------------------------
	.section	.nv.callgraph,"",@"SHT_CUDA_CALLGRAPH"
	.align	4
	.sectionentsize	8
	.align		4
        /*0000*/ 	.word	0x00000000
	.align		4
        /*0004*/ 	.word	0xffffffff
	.align		4
        /*0008*/ 	.word	index@(_Z20thrust_reduce_kernelPfPiS0_iii)
	.align		4
        /*000c*/ 	.word	index@(vprintf)
	.align		4
        /*0010*/ 	.word	0x00000000
	.align		4
        /*0014*/ 	.word	0xfffffffe
	.align		4
        /*0018*/ 	.word	0x00000000
	.align		4
        /*001c*/ 	.word	0xfffffffd
	.align		4
        /*0020*/ 	.word	0x00000000
	.align		4
        /*0024*/ 	.word	0xfffffffc


//--------------------- .nv.constant4             --------------------------
	.section	.nv.constant4,"a",@progbits
	.align	8
	.align		8
.nv.constant4:
        /*0000*/ 	.dword	_ZN34_INTERNAL_a349014b_4_k_cu_dee327b54cuda3std3__45__cpo5beginE
	.align		8
        /*0008*/ 	.dword	_ZN34_INTERNAL_a349014b_4_k_cu_dee327b54cuda3std3__45__cpo3endE
	.align		8
        /*0010*/ 	.dword	_ZN34_INTERNAL_a349014b_4_k_cu_dee327b54cuda3std3__45__cpo6cbeginE
	.align		8
        /*0018*/ 	.dword	_ZN34_INTERNAL_a349014b_4_k_cu_dee327b54cuda3std3__45__cpo4cendE
	.align		8
        /*0020*/ 	.dword	_ZN34_INTERNAL_a349014b_4_k_cu_dee327b54cuda3std3__45__cpo6rbeginE
	.align		8
        /*0028*/ 	.dword	_ZN34_INTERNAL_a349014b_4_k_cu_dee327b54cuda3std3__45__cpo4rendE
	.align		8
        /*0030*/ 	.dword	_ZN34_INTERNAL_a349014b_4_k_cu_dee327b54cuda3std3__45__cpo7crbeginE
	.align		8
        /*0038*/ 	.dword	_ZN34_INTERNAL_a349014b_4_k_cu_dee327b54cuda3std3__45__cpo5crendE
	.align		8
        /*0040*/ 	.dword	_ZN34_INTERNAL_a349014b_4_k_cu_dee327b54cuda3std3__436_GLOBAL__N__a349014b_4_k_cu_dee327b56ignoreE
	.align		8
        /*0048*/ 	.dword	_ZN34_INTERNAL_a349014b_4_k_cu_dee327b54cuda3std3__419piecewise_constructE
	.align		8
        /*0050*/ 	.dword	_ZN34_INTERNAL_a349014b_4_k_cu_dee327b54cuda3std3__48in_placeE
	.align		8
        /*0058*/ 	.dword	_ZN34_INTERNAL_a349014b_4_k_cu_dee327b54cuda3std3__420unreachable_sentinelE
	.align		8
        /*0060*/ 	.dword	_ZN34_INTERNAL_a349014b_4_k_cu_dee327b54cuda3std3__47nulloptE
	.align		8
        /*0068*/ 	.dword	_ZN34_INTERNAL_a349014b_4_k_cu_dee327b54cuda3std3__48unexpectE
	.align		8
        /*0070*/ 	.dword	_ZN34_INTERNAL_a349014b_4_k_cu_dee327b54cuda3std6ranges3__45__cpo4swapE
	.align		8
        /*0078*/ 	.dword	_ZN34_INTERNAL_a349014b_4_k_cu_dee327b54cuda3std6ranges3__45__cpo9iter_moveE
	.align		8
        /*0080*/ 	.dword	_ZN34_INTERNAL_a349014b_4_k_cu_dee327b54cuda3std6ranges3__45__cpo5beginE
	.align		8
        /*0088*/ 	.dword	_ZN34_INTERNAL_a349014b_4_k_cu_dee327b54cuda3std6ranges3__45__cpo3endE
	.align		8
        /*0090*/ 	.dword	_ZN34_INTERNAL_a349014b_4_k_cu_dee327b54cuda3std6ranges3__45__cpo6cbeginE
	.align		8
        /*0098*/ 	.dword	_ZN34_INTERNAL_a349014b_4_k_cu_dee327b54cuda3std6ranges3__45__cpo4cendE
	.align		8
        /*00a0*/ 	.dword	_ZN34_INTERNAL_a349014b_4_k_cu_dee327b54cuda3std6ranges3__45__cpo7advanceE
	.align		8
        /*00a8*/ 	.dword	_ZN34_INTERNAL_a349014b_4_k_cu_dee327b54cuda3std6ranges3__45__cpo9iter_swapE
	.align		8
        /*00b0*/ 	.dword	_ZN34_INTERNAL_a349014b_4_k_cu_dee327b54cuda3std6ranges3__45__cpo4nextE
	.align		8
        /*00b8*/ 	.dword	_ZN34_INTERNAL_a349014b_4_k_cu_dee327b54cuda3std6ranges3__45__cpo4prevE
	.align		8
        /*00c0*/ 	.dword	_ZN34_INTERNAL_a349014b_4_k_cu_dee327b54cuda3std6ranges3__45__cpo4dataE
	.align		8
        /*00c8*/ 	.dword	_ZN34_INTERNAL_a349014b_4_k_cu_dee327b54cuda3std6ranges3__45__cpo5cdataE
	.align		8
        /*00d0*/ 	.dword	_ZN34_INTERNAL_a349014b_4_k_cu_dee327b54cuda3std6ranges3__45__cpo4sizeE
	.align		8
        /*00d8*/ 	.dword	_ZN34_INTERNAL_a349014b_4_k_cu_dee327b54cuda3std6ranges3__45__cpo5ssizeE
	.align		8
        /*00e0*/ 	.dword	_ZN34_INTERNAL_a349014b_4_k_cu_dee327b54cuda3std6ranges3__45__cpo8distanceE
	.align		8
        /*00e8*/ 	.dword	_ZN34_INTERNAL_a349014b_4_k_cu_dee327b56thrust24THRUST_300001_SM_1000_NS8cuda_cub3parE
	.align		8
        /*00f0*/ 	.dword	_ZN34_INTERNAL_a349014b_4_k_cu_dee327b56thrust24THRUST_300001_SM_1000_NS8cuda_cub10par_nosyncE
	.align		8
        /*00f8*/ 	.dword	_ZN34_INTERNAL_a349014b_4_k_cu_dee327b56thrust24THRUST_300001_SM_1000_NS6system6detail10sequential3seqE
	.align		8
        /*0100*/ 	.dword	_ZN34_INTERNAL_a349014b_4_k_cu_dee327b56thrust24THRUST_300001_SM_1000_NS6system3cpp3parE
	.align		8
        /*0108*/ 	.dword	_ZN34_INTERNAL_a349014b_4_k_cu_dee327b56thrust24THRUST_300001_SM_1000_NS12placeholders2_1E
	.align		8
        /*0110*/ 	.dword	_ZN34_INTERNAL_a349014b_4_k_cu_dee327b56thrust24THRUST_300001_SM_1000_NS12placeholders2_2E
	.align		8
        /*0118*/ 	.dword	_ZN34_INTERNAL_a349014b_4_k_cu_dee327b56thrust24THRUST_300001_SM_1000_NS12placeholders2_3E
	.align		8
        /*0120*/ 	.dword	_ZN34_INTERNAL_a349014b_4_k_cu_dee327b56thrust24THRUST_300001_SM_1000_NS12placeholders2_4E
	.align		8
        /*0128*/ 	.dword	_ZN34_INTERNAL_a349014b_4_k_cu_dee327b56thrust24THRUST_300001_SM_1000_NS12placeholders2_5E
	.align		8
        /*0130*/ 	.dword	_ZN34_INTERNAL_a349014b_4_k_cu_dee327b56thrust24THRUST_300001_SM_1000_NS12placeholders2_6E
	.align		8
        /*0138*/ 	.dword	_ZN34_INTERNAL_a349014b_4_k_cu_dee327b56thrust24THRUST_300001_SM_1000_NS12placeholders2_7E
	.align		8
        /*0140*/ 	.dword	_ZN34_INTERNAL_a349014b_4_k_cu_dee327b56thrust24THRUST_300001_SM_1000_NS12placeholders2_8E
	.align		8
        /*0148*/ 	.dword	_ZN34_INTERNAL_a349014b_4_k_cu_dee327b56thrust24THRUST_300001_SM_1000_NS12placeholders2_9E
	.align		8
        /*0150*/ 	.dword	_ZN34_INTERNAL_a349014b_4_k_cu_dee327b56thrust24THRUST_300001_SM_1000_NS12placeholders3_10E
	.align		8
        /*0158*/ 	.dword	_ZN34_INTERNAL_a349014b_4_k_cu_dee327b56thrust24THRUST_300001_SM_1000_NS3seqE
	.align		8
        /*0160*/ 	.dword	_ZN34_INTERNAL_a349014b_4_k_cu_dee327b56thrust24THRUST_300001_SM_1000_NS6deviceE
	.align		8
        /*0168*/ 	.dword	$str
	.align		8
        /*0170*/ 	.dword	vprintf


//--------------------- .text._ZN3cub18CUB_300001_SM_10006detail10radix_sort29DeviceRadixSortOnesweepKernelINS1_5radix10policy_hubIiNS0_8NullTypeEyE10Policy1000ELNS0_9SortOrderE0EiS6_yiiNS1_21identity_decomposer_tEEEvPT5_SC_PT3_PKSD_PT1_PKSH_PT2_PKSL_T4_iiT6_ --------------------------
	.section	.text._ZN3cub18CUB_300001_SM_10006detail10radix_sort29DeviceRadixSortOnesweepKernelINS1_5radix10policy_hubIiNS0_8NullTypeEyE10Policy1000ELNS0_9SortOrderE0EiS6_yiiNS1_21identity_decomposer_tEEEvPT5_SC_PT3_PKSD_PT1_PKSH_PT2_PKSL_T4_iiT6_,"ax",@progbits
	.align	128
        .global         _ZN3cub18CUB_300001_SM_10006detail10radix_sort29DeviceRadixSortOnesweepKernelINS1_5radix10policy_hubIiNS0_8NullTypeEyE10Policy1000ELNS0_9SortOrderE0EiS6_yiiNS1_21identity_decomposer_tEEEvPT5_SC_PT3_PKSD_PT1_PKSH_PT2_PKSL_T4_iiT6_
        .type           _ZN3cub18CUB_300001_SM_10006detail10radix_sort29DeviceRadixSortOnesweepKernelINS1_5radix10policy_hubIiNS0_8NullTypeEyE10Policy1000ELNS0_9SortOrderE0EiS6_yiiNS1_21identity_decomposer_tEEEvPT5_SC_PT3_PKSD_PT1_PKSH_PT2_PKSL_T4_iiT6_,@function
        .size           _ZN3cub18CUB_300001_SM_10006detail10radix_sort29DeviceRadixSortOnesweepKernelINS1_5radix10policy_hubIiNS0_8NullTypeEyE10Policy1000ELNS0_9SortOrderE0EiS6_yiiNS1_21identity_decomposer_tEEEvPT5_SC_PT3_PKSD_PT1_PKSH_PT2_PKSL_T4_iiT6_,(.L_x_1007 - _ZN3cub18CUB_300001_SM_10006detail10radix_sort29DeviceRadixSortOnesweepKernelINS1_5radix10policy_hubIiNS0_8NullTypeEyE10Policy1000ELNS0_9SortOrderE0EiS6_yiiNS1_21identity_decomposer_tEEEvPT5_SC_PT3_PKSD_PT1_PKSH_PT2_PKSL_T4_iiT6_)
        .other          _ZN3cub18CUB_300001_SM_10006detail10radix_sort29DeviceRadixSortOnesweepKernelINS1_5radix10policy_hubIiNS0_8NullTypeEyE10Policy1000ELNS0_9SortOrderE0EiS6_yiiNS1_21identity_decomposer_tEEEvPT5_SC_PT3_PKSD_PT1_PKSH_PT2_PKSL_T4_iiT6_,@"STO_CUDA_ENTRY STV_DEFAULT"
_ZN3cub18CUB_300001_SM_10006detail10radix_sort29DeviceRadixSortOnesweepKernelINS1_5radix10policy_hubIiNS0_8NullTypeEyE10Policy1000ELNS0_9SortOrderE0EiS6_yiiNS1_21identity_decomposer_tEEEvPT5_SC_PT3_PKSD_PT1_PKSH_PT2_PKSL_T4_iiT6_:
.text._ZN3cub18CUB_300001_SM_10006detail10radix_sort29DeviceRadixSortOnesweepKernelINS1_5radix10policy_hubIiNS0_8NullTypeEyE10Policy1000ELNS0_9SortOrderE0EiS6_yiiNS1_21identity_decomposer_tEEEvPT5_SC_PT3_PKSD_PT1_PKSH_PT2_PKSL_T4_iiT6_:
[----:B------:R-:W-:Y:S01]  /*0000*/  LDC R1, c[0x0][0x37c] ;  /* 0x0000df00ff017b82 */ /* 0x000fe20000000800 */
[----:B------:R-:W0:Y:S01]  /*0010*/  S2R R3, SR_TID.X ;  /* 0x0000000000037919 */ /* 0x000e220000002100 */
[----:B------:R-:W1:Y:S01]  /*0020*/  LDCU.64 UR8, c[0x0][0x358] ;  /* 0x00006b00ff0877ac */ /* 0x000e620008000a00 */
[----:B------:R-:W-:Y:S01]  /*0030*/  BSSY.RECONVERGENT B0, `(.L_x_0) ;  /* 0x000000a000007945 */ /* 0x000fe20003800200 */
[----:B0-----:R-:W-:-:S13]  /*0040*/  ISETP.NE.AND P0, PT, R3, RZ, PT ;  /* 0x000000ff0300720c */ /* 0x001fda0003f05270 */
[----:B-1----:R-:W-:Y:S05]  /*0050*/  @P0 BRA `(.L_x_1) ;  /* 0x00000000001c0947 */ /* 0x002fea0003800000 */
[----:B------:R-:W0:Y:S01]  /*0060*/  LDC.64 R4, c[0x0][0x388] ;  /* 0x0000e200ff047b82 */ /* 0x000e220000000a00 */
[----:B------:R-:W-:-:S05]  /*0070*/  IMAD.MOV.U32 R7, RZ, RZ, 0x1 ;  /* 0x00000001ff077424 */ /* 0x000fca00078e00ff */
[----:B0-----:R-:W2:Y:S02]  /*0080*/  ATOMG.E.ADD.STRONG.GPU PT, R4, desc[UR8][R4.64], R7 ;  /* 0x80000007040479a8 */ /* 0x001ea400081ef108 */
[----:B------:R-:W0:Y:S01]  /*0090*/  S2UR UR5, SR_CgaCtaId ;  /* 0x00000000000579c3 */ /* 0x000e220000008800 */
[----:B------:R-:W-:Y:S02]  /*00a0*/  UMOV UR4, 0x400 ;  /* 0x0000040000047882 */ /* 0x000fe40000000000 */
[----:B0-----:R-:W-:-:S09]  /*00b0*/  ULEA UR4, UR5, UR4, 0x18 ;  /* 0x0000000405047291 */ /* 0x001fd2000f8ec0ff */
[----:B--2---:R0:W-:Y:S03]  /*00c0*/  STS [UR4+0x7200], R4 ;  /* 0x00720004ff007988 */ /* 0x0041e60008000804 */
.L_x_1:
[----:B------:R-:W-:Y:S05]  /*00d0*/  BSYNC.RECONVERGENT B0 ;  /* 0x0000000000007941 */ /* 0x000fea0003800200 */
.L_x_0:
[----:B------:R-:W1:Y:S08]  /*00e0*/  S2UR UR5, SR_CgaCtaId ;  /* 0x00000000000579c3 */ /* 0x000e700000008800 */
[----:B------:R-:W-:Y:S06]  /*00f0*/  BAR.SYNC.DEFER_BLOCKING 0x0 ;  /* 0x0000000000007b1d */ /* 0x000fec0000010000 */
[----:B------:R-:W-:Y:S01]  /*0100*/  UMOV UR4, 0x400 ;  /* 0x0000040000047882 */ /* 0x000fe20000000000 */
[----:B------:R-:W2:Y:S01]  /*0110*/  S2R R46, SR_LANEID ;  /* 0x00000000002e7919 */ /* 0x000ea20000000000 */
[----:B-1----:R-:W-:Y:S01]  /*0120*/  ULEA UR4, UR5, UR4, 0x18 ;  /* 0x0000000405047291 */ /* 0x002fe2000f8ec0ff */
[----:B------:R-:W1:Y:S08]  /*0130*/  LDCU UR5, c[0x0][0x3c0] ;  /* 0x00007800ff0577ac */ /* 0x000e700008000800 */
[----:B------:R-:W3:Y:S02]  /*0140*/  LDS R0, [UR4+0x7200] ;  /* 0x00720004ff007984 */ /* 0x000ee40008000800 */
[----:B---3--:R-:W-:-:S13]  /*0150*/  R2UR UR7, R0 ;  /* 0x00000000000772ca */ /* 0x008fda00000e0000 */
[----:B------:R-:W-:-:S04]  /*0160*/  UIMAD UR6, UR7, 0x1c80, URZ ;  /* 0x00001c80070678a4 */ /* 0x000fc8000f8e02ff */
[----:B------:R-:W-:Y:S02]  /*0170*/  UIADD3 UR10, UPT, UPT, UR6, 0x1c80, URZ ;  /* 0x00001c80060a7890 */ /* 0x000fe4000fffe0ff */
[----:B------:R-:W-:Y:S02]  /*0180*/  USHF.R.S32.HI UR11, URZ, 0x1f, UR6 ;  /* 0x0000001fff0b7899 */ /* 0x000fe40008011406 */
[----:B-1----:R-:W-:-:S09]  /*0190*/  UISETP.GT.AND UP0, UPT, UR10, UR5, UPT ;  /* 0x000000050a00728c */ /* 0x002fd2000bf04270 */
[----:B--2---:R-:W-:Y:S05]  /*01a0*/  BRA.U UP0, `(.L_x_2) ;  /* 0x0000000100707547 */ /* 0x004fea000b800000 */
[----:B------:R-:W0:Y:S01]  /*01b0*/  LDCU.64 UR12, c[0x0][0x3a8] ;  /* 0x00007500ff0c77ac */ /* 0x000e220008000a00 */
[C---:B------:R-:W-:Y:S02]  /*01c0*/  LOP3.LUT R0, R3.reuse, 0x1f, RZ, 0xc0, !PT ;  /* 0x0000001f03007812 */ /* 0x040fe400078ec0ff */
[----:B------:R-:W-:-:S05]  /*01d0*/  LOP3.LUT R5, R3, 0x3e0, RZ, 0xc0, !PT ;  /* 0x000003e003057812 */ /* 0x000fca00078ec0ff */
[----:B------:R-:W-:-:S05]  /*01e0*/  IMAD R0, R5, 0x13, R0 ;  /* 0x0000001305007824 */ /* 0x000fca00078e0200 */
[----:B------:R-:W-:-:S05]  /*01f0*/  IADD3 R0, P0, PT, R0, UR6, RZ ;  /* 0x0000000600007c10 */ /* 0x000fca000ff1e0ff */
[----:B------:R-:W-:Y:S01]  /*0200*/  IMAD.X R5, RZ, RZ, UR11, P0 ;  /* 0x0000000bff057e24 */ /* 0x000fe200080e06ff */
[----:B0-----:R-:W-:-:S04]  /*0210*/  LEA R4, P0, R0, UR12, 0x2 ;  /* 0x0000000c00047c11 */ /* 0x001fc8000f8010ff */
[----:B------:R-:W-:-:S05]  /*0220*/  LEA.HI.X R5, R0, UR13, R5, 0x2, P0 ;  /* 0x0000000d00057c11 */ /* 0x000fca00080f1405 */
[----:B------:R0:W5:Y:S04]  /*0230*/  LDG.E R44, desc[UR8][R4.64] ;  /* 0x00000008042c7981 */ /* 0x000168000c1e1900 */
        /* <DEDUP_REMOVED lines=17> */
[----:B------:R0:W5:Y:S01]  /*0350*/  LDG.E R24, desc[UR8][R4.64+0x900] ;  /* 0x0009000804187981 */ /* 0x000162000c1e1900 */
[----:B------:R-:W-:Y:S05]  /*0360*/  BRA `(.L_x_3) ;  /* 0x0000000400507947 */ /* 0x000fea0003800000 */
.L_x_2:
[C---:B------:R-:W-:Y:S01]  /*0370*/  LOP3.LUT R0, R3.reuse, 0x1f, RZ, 0xc0, !PT ;  /* 0x0000001f03007812 */ /* 0x040fe200078ec0ff */
[----:B------:R-:W1:Y:S01]  /*0380*/  LDCU.64 UR12, c[0x0][0x3a8] ;  /* 0x00007500ff0c77ac */ /* 0x000e620008000a00 */
[----:B------:R-:W-:Y:S01]  /*0390*/  LOP3.LUT R5, R3, 0x3e0, RZ, 0xc0, !PT ;  /* 0x000003e003057812 */ /* 0x000fe200078ec0ff */
[----:B------:R-:W-:Y:S01]  /*03a0*/  IMAD.MOV.U32 R44, RZ, RZ, 0x7fffffff ;  /* 0x7fffffffff2c7424 */ /* 0x000fe200078e00ff */
[----:B------:R-:W-:Y:S01]  /*03b0*/  UIADD3 UR5, UPT, UPT, -UR6, UR5, URZ ;  /* 0x0000000506057290 */ /* 0x000fe2000fffe1ff */
[----:B------:R-:W-:Y:S02]  /*03c0*/  IMAD.MOV.U32 R42, RZ, RZ, 0x7fffffff ;  /* 0x7fffffffff2a7424 */ /* 0x000fe400078e00ff */
[----:B------:R-:W-:Y:S02]  /*03d0*/  IMAD R7, R5, 0x13, R0 ;  /* 0x0000001305077824 */ /* 0x000fe400078e0200 */
[----:B------:R-:W-:Y:S02]  /*03e0*/  IMAD.MOV.U32 R43, RZ, RZ, 0x7fffffff ;  /* 0x7fffffffff2b7424 */ /* 0x000fe400078e00ff */
[C---:B------:R-:W-:Y:S01]  /*03f0*/  VIADD R0, R7.reuse, 0x20 ;  /* 0x0000002007007836 */ /* 0x040fe20000000000 */
[C---:B------:R-:W-:Y:S01]  /*0400*/  ISETP.GE.AND P1, PT, R7.reuse, UR5, PT ;  /* 0x0000000507007c0c */ /* 0x040fe2000bf26270 */
[----:B------:R-:W-:-:S02]  /*0410*/  VIADD R5, R7, 0x60 ;  /* 0x0000006007057836 */ /* 0x000fc40000000000 */
[C---:B0-----:R-:W-:Y:S01]  /*0420*/  VIADD R4, R7.reuse, 0x40 ;  /* 0x0000004007047836 */ /* 0x041fe20000000000 */
[----:B------:R-:W-:Y:S01]  /*0430*/  ISETP.GE.AND P2, PT, R0, UR5, PT ;  /* 0x0000000500007c0c */ /* 0x000fe2000bf46270 */
[C---:B------:R-:W-:Y:S01]  /*0440*/  VIADD R8, R7.reuse, 0xa0 ;  /* 0x000000a007087836 */ /* 0x040fe20000000000 */
[C---:B------:R-:W-:Y:S01]  /*0450*/  IADD3 R0, P0, PT, R7.reuse, UR6, RZ ;  /* 0x0000000607007c10 */ /* 0x040fe2000ff1e0ff */
[----:B------:R-:W-:Y:S01]  /*0460*/  VIADD R6, R7, 0x80 ;  /* 0x0000008007067836 */ /* 0x000fe20000000000 */
[----:B------:R-:W-:Y:S01]  /*0470*/  ISETP.GE.AND P4, PT, R5, UR5, PT ;  /* 0x0000000505007c0c */ /* 0x000fe2000bf86270 */
[----:B------:R-:W-:Y:S01]  /*0480*/  VIADD R9, R7, 0xc0 ;  /* 0x000000c007097836 */ /* 0x000fe20000000000 */
[----:B------:R-:W-:Y:S01]  /*0490*/  ISETP.GE.AND P3, PT, R4, UR5, PT ;  /* 0x0000000504007c0c */ /* 0x000fe2000bf66270 */
[----:B------:R-:W-:Y:S01]  /*04a0*/  IMAD.X R5, RZ, RZ, UR11, P0 ;  /* 0x0000000bff057e24 */ /* 0x000fe200080e06ff */
[----:B-1----:R-:W-:Y:S02]  /*04b0*/  LEA R4, P0, R0, UR12, 0x2 ;  /* 0x0000000c00047c11 */ /* 0x002fe4000f8010ff */
[----:B------:R-:W-:-:S02]  /*04c0*/  ISETP.GE.AND P6, PT, R8, UR5, PT ;  /* 0x0000000508007c0c */ /* 0x000fc4000bfc6270 */
[----:B------:R-:W-:Y:S01]  /*04d0*/  LEA.HI.X R5, R0, UR13, R5, 0x2, P0 ;  /* 0x0000000d00057c11 */ /* 0x000fe200080f1405 */
[----:B------:R-:W-:Y:S01]  /*04e0*/  VIADD R0, R7, 0xe0 ;  /* 0x000000e007007836 */ /* 0x000fe20000000000 */
[----:B------:R-:W-:Y:S01]  /*04f0*/  ISETP.GE.AND P5, PT, R6, UR5, PT ;  /* 0x0000000506007c0c */ /* 0x000fe2000bfa6270 */
[----:B------:R-:W-:Y:S01]  /*0500*/  IMAD.MOV.U32 R8, RZ, RZ, 0x7fffffff ;  /* 0x7fffffffff087424 */ /* 0x000fe200078e00ff */
[----:B------:R-:W-:Y:S01]  /*0510*/  ISETP.GE.AND P0, PT, R9, UR5, PT ;  /* 0x0000000509007c0c */ /* 0x000fe2000bf06270 */
[----:B------:R1:W5:Y:S01]  /*0520*/  @!P1 LDG.E R44, desc[UR8][R4.64] ;  /* 0x00000008042c9981 */ /* 0x000362000c1e1900 */
[----:B------:R-:W-:Y:S01]  /*0530*/  ISETP.GE.AND P1, PT, R0, UR5, PT ;  /* 0x0000000500007c0c */ /* 0x000fe2000bf26270 */
[C---:B------:R-:W-:Y:S02]  /*0540*/  VIADD R0, R7.reuse, 0x120 ;  /* 0x0000012007007836 */ /* 0x040fe40000000000 */
[----:B------:R1:W5:Y:S01]  /*0550*/  @!P3 LDG.E R42, desc[UR8][R4.64+0x100] ;  /* 0x00010008042ab981 */ /* 0x000362000c1e1900 */
[----:B------:R-:W-:-:S02]  /*0560*/  VIADD R6, R7, 0x100 ;  /* 0x0000010007067836 */ /* 0x000fc40000000000 */
[----:B------:R-:W-:Y:S01]  /*0570*/  ISETP.GE.AND P3, PT, R0, UR5, PT ;  /* 0x0000000500007c0c */ /* 0x000fe2000bf66270 */
[----:B------:R-:W-:Y:S01]  /*0580*/  VIADD R0, R7, 0x140 ;  /* 0x0000014007007836 */ /* 0x000fe20000000000 */
[----:B------:R1:W5:Y:S01]  /*0590*/  @!P4 LDG.E R8, desc[UR8][R4.64+0x180] ;  /* 0x000180080408c981 */ /* 0x000362000c1e1900 */
[----:B------:R-:W-:-:S03]  /*05a0*/  IMAD.MOV.U32 R10, RZ, RZ, 0x7fffffff ;  /* 0x7fffffffff0a7424 */ /* 0x000fc600078e00ff */
[----:B------:R-:W-:Y:S01]  /*05b0*/  ISETP.GE.AND P4, PT, R0, UR5, PT ;  /* 0x0000000500007c0c */ /* 0x000fe2000bf86270 */
[C---:B------:R-:W-:Y:S01]  /*05c0*/  VIADD R0, R7.reuse, 0x180 ;  /* 0x0000018007007836 */ /* 0x040fe20000000000 */
[----:B------:R1:W5:Y:S01]  /*05d0*/  @!P2 LDG.E R43, desc[UR8][R4.64+0x80] ;  /* 0x00008008042ba981 */ /* 0x000362000c1e1900 */
[----:B------:R-:W-:Y:S01]  /*05e0*/  ISETP.GE.AND P2, PT, R6, UR5, PT ;  /* 0x0000000506007c0c */ /* 0x000fe2000bf46270 */
[----:B------:R-:W-:Y:S02]  /*05f0*/  IMAD.MOV.U32 R12, RZ, RZ, 0x7fffffff ;  /* 0x7fffffffff0c7424 */ /* 0x000fe400078e00ff */
[----:B------:R1:W5:Y:S01]  /*0600*/  @!P6 LDG.E R10, desc[UR8][R4.64+0x280] ;  /* 0x00028008040ae981 */ /* 0x000362000c1e1900 */
[----:B------:R-:W-:Y:S01]  /*0610*/  ISETP.GE.AND P6, PT, R0, UR5, PT ;  /* 0x0000000500007c0c */ /* 0x000fe2000bfc6270 */
[C---:B------:R-:W-:Y:S02]  /*0620*/  VIADD R0, R7.reuse, 0x1a0 ;  /* 0x000001a007007836 */ /* 0x040fe40000000000 */
[----:B------:R-:W-:Y:S01]  /*0630*/  IMAD.MOV.U32 R9, RZ, RZ, 0x7fffffff ;  /* 0x7fffffffff097424 */ /* 0x000fe200078e00ff */
[----:B------:R1:W5:Y:S01]  /*0640*/  @!P0 LDG.E R12, desc[UR8][R4.64+0x300] ;  /* 0x00030008040c8981 */ /* 0x000362000c1e1900 */
[----:B------:R-:W-:Y:S01]  /*0650*/  VIADD R6, R7, 0x160 ;  /* 0x0000016007067836 */ /* 0x000fe20000000000 */
[----:B------:R-:W-:Y:S01]  /*0660*/  ISETP.GE.AND P0, PT, R0, UR5, PT ;  /* 0x0000000500007c0c */ /* 0x000fe2000bf06270 */
[----:B------:R-:W-:-:S02]  /*0670*/  IMAD.MOV.U32 R14, RZ, RZ, 0x7fffffff ;  /* 0x7fffffffff0e7424 */ /* 0x000fc400078e00ff */
[C---:B------:R-:W-:Y:S01]  /*0680*/  VIADD R0, R7.reuse, 0x1e0 ;  /* 0x000001e007007836 */ /* 0x040fe20000000000 */
[----:B------:R1:W5:Y:S01]  /*0690*/  @!P5 LDG.E R9, desc[UR8][R4.64+0x200] ;  /* 0x000200080409d981 */ /* 0x000362000c1e1900 */
[----:B------:R-:W-:Y:S01]  /*06a0*/  ISETP.GE.AND P5, PT, R6, UR5, PT ;  /* 0x0000000506007c0c */ /* 0x000fe2000bfa6270 */
[----:B------:R-:W-:Y:S02]  /*06b0*/  IMAD.MOV.U32 R13, RZ, RZ, 0x7fffffff ;  /* 0x7fffffffff0d7424 */ /* 0x000fe400078e00ff */
[----:B------:R1:W5:Y:S01]  /*06c0*/  @!P2 LDG.E R14, desc[UR8][R4.64+0x400] ;  /* 0x00040008040ea981 */ /* 0x000362000c1e1900 */
[----:B------:R-:W-:Y:S01]  /*06d0*/  IMAD.MOV.U32 R15, RZ, RZ, 0x7fffffff ;  /* 0x7fffffffff0f7424 */ /* 0x000fe200078e00ff */
[----:B------:R-:W-:Y:S01]  /*06e0*/  ISETP.GE.AND P2, PT, R0, UR5, PT ;  /* 0x0000000500007c0c */ /* 0x000fe2000bf46270 */
[C---:B------:R-:W-:Y:S01]  /*06f0*/  VIADD R6, R7.reuse, 0x1c0 ;  /* 0x000001c007067836 */ /* 0x040fe20000000000 */
[----:B------:R1:W5:Y:S01]  /*0700*/  @!P1 LDG.E R13, desc[UR8][R4.64+0x380] ;  /* 0x00038008040d9981 */ /* 0x000362000c1e1900 */
[----:B------:R-:W-:-:S02]  /*0710*/  VIADD R0, R7, 0x200 ;  /* 0x0000020007007836 */ /* 0x000fc40000000000 */
[----:B------:R-:W-:Y:S01]  /*0720*/  IMAD.MOV.U32 R16, RZ, RZ, 0x7fffffff ;  /* 0x7fffffffff107424 */ /* 0x000fe200078e00ff */
[----:B------:R1:W5:Y:S01]  /*0730*/  @!P3 LDG.E R15, desc[UR8][R4.64+0x480] ;  /* 0x00048008040fb981 */ /* 0x000362000c1e1900 */
[----:B------:R-:W-:Y:S01]  /*0740*/  IMAD.MOV.U32 R17, RZ, RZ, 0x7fffffff ;  /* 0x7fffffffff117424 */ /* 0x000fe200078e00ff */
[----:B------:R-:W-:Y:S01]  /*0750*/  ISETP.GE.AND P1, PT, R6, UR5, PT ;  /* 0x0000000506007c0c */ /* 0x000fe2000bf26270 */
[C---:B------:R-:W-:Y:S01]  /*0760*/  VIADD R6, R7.reuse, 0x220 ;  /* 0x0000022007067836 */ /* 0x040fe20000000000 */
[----:B------:R-:W-:Y:S01]  /*0770*/  ISETP.GE.AND P3, PT, R0, UR5, PT ;  /* 0x0000000500007c0c */ /* 0x000fe2000bf66270 */
[----:B------:R-:W-:Y:S01]  /*0780*/  VIADD R0, R7, 0x240 ;  /* 0x0000024007007836 */ /* 0x000fe20000000000 */
[----:B------:R1:W5:Y:S02]  /*0790*/  @!P4 LDG.E R16, desc[UR8][R4.64+0x500] ;  /* 0x000500080410c981 */ /* 0x000364000c1e1900 */
[----:B------:R-:W-:Y:S02]  /*07a0*/  ISETP.GE.AND P4, PT, R6, UR5, PT ;  /* 0x0000000506007c0c */ /* 0x000fe4000bf86270 */
[----:B------:R1:W5:Y:S01]  /*07b0*/  @!P5 LDG.E R17, desc[UR8][R4.64+0x580] ;  /* 0x000580080411d981 */ /* 0x000362000c1e1900 */
[----:B------:R-:W-:Y:S01]  /*07c0*/  ISETP.GE.AND P5, PT, R0, UR5, PT ;  /* 0x0000000500007c0c */ /* 0x000fe2000bfa6270 */
[----:B------:R-:W-:-:S02]  /*07d0*/  IMAD.MOV.U32 R18, RZ, RZ, 0x7fffffff ;  /* 0x7fffffffff127424 */ /* 0x000fc400078e00ff */
[----:B------:R-:W-:Y:S02]  /*07e0*/  IMAD.MOV.U32 R19, RZ, RZ, 0x7fffffff ;  /* 0x7fffffffff137424 */ /* 0x000fe400078e00ff */
[----:B------:R-:W-:Y:S02]  /*07f0*/  IMAD.MOV.U32 R20, RZ, RZ, 0x7fffffff ;  /* 0x7fffffffff147424 */ /* 0x000fe400078e00ff */
[----:B------:R-:W-:Y:S01]  /*0800*/  IMAD.MOV.U32 R21, RZ, RZ, 0x7fffffff ;  /* 0x7fffffffff157424 */ /* 0x000fe200078e00ff */
[----:B------:R1:W5:Y:S01]  /*0810*/  @!P6 LDG.E R18, desc[UR8][R4.64+0x600] ;  /* 0x000600080412e981 */ /* 0x000362000c1e1900 */
[----:B------:R-:W-:Y:S02]  /*0820*/  IMAD.MOV.U32 R22, RZ, RZ, 0x7fffffff ;  /* 0x7fffffffff167424 */ /* 0x000fe400078e00ff */
[----:B------:R-:W-:Y:S01]  /*0830*/  IMAD.MOV.U32 R23, RZ, RZ, 0x7fffffff ;  /* 0x7fffffffff177424 */ /* 0x000fe200078e00ff */
[----:B------:R1:W5:Y:S01]  /*0840*/  @!P0 LDG.E R19, desc[UR8][R4.64+0x680] ;  /* 0x0006800804138981 */ /* 0x000362000c1e1900 */
[----:B------:R-:W-:-:S03]  /*0850*/  IMAD.MOV.U32 R24, RZ, RZ, 0x7fffffff ;  /* 0x7fffffffff187424 */ /* 0x000fc600078e00ff */
[----:B------:R1:W5:Y:S04]  /*0860*/  @!P1 LDG.E R20, desc[UR8][R4.64+0x700] ;  /* 0x0007000804149981 */ /* 0x000368000c1e1900 */
[----:B------:R1:W5:Y:S04]  /*0870*/  @!P2 LDG.E R21, desc[UR8][R4.64+0x780] ;  /* 0x000780080415a981 */ /* 0x000368000c1e1900 */
[----:B------:R1:W5:Y:S04]  /*0880*/  @!P3 LDG.E R22, desc[UR8][R4.64+0x800] ;  /* 0x000800080416b981 */ /* 0x000368000c1e1900 */
[----:B------:R1:W5:Y:S04]  /*0890*/  @!P4 LDG.E R23, desc[UR8][R4.64+0x880] ;  /* 0x000880080417c981 */ /* 0x000368000c1e1900 */
[----:B------:R1:W5:Y:S02]  /*08a0*/  @!P5 LDG.E R24, desc[UR8][R4.64+0x900] ;  /* 0x000900080418d981 */ /* 0x000364000c1e1900 */
.L_x_3:
[----:B01----:R-:W-:Y:S01]  /*08b0*/  VIMNMX R5, PT, PT, R46, 0xe0, !PT ;  /* 0x000000e02e057848 */ /* 0x003fe20007fe0100 */
[----:B------:R-:W0:Y:S01]  /*08c0*/  LDCU UR5, c[0x0][0x3c8] ;  /* 0x00007900ff0577ac */ /* 0x000e220008000800 */
[----:B------:R-:W-:Y:S01]  /*08d0*/  SHF.R.U32.HI R0, RZ, 0x5, R3 ;  /* 0x00000005ff007819 */ /* 0x000fe20000011603 */
[----:B------:R-:W-:Y:S01]  /*08e0*/  BSSY.RECONVERGENT B0, `(.L_x_4) ;  /* 0x0000026000007945 */ /* 0x000fe20003800200 */
[--C-:B------:R-:W-:Y:S01]  /*08f0*/  IADD3 R5, PT, PT, R5, 0x1f, -R46.reuse ;  /* 0x0000001f05057810 */ /* 0x100fe20007ffe82e */
[----:B------:R-:W-:Y:S01]  /*0900*/  UMOV UR6, 0xffffffff ;  /* 0xffffffff00067882 */ /* 0x000fe20000000000 */
[----:B------:R-:W-:Y:S02]  /*0910*/  IMAD.MOV.U32 R7, RZ, RZ, R46 ;  /* 0x000000ffff077224 */ /* 0x000fe400078e002e */
[C---:B------:R-:W-:Y:S02]  /*0920*/  ISETP.GE.U32.AND P0, PT, R5.reuse, 0x1e0, PT ;  /* 0x000001e00500780c */ /* 0x040fe40003f06070 */
[----:B------:R-:W-:Y:S01]  /*0930*/  LEA.HI R6, R5, 0x1, RZ, 0x1b ;  /* 0x0000000105067811 */ /* 0x000fe200078fd8ff */
[----:B------:R-:W-:-:S03]  /*0940*/  IMAD.SHL.U32 R5, R0, 0x400, RZ ;  /* 0x0000040000057824 */ /* 0x000fc600078e00ff */
[----:B------:R-:W-:-:S04]  /*0950*/  LOP3.LUT R25, R6, 0xf, RZ, 0xc0, !PT ;  /* 0x0000000f06197812 */ /* 0x000fc800078ec0ff */
[----:B------:R-:W-:Y:S01]  /*0960*/  ISETP.NE.AND P1, PT, R25, RZ, PT ;  /* 0x000000ff1900720c */ /* 0x000fe20003f25270 */
[----:B0-----:R-:W-:Y:S02]  /*0970*/  USHF.L.U32 UR5, UR6, UR5, URZ ;  /* 0x0000000506057299 */ /* 0x001fe400080006ff */
[----:B------:R-:W-:Y:S10]  /*0980*/  @!P0 BRA `(.L_x_5) ;  /* 0x00000000006c8947 */ /* 0x000ff40003800000 */
[----:B------:R-:W-:Y:S01]  /*0990*/  IMAD R4, R46, 0x4, R5 ;  /* 0x000000042e047824 */ /* 0x000fe200078e0205 */
[----:B------:R-:W-:Y:S01]  /*09a0*/  LOP3.LUT R0, R6, 0xffffff0, RZ, 0xc0, !PT ;  /* 0x0ffffff006007812 */ /* 0x000fe200078ec0ff */
[----:B------:R-:W-:Y:S02]  /*09b0*/  IMAD.U32 R11, RZ, RZ, UR4 ;  /* 0x00000004ff0b7e24 */ /* 0x000fe4000f8e00ff */
[----:B------:R-:W-:Y:S02]  /*09c0*/  IMAD.MOV.U32 R7, RZ, RZ, R46 ;  /* 0x000000ffff077224 */ /* 0x000fe400078e002e */
[----:B------:R-:W-:Y:S01]  /*09d0*/  IMAD.MOV R0, RZ, RZ, -R0 ;  /* 0x000000ffff007224 */ /* 0x000fe200078e0a00 */
[----:B------:R-:W-:-:S07]  /*09e0*/  IADD3 R4, PT, PT, R4, 0x400, R11 ;  /* 0x0000040004047810 */ /* 0x000fce0007ffe00b */
.L_x_6:
[----:B------:R-:W-:Y:S01]  /*09f0*/  VIADD R0, R0, 0x10 ;  /* 0x0000001000007836 */ /* 0x000fe20000000000 */
[----:B------:R-:W-:Y:S01]  /*0a00*/  STS [R4+-0x400], RZ ;  /* 0xfffc00ff04007388 */ /* 0x000fe20000000800 */
[----:B------:R-:W-:-:S03]  /*0a10*/  VIADD R7, R7, 0x200 ;  /* 0x0000020007077836 */ /* 0x000fc60000000000 */
[----:B------:R-:W-:Y:S01]  /*0a20*/  ISETP.NE.AND P0, PT, R0, RZ, PT ;  /* 0x000000ff0000720c */ /* 0x000fe20003f05270 */
[----:B------:R-:W-:Y:S04]  /*0a30*/  STS [R4+-0x380], RZ ;  /* 0xfffc80ff04007388 */ /* 0x000fe80000000800 */
[----:B------:R-:W-:Y:S04]  /*0a40*/  STS [R4+-0x300], RZ ;  /* 0xfffd00ff04007388 */ /* 0x000fe80000000800 */
[----:B------:R-:W-:Y:S04]  /*0a50*/  STS [R4+-0x280], RZ ;  /* 0xfffd80ff04007388 */ /* 0x000fe80000000800 */
[----:B------:R-:W-:Y:S04]  /*0a60*/  STS [R4+-0x200], RZ ;  /* 0xfffe00ff04007388 */ /* 0x000fe80000000800 */
[----:B------:R-:W-:Y:S04]  /*0a70*/  STS [R4+-0x180], RZ ;  /* 0xfffe80ff04007388 */ /* 0x000fe80000000800 */
[----:B------:R-:W-:Y:S04]  /*0a80*/  STS [R4+-0x100], RZ ;  /* 0xffff00ff04007388 */ /* 0x000fe80000000800 */
[----:B------:R-:W-:Y:S04]  /*0a90*/  STS [R4+-0x80], RZ ;  /* 0xffff80ff04007388 */ /* 0x000fe80000000800 */
[----:B------:R-:W-:Y:S04]  /*0aa0*/  STS [R4], RZ ;  /* 0x000000ff04007388 */ /* 0x000fe80000000800 */
[----:B------:R-:W-:Y:S04]  /*0ab0*/  STS [R4+0x80], RZ ;  /* 0x000080ff04007388 */ /* 0x000fe80000000800 */
[----:B------:R-:W-:Y:S04]  /*0ac0*/  STS [R4+0x100], RZ ;  /* 0x000100ff04007388 */ /* 0x000fe80000000800 */
[----:B------:R-:W-:Y:S04]  /*0ad0*/  STS [R4+0x180], RZ ;  /* 0x000180ff04007388 */ /* 0x000fe80000000800 */
[----:B------:R-:W-:Y:S04]  /*0ae0*/  STS [R4+0x200], RZ ;  /* 0x000200ff04007388 */ /* 0x000fe80000000800 */
[----:B------:R-:W-:Y:S04]  /*0af0*/  STS [R4+0x280], RZ ;  /* 0x000280ff04007388 */ /* 0x000fe80000000800 */
[----:B------:R-:W-:Y:S04]  /*0b00*/  STS [R4+0x300], RZ ;  /* 0x000300ff04007388 */ /* 0x000fe80000000800 */
[----:B------:R0:W-:Y:S02]  /*0b10*/  STS [R4+0x380], RZ ;  /* 0x000380ff04007388 */ /* 0x0001e40000000800 */
[----:B0-----:R-:W-:Y:S01]  /*0b20*/  VIADD R4, R4, 0x800 ;  /* 0x0000080004047836 */ /* 0x001fe20000000000 */
[----:B------:R-:W-:Y:S06]  /*0b30*/  @P0 BRA `(.L_x_6) ;  /* 0xfffffffc00ac0947 */ /* 0x000fec000383ffff */
.L_x_5:
[----:B------:R-:W-:Y:S05]  /*0b40*/  BSYNC.RECONVERGENT B0 ;  /* 0x0000000000007941 */ /* 0x000fea0003800200 */
.L_x_4:
[----:B------:R-:W-:Y:S01]  /*0b50*/  BSSY.RECONVERGENT B0, `(.L_x_7) ;  /* 0x0000026000007945 */ /* 0x000fe20003800200 */
[----:B------:R-:W-:-:S03]  /*0b60*/  VIADD R4, R5, UR4 ;  /* 0x0000000405047c36 */ /* 0x000fc60008000000 */
[----:B------:R-:W-:Y:S05]  /*0b70*/  @!P1 BRA `(.L_x_8) ;  /* 0x00000000008c9947 */ /* 0x000fea0003800000 */
[----:B------:R-:W-:Y:S01]  /*0b80*/  ISETP.GE.U32.AND P0, PT, R25, 0x8, PT ;  /* 0x000000081900780c */ /* 0x000fe20003f06070 */
[----:B------:R-:W-:Y:S01]  /*0b90*/  BSSY.RECONVERGENT B1, `(.L_x_9) ;  /* 0x000000e000017945 */ /* 0x000fe20003800200 */
[----:B------:R-:W-:-:S04]  /*0ba0*/  LOP3.LUT R11, R6, 0x7, RZ, 0xc0, !PT ;  /* 0x00000007060b7812 */ /* 0x000fc800078ec0ff */
[----:B------:R-:W-:-:S07]  /*0bb0*/  ISETP.NE.AND P1, PT, R11, RZ, PT ;  /* 0x000000ff0b00720c */ /* 0x000fce0003f25270 */
[----:B------:R-:W-:Y:S06]  /*0bc0*/  @!P0 BRA `(.L_x_10) ;  /* 0x0000000000288947 */ /* 0x000fec0003800000 */
[C---:B------:R-:W-:Y:S02]  /*0bd0*/  IMAD R0, R7.reuse, 0x4, R4 ;  /* 0x0000000407007824 */ /* 0x040fe400078e0204 */
[----:B------:R-:W-:-:S03]  /*0be0*/  VIADD R7, R7, 0x100 ;  /* 0x0000010007077836 */ /* 0x000fc60000000000 */
[----:B------:R0:W-:Y:S04]  /*0bf0*/  STS [R0], RZ ;  /* 0x000000ff00007388 */ /* 0x0001e80000000800 */
[----:B------:R0:W-:Y:S04]  /*0c00*/  STS [R0+0x80], RZ ;  /* 0x000080ff00007388 */ /* 0x0001e80000000800 */
[----:B------:R0:W-:Y:S04]  /*0c10*/  STS [R0+0x100], RZ ;  /* 0x000100ff00007388 */ /* 0x0001e80000000800 */
[----:B------:R0:W-:Y:S04]  /*0c20*/  STS [R0+0x180], RZ ;  /* 0x000180ff00007388 */ /* 0x0001e80000000800 */
[----:B------:R0:W-:Y:S04]  /*0c30*/  STS [R0+0x200], RZ ;  /* 0x000200ff00007388 */ /* 0x0001e80000000800 */
[----:B------:R0:W-:Y:S04]  /*0c40*/  STS [R0+0x280], RZ ;  /* 0x000280ff00007388 */ /* 0x0001e80000000800 */
[----:B------:R0:W-:Y:S04]  /*0c50*/  STS [R0+0x300], RZ ;  /* 0x000300ff00007388 */ /* 0x0001e80000000800 */
[----:B------:R0:W-:Y:S02]  /*0c60*/  STS [R0+0x380], RZ ;  /* 0x000380ff00007388 */ /* 0x0001e40000000800 */
.L_x_10:
[----:B------:R-:W-:Y:S05]  /*0c70*/  BSYNC.RECONVERGENT B1 ;  /* 0x0000000000017941 */ /* 0x000fea0003800200 */
.L_x_9:
[----:B------:R-:W-:Y:S05]  /*0c80*/  @!P1 BRA `(.L_x_8) ;  /* 0x0000000000489947 */ /* 0x000fea0003800000 */
[----:B------:R-:W-:Y:S02]  /*0c90*/  ISETP.GE.U32.AND P0, PT, R11, 0x4, PT ;  /* 0x000000040b00780c */ /* 0x000fe40003f06070 */
[----:B------:R-:W-:-:S04]  /*0ca0*/  LOP3.LUT R6, R6, 0x3, RZ, 0xc0, !PT ;  /* 0x0000000306067812 */ /* 0x000fc800078ec0ff */
[----:B------:R-:W-:-:S07]  /*0cb0*/  ISETP.NE.AND P1, PT, R6, RZ, PT ;  /* 0x000000ff0600720c */ /* 0x000fce0003f25270 */
[C---:B0-----:R-:W-:Y:S02]  /*0cc0*/  @P0 IMAD R0, R7.reuse, 0x4, R4 ;  /* 0x0000000407000824 */ /* 0x041fe400078e0204 */
[----:B------:R-:W-:-:S03]  /*0cd0*/  @P0 VIADD R7, R7, 0x80 ;  /* 0x0000008007070836 */ /* 0x000fc60000000000 */
[----:B------:R1:W-:Y:S04]  /*0ce0*/  @P0 STS [R0], RZ ;  /* 0x000000ff00000388 */ /* 0x0003e80000000800 */
[----:B------:R1:W-:Y:S04]  /*0cf0*/  @P0 STS [R0+0x80], RZ ;  /* 0x000080ff00000388 */ /* 0x0003e80000000800 */
[----:B------:R1:W-:Y:S04]  /*0d00*/  @P0 STS [R0+0x100], RZ ;  /* 0x000100ff00000388 */ /* 0x0003e80000000800 */
[----:B------:R1:W-:Y:S01]  /*0d10*/  @P0 STS [R0+0x180], RZ ;  /* 0x000180ff00000388 */ /* 0x0003e20000000800 */
[----:B------:R-:W-:Y:S05]  /*0d20*/  @!P1 BRA `(.L_x_8) ;  /* 0x0000000000209947 */ /* 0x000fea0003800000 */
[----:B------:R-:W-:Y:S02]  /*0d30*/  IMAD R5, R7, 0x4, R5 ;  /* 0x0000000407057824 */ /* 0x000fe400078e0205 */
[----:B------:R-:W-:Y:S02]  /*0d40*/  IMAD.MOV R6, RZ, RZ, -R6 ;  /* 0x000000ffff067224 */ /* 0x000fe400078e0a06 */
[----:B------:R-:W-:-:S07]  /*0d50*/  VIADD R5, R5, UR4 ;  /* 0x0000000405057c36 */ /* 0x000fce0008000000 */
.L_x_11:
[----:B------:R-:W-:Y:S01]  /*0d60*/  VIADD R6, R6, 0x1 ;  /* 0x0000000106067836 */ /* 0x000fe20000000000 */
[----:B------:R0:W-:Y:S04]  /*0d70*/  STS [R5], RZ ;  /* 0x000000ff05007388 */ /* 0x0001e80000000800 */
[----:B------:R-:W-:Y:S01]  /*0d80*/  ISETP.NE.AND P0, PT, R6, RZ, PT ;  /* 0x000000ff0600720c */ /* 0x000fe20003f05270 */
[----:B0-----:R-:W-:-:S12]  /*0d90*/  VIADD R5, R5, 0x80 ;  /* 0x0000008005057836 */ /* 0x001fd80000000000 */
[----:B------:R-:W-:Y:S05]  /*0da0*/  @P0 BRA `(.L_x_11) ;  /* 0xfffffffc00ec0947 */ /* 0x000fea000383ffff */
.L_x_8:
[----:B------:R-:W-:Y:S05]  /*0db0*/  BSYNC.RECONVERGENT B0 ;  /* 0x0000000000007941 */ /* 0x000fea0003800200 */
.L_x_7:
[----:B------:R-:W2:Y:S01]  /*0dc0*/  LDCU UR6, c[0x0][0x3c4] ;  /* 0x00007880ff0677ac */ /* 0x000ea20008000800 */
[----:B-----5:R-:W-:Y:S01]  /*0dd0*/  LOP3.LUT R45, R44, 0x80000000, RZ, 0x3c, !PT ;  /* 0x800000002c2d7812 */ /* 0x020fe200078e3cff */
[----:B------:R-:W-:Y:S01]  /*0de0*/  BSSY.RECONVERGENT B0, `(.L_x_12) ;  /* 0x0000089000007945 */ /* 0x000fe20003800200 */
[----:B------:R-:W-:Y:S02]  /*0df0*/  LOP3.LUT R6, R43, 0x80000000, RZ, 0x3c, !PT ;  /* 0x800000002b067812 */ /* 0x000fe400078e3cff */
[----:B01----:R-:W-:Y:S02]  /*0e00*/  LOP3.LUT R0, R42, 0x80000000, RZ, 0x3c, !PT ;  /* 0x800000002a007812 */ /* 0x003fe400078e3cff */
[----:B------:R-:W-:Y:S02]  /*0e10*/  LOP3.LUT R41, R8, 0x80000000, RZ, 0x3c, !PT ;  /* 0x8000000008297812 */ /* 0x000fe400078e3cff */
[----:B------:R-:W-:Y:S02]  /*0e20*/  LOP3.LUT R40, R9, 0x80000000, RZ, 0x3c, !PT ;  /* 0x8000000009287812 */ /* 0x000fe400078e3cff */
[----:B------:R-:W-:-:S02]  /*0e30*/  LOP3.LUT R39, R10, 0x80000000, RZ, 0x3c, !PT ;  /* 0x800000000a277812 */ /* 0x000fc400078e3cff */
[----:B------:R-:W-:Y:S02]  /*0e40*/  LOP3.LUT R38, R13, 0x80000000, RZ, 0x3c, !PT ;  /* 0x800000000d267812 */ /* 0x000fe400078e3cff */
[----:B------:R-:W-:Y:S02]  /*0e50*/  LOP3.LUT R37, R14, 0x80000000, RZ, 0x3c, !PT ;  /* 0x800000000e257812 */ /* 0x000fe400078e3cff */
[----:B------:R-:W-:Y:S02]  /*0e60*/  LOP3.LUT R36, R15, 0x80000000, RZ, 0x3c, !PT ;  /* 0x800000000f247812 */ /* 0x000fe400078e3cff */
[----:B--2---:R-:W-:Y:S02]  /*0e70*/  SHF.R.U32.HI R47, RZ, UR6, R45 ;  /* 0x00000006ff2f7c19 */ /* 0x004fe4000801162d */
[----:B------:R-:W-:Y:S02]  /*0e80*/  SHF.R.U32.HI R7, RZ, UR6, R6 ;  /* 0x00000006ff077c19 */ /* 0x000fe40008011606 */
[----:B------:R-:W-:-:S02]  /*0e90*/  LOP3.LUT R47, R47, UR5, RZ, 0x30, !PT ;  /* 0x000000052f2f7c12 */ /* 0x000fc4000f8e30ff */
[----:B------:R-:W-:Y:S02]  /*0ea0*/  SHF.R.U32.HI R11, RZ, UR6, R0 ;  /* 0x00000006ff0b7c19 */ /* 0x000fe40008011600 */
[----:B------:R-:W-:Y:S01]  /*0eb0*/  SHF.R.U32.HI R25, RZ, UR6, R41 ;  /* 0x00000006ff197c19 */ /* 0x000fe20008011629 */
[----:B------:R-:W-:Y:S01]  /*0ec0*/  IMAD R5, R47, 0x4, R4 ;  /* 0x000000042f057824 */ /* 0x000fe200078e0204 */
[----:B------:R-:W-:Y:S01]  /*0ed0*/  LOP3.LUT R7, R7, UR5, RZ, 0x30, !PT ;  /* 0x0000000507077c12 */ /* 0x000fe2000f8e30ff */
[----:B------:R-:W-:Y:S01]  /*0ee0*/  NOP ;  /* 0x0000000000007918 */ /* 0x000fe20000000000 */
[----:B------:R-:W-:Y:S02]  /*0ef0*/  SHF.R.U32.HI R26, RZ, UR6, R40 ;  /* 0x00000006ff1a7c19 */ /* 0x000fe40008011628 */
[----:B------:R0:W-:Y:S01]  /*0f00*/  ATOMS.POPC.INC.32 RZ, [R5+URZ] ;  /* 0x0000000005ff7f8c */ /* 0x0001e2000d8000ff */
[----:B------:R-:W-:Y:S01]  /*0f10*/  LOP3.LUT R11, R11, UR5, RZ, 0x30, !PT ;  /* 0x000000050b0b7c12 */ /* 0x000fe2000f8e30ff */
[----:B------:R-:W-:Y:S01]  /*0f20*/  IMAD R7, R7, 0x4, R4 ;  /* 0x0000000407077824 */ /* 0x000fe200078e0204 */
[----:B------:R-:W-:-:S02]  /*0f30*/  SHF.R.U32.HI R27, RZ, UR6, R39 ;  /* 0x00000006ff1b7c19 */ /* 0x000fc40008011627 */
[----:B------:R-:W-:Y:S01]  /*0f40*/  LOP3.LUT R25, R25, UR5, RZ, 0x30, !PT ;  /* 0x0000000519197c12 */ /* 0x000fe2000f8e30ff */
[--C-:B------:R-:W-:Y:S01]  /*0f50*/  IMAD R11, R11, 0x4, R4.reuse ;  /* 0x000000040b0b7824 */ /* 0x100fe200078e0204 */
[----:B------:R-:W-:Y:S01]  /*0f60*/  LOP3.LUT R27, R27, UR5, RZ, 0x30, !PT ;  /* 0x000000051b1b7c12 */ /* 0x000fe2000f8e30ff */
[----:B------:R1:W-:Y:S01]  /*0f70*/  ATOMS.POPC.INC.32 RZ, [R7+URZ] ;  /* 0x0000000007ff7f8c */ /* 0x0003e2000d8000ff */
[----:B0-----:R-:W-:Y:S01]  /*0f80*/  LOP3.LUT R5, R26, UR5, RZ, 0x30, !PT ;  /* 0x000000051a057c12 */ /* 0x001fe2000f8e30ff */
[--C-:B------:R-:W-:Y:S01]  /*0f90*/  IMAD R25, R25, 0x4, R4.reuse ;  /* 0x0000000419197824 */ /* 0x100fe200078e0204 */
[----:B------:R-:W-:Y:S01]  /*0fa0*/  LOP3.LUT R26, R12, 0x80000000, RZ, 0x3c, !PT ;  /* 0x800000000c1a7812 */ /* 0x000fe200078e3cff */
[----:B------:R0:W-:Y:S01]  /*0fb0*/  ATOMS.POPC.INC.32 RZ, [R11+URZ] ;  /* 0x000000000bff7f8c */ /* 0x0001e2000d8000ff */
[----:B------:R-:W-:Y:S01]  /*0fc0*/  LOP3.LUT R35, R16, 0x80000000, RZ, 0x3c, !PT ;  /* 0x8000000010237812 */ /* 0x000fe200078e3cff */
[----:B------:R-:W-:Y:S01]  /*0fd0*/  IMAD R5, R5, 0x4, R4 ;  /* 0x0000000405057824 */ /* 0x000fe200078e0204 */
[----:B------:R-:W-:Y:S01]  /*0fe0*/  SHF.R.U32.HI R26, RZ, UR6, R26 ;  /* 0x00000006ff1a7c19 */ /* 0x000fe2000801161a */
[----:B------:R-:W-:Y:S01]  /*0ff0*/  IMAD R27, R27, 0x4, R4 ;  /* 0x000000041b1b7824 */ /* 0x000fe200078e0204 */
[----:B------:R2:W-:Y:S01]  /*1000*/  ATOMS.POPC.INC.32 RZ, [R25+URZ] ;  /* 0x0000000019ff7f8c */ /* 0x0005e2000d8000ff */
[----:B-1----:R-:W-:-:S02]  /*1010*/  SHF.R.U32.HI R7, RZ, UR6, R37 ;  /* 0x00000006ff077c19 */ /* 0x002fc40008011625 */
[----:B0-----:R-:W-:Y:S01]  /*1020*/  SHF.R.U32.HI R11, RZ, UR6, R38 ;  /* 0x00000006ff0b7c19 */ /* 0x001fe20008011626 */
[----:B------:R0:W-:Y:S01]  /*1030*/  ATOMS.POPC.INC.32 RZ, [R5+URZ] ;  /* 0x0000000005ff7f8c */ /* 0x0001e2000d8000ff */
[----:B------:R-:W-:Y:S02]  /*1040*/  SHF.R.U32.HI R28, RZ, UR6, R36 ;  /* 0x00000006ff1c7c19 */ /* 0x000fe40008011624 */
[----:B------:R-:W-:Y:S01]  /*1050*/  LOP3.LUT R11, R11, UR5, RZ, 0x30, !PT ;  /* 0x000000050b0b7c12 */ /* 0x000fe2000f8e30ff */
[----:B------:R1:W-:Y:S01]  /*1060*/  ATOMS.POPC.INC.32 RZ, [R27+URZ] ;  /* 0x000000001bff7f8c */ /* 0x0003e2000d8000ff */
[----:B--2---:R-:W-:Y:S02]  /*1070*/  LOP3.LUT R25, R26, UR5, RZ, 0x30, !PT ;  /* 0x000000051a197c12 */ /* 0x004fe4000f8e30ff */
[----:B------:R-:W-:Y:S01]  /*1080*/  SHF.R.U32.HI R26, RZ, UR6, R35 ;  /* 0x00000006ff1a7c19 */ /* 0x000fe20008011623 */
[--C-:B0-----:R-:W-:Y:S01]  /*1090*/  IMAD R5, R11, 0x4, R4.reuse ;  /* 0x000000040b057824 */ /* 0x101fe200078e0204 */
[----:B------:R-:W-:Y:S01]  /*10a0*/  LOP3.LUT R7, R7, UR5, RZ, 0x30, !PT ;  /* 0x0000000507077c12 */ /* 0x000fe2000f8e30ff */
[----:B------:R-:W-:Y:S01]  /*10b0*/  IMAD R25, R25, 0x4, R4 ;  /* 0x0000000419197824 */ /* 0x000fe200078e0204 */
[----:B------:R-:W-:-:S02]  /*10c0*/  LOP3.LUT R29, R26, UR5, RZ, 0x30, !PT ;  /* 0x000000051a1d7c12 */ /* 0x000fc4000f8e30ff */
[----:B-1----:R-:W-:Y:S01]  /*10d0*/  LOP3.LUT R27, R28, UR5, RZ, 0x30, !PT ;  /* 0x000000051c1b7c12 */ /* 0x002fe2000f8e30ff */
[--C-:B------:R-:W-:Y:S01]  /*10e0*/  IMAD R26, R7, 0x4, R4.reuse ;  /* 0x00000004071a7824 */ /* 0x100fe200078e0204 */
[----:B------:R-:W-:Y:S01]  /*10f0*/  LOP3.LUT R34, R17, 0x80000000, RZ, 0x3c, !PT ;  /* 0x8000000011227812 */ /* 0x000fe200078e3cff */
[--C-:B------:R-:W-:Y:S01]  /*1100*/  IMAD R28, R29, 0x4, R4.reuse ;  /* 0x000000041d1c7824 */ /* 0x100fe200078e0204 */
[----:B------:R-:W-:Y:S01]  /*1110*/  LOP3.LUT R48, R18, 0x80000000, RZ, 0x3c, !PT ;  /* 0x8000000012307812 */ /* 0x000fe200078e3cff */
[----:B------:R-:W-:Y:S01]  /*1120*/  IMAD R27, R27, 0x4, R4 ;  /* 0x000000041b1b7824 */ /* 0x000fe200078e0204 */
[----:B------:R-:W-:Y:S01]  /*1130*/  ATOMS.POPC.INC.32 RZ, [R25+URZ] ;  /* 0x0000000019ff7f8c */ /* 0x000fe2000d8000ff */
[----:B------:R-:W-:Y:S02]  /*1140*/  LOP3.LUT R33, R19, 0x80000000, RZ, 0x3c, !PT ;  /* 0x8000000013217812 */ /* 0x000fe400078e3cff */
[----:B------:R-:W-:Y:S01]  /*1150*/  LOP3.LUT R32, R20, 0x80000000, RZ, 0x3c, !PT ;  /* 0x8000000014207812 */ /* 0x000fe200078e3cff */
[----:B------:R-:W-:Y:S01]  /*1160*/  ATOMS.POPC.INC.32 RZ, [R5+URZ] ;  /* 0x0000000005ff7f8c */ /* 0x000fe2000d8000ff */
[----:B------:R-:W-:-:S02]  /*1170*/  LOP3.LUT R31, R21, 0x80000000, RZ, 0x3c, !PT ;  /* 0x80000000151f7812 */ /* 0x000fc400078e3cff */
[----:B------:R-:W-:Y:S01]  /*1180*/  SHF.R.U32.HI R53, RZ, UR6, R34 ;  /* 0x00000006ff357c19 */ /* 0x000fe20008011622 */
[----:B------:R-:W-:Y:S01]  /*1190*/  ATOMS.POPC.INC.32 RZ, [R26+URZ] ;  /* 0x000000001aff7f8c */ /* 0x000fe2000d8000ff */
[----:B------:R-:W-:Y:S02]  /*11a0*/  LOP3.LUT R30, R22, 0x80000000, RZ, 0x3c, !PT ;  /* 0x80000000161e7812 */ /* 0x000fe400078e3cff */
[----:B------:R-:W-:Y:S01]  /*11b0*/  SHF.R.U32.HI R48, RZ, UR6, R48 ;  /* 0x00000006ff307c19 */ /* 0x000fe20008011630 */
[----:B------:R0:W-:Y:S01]  /*11c0*/  ATOMS.POPC.INC.32 RZ, [R27+URZ] ;  /* 0x000000001bff7f8c */ /* 0x0001e2000d8000ff */
[----:B------:R-:W-:Y:S02]  /*11d0*/  LOP3.LUT R29, R23, 0x80000000, RZ, 0x3c, !PT ;  /* 0x80000000171d7812 */ /* 0x000fe400078e3cff */
[----:B------:R-:W-:Y:S01]  /*11e0*/  SHF.R.U32.HI R50, RZ, UR6, R33 ;  /* 0x00000006ff327c19 */ /* 0x000fe20008011621 */
[----:B------:R1:W-:Y:S01]  /*11f0*/  ATOMS.POPC.INC.32 RZ, [R28+URZ] ;  /* 0x000000001cff7f8c */ /* 0x0003e2000d8000ff */
[----:B------:R-:W-:-:S02]  /*1200*/  SHF.R.U32.HI R51, RZ, UR6, R32 ;  /* 0x00000006ff337c19 */ /* 0x000fc40008011620 */
[----:B------:R-:W-:Y:S02]  /*1210*/  LOP3.LUT R53, R53, UR5, RZ, 0x30, !PT ;  /* 0x0000000535357c12 */ /* 0x000fe4000f8e30ff */
[----:B0-----:R-:W-:Y:S02]  /*1220*/  SHF.R.U32.HI R27, RZ, UR6, R31 ;  /* 0x00000006ff1b7c19 */ /* 0x001fe4000801161f */
[----:B------:R-:W-:Y:S01]  /*1230*/  LOP3.LUT R48, R48, UR5, RZ, 0x30, !PT ;  /* 0x0000000530307c12 */ /* 0x000fe2000f8e30ff */
[----:B------:R-:W-:Y:S01]  /*1240*/  IMAD R26, R53, 0x4, R4 ;  /* 0x00000004351a7824 */ /* 0x000fe200078e0204 */
[----:B-1----:R-:W-:Y:S02]  /*1250*/  LOP3.LUT R28, R24, 0x80000000, RZ, 0x3c, !PT ;  /* 0x80000000181c7812 */ /* 0x002fe400078e3cff */
[----:B------:R-:W-:Y:S01]  /*1260*/  SHF.R.U32.HI R25, RZ, UR6, R30 ;  /* 0x00000006ff197c19 */ /* 0x000fe2000801161e */
[----:B------:R-:W-:Y:S01]  /*1270*/  IMAD R48, R48, 0x4, R4 ;  /* 0x0000000430307824 */ /* 0x000fe200078e0204 */
[----:B------:R-:W-:Y:S01]  /*1280*/  LOP3.LUT R50, R50, UR5, RZ, 0x30, !PT ;  /* 0x0000000532327c12 */ /* 0x000fe2000f8e30ff */
[----:B------:R0:W-:Y:S01]  /*1290*/  ATOMS.POPC.INC.32 RZ, [R26+URZ] ;  /* 0x000000001aff7f8c */ /* 0x0001e2000d8000ff */
[----:B------:R-:W-:-:S02]  /*12a0*/  SHF.R.U32.HI R5, RZ, UR6, R29 ;  /* 0x00000006ff057c19 */ /* 0x000fc4000801161d */
[----:B------:R-:W-:Y:S01]  /*12b0*/  LOP3.LUT R51, R51, UR5, RZ, 0x30, !PT ;  /* 0x0000000533337c12 */ /* 0x000fe2000f8e30ff */
[----:B------:R-:W-:Y:S01]  /*12c0*/  IMAD R50, R50, 0x4, R4 ;  /* 0x0000000432327824 */ /* 0x000fe200078e0204 */
[----:B------:R-:W-:Y:S01]  /*12d0*/  SHF.R.U32.HI R49, RZ, UR6, R28 ;  /* 0x00000006ff317c19 */ /* 0x000fe2000801161c */
[----:B------:R0:W-:Y:S01]  /*12e0*/  ATOMS.POPC.INC.32 RZ, [R48+URZ] ;  /* 0x0000000030ff7f8c */ /* 0x0001e2000d8000ff */
[----:B------:R-:W-:Y:S01]  /*12f0*/  LOP3.LUT R27, R27, UR5, RZ, 0x30, !PT ;  /* 0x000000051b1b7c12 */ /* 0x000fe2000f8e30ff */
[--C-:B------:R-:W-:Y:S01]  /*1300*/  IMAD R51, R51, 0x4, R4.reuse ;  /* 0x0000000433337824 */ /* 0x100fe200078e0204 */
[----:B------:R-:W-:Y:S01]  /*1310*/  LOP3.LUT R25, R25, UR5, RZ, 0x30, !PT ;  /* 0x0000000519197c12 */ /* 0x000fe2000f8e30ff */
[----:B------:R0:W-:Y:S01]  /*1320*/  ATOMS.POPC.INC.32 RZ, [R50+URZ] ;  /* 0x0000000032ff7f8c */ /* 0x0001e2000d8000ff */
[----:B------:R-:W-:Y:S01]  /*1330*/  LOP3.LUT R5, R5, UR5, RZ, 0x30, !PT ;  /* 0x0000000505057c12 */ /* 0x000fe2000f8e30ff */
[--C-:B------:R-:W-:Y:S01]  /*1340*/  IMAD R52, R27, 0x4, R4.reuse ;  /* 0x000000041b347824 */ /* 0x100fe200078e0204 */
[----:B------:R-:W-:Y:S01]  /*1350*/  ISETP.GT.U32.AND P1, PT, R3, 0xff, PT ;  /* 0x000000ff0300780c */ /* 0x000fe20003f24070 */
[--C-:B------:R-:W-:Y:S01]  /*1360*/  IMAD R25, R25, 0x4, R4.reuse ;  /* 0x0000000419197824 */ /* 0x100fe200078e0204 */
[----:B------:R-:W-:Y:S01]  /*1370*/  LOP3.LUT R49, R49, UR5, RZ, 0x30, !PT ;  /* 0x0000000531317c12 */ /* 0x000fe2000f8e30ff */
[----:B------:R-:W-:Y:S01]  /*1380*/  IMAD R5, R5, 0x4, R4 ;  /* 0x0000000405057824 */ /* 0x000fe200078e0204 */
[----:B------:R0:W-:Y:S01]  /*1390*/  ATOMS.POPC.INC.32 RZ, [R51+URZ] ;  /* 0x0000000033ff7f8c */ /* 0x0001e2000d8000ff */
[----:B------:R-:W-:Y:S01]  /*13a0*/  P2R R53, PR, RZ, 0x2 ;  /* 0x00000002ff357803 */ /* 0x000fe20000000000 */
[----:B------:R-:W-:-:S02]  /*13b0*/  IMAD.MOV.U32 R27, RZ, RZ, RZ ;  /* 0x000000ffff1b7224 */ /* 0x000fc400078e00ff */
[----:B------:R-:W-:Y:S01]  /*13c0*/  IMAD R49, R49, 0x4, R4 ;  /* 0x0000000431317824 */ /* 0x000fe200078e0204 */
[----:B------:R0:W-:Y:S01]  /*13d0*/  ATOMS.POPC.INC.32 RZ, [R52+URZ] ;  /* 0x0000000034ff7f8c */ /* 0x0001e2000d8000ff */
[----:B------:R-:W-:-:S03]  /*13e0*/  LEA R4, R3, UR4, 0x2 ;  /* 0x0000000403047c11 */ /* 0x000fc6000f8e10ff */
[----:B------:R0:W-:Y:S04]  /*13f0*/  ATOMS.POPC.INC.32 RZ, [R25+URZ] ;  /* 0x0000000019ff7f8c */ /* 0x0001e8000d8000ff */
[----:B------:R0:W-:Y:S04]  /*1400*/  ATOMS.POPC.INC.32 RZ, [R5+URZ] ;  /* 0x0000000005ff7f8c */ /* 0x0001e8000d8000ff */
[----:B------:R0:W-:Y:S01]  /*1410*/  ATOMS.POPC.INC.32 RZ, [R49+URZ] ;  /* 0x0000000031ff7f8c */ /* 0x0001e2000d8000ff */
[----:B------:R-:W-:Y:S06]  /*1420*/  BAR.SYNC.DEFER_BLOCKING 0x0 ;  /* 0x0000000000007b1d */ /* 0x000fec0000010000 */
[----:B------:R-:W-:Y:S05]  /*1430*/  @P1 BRA `(.L_x_13) ;  /* 0x00000000008c1947 */ /* 0x000fea0003800000 */
[----:B0-----:R-:W0:Y:S04]  /*1440*/  LDS R51, [R4] ;  /* 0x0000000004337984 */ /* 0x001e280000000800 */
[----:B------:R-:W1:Y:S04]  /*1450*/  LDS R26, [R4+0x400] ;  /* 0x00040000041a7984 */ /* 0x000e680000000800 */
[----:B------:R-:W2:Y:S04]  /*1460*/  LDS R5, [R4+0x800] ;  /* 0x0008000004057984 */ /* 0x000ea80000000800 */
[----:B------:R-:W3:Y:S04]  /*1470*/  LDS R48, [R4+0xc00] ;  /* 0x000c000004307984 */ /* 0x000ee80000000800 */
[----:B------:R-:W4:Y:S04]  /*1480*/  LDS R49, [R4+0x1000] ;  /* 0x0010000004317984 */ /* 0x000f280000000800 */
[----:B------:R-:W5:Y:S04]  /*1490*/  LDS R50, [R4+0x1400] ;  /* 0x0014000004327984 */ /* 0x000f680000000800 */
[----:B------:R-:W-:Y:S04]  /*14a0*/  LDS R27, [R4+0x2000] ;  /* 0x00200000041b7984 */ /* 0x000fe80000000800 */
[----:B------:R-:W-:Y:S04]  /*14b0*/  STS [R4], RZ ;  /* 0x000000ff04007388 */ /* 0x000fe80000000800 */
[----:B0-----:R-:W-:Y:S01]  /*14c0*/  STS [R4+0x400], R51 ;  /* 0x0004003304007388 */ /* 0x001fe20000000800 */
[----:B-1----:R-:W-:-:S03]  /*14d0*/  IMAD.IADD R52, R51, 0x1, R26 ;  /* 0x0000000133347824 */ /* 0x002fc600078e021a */
[----:B------:R-:W-:Y:S01]  /*14e0*/  LDS R26, [R4+0x2400] ;  /* 0x00240000041a7984 */ /* 0x000fe20000000800 */
[----:B--2---:R-:W-:-:S03]  /*14f0*/  IMAD.IADD R25, R52, 0x1, R5 ;  /* 0x0000000134197824 */ /* 0x004fc600078e0205 */
[----:B------:R-:W0:Y:S04]  /*1500*/  LDS R5, [R4+0x1800] ;  /* 0x0018000004057984 */ /* 0x000e280000000800 */
[----:B------:R3:W-:Y:S04]  /*1510*/  STS [R4+0x800], R52 ;  /* 0x0008003404007388 */ /* 0x0007e80000000800 */
[----:B------:R-:W-:Y:S01]  /*1520*/  STS [R4+0xc00], R25 ;  /* 0x000c001904007388 */ /* 0x000fe20000000800 */
[----:B---3--:R-:W-:-:S03]  /*1530*/  IMAD.IADD R52, R25, 0x1, R48 ;  /* 0x0000000119347824 */ /* 0x008fc600078e0230 */
[----:B------:R-:W1:Y:S01]  /*1540*/  LDS R48, [R4+0x1c00] ;  /* 0x001c000004307984 */ /* 0x000e620000000800 */
[----:B----4-:R-:W-:-:S03]  /*1550*/  IMAD.IADD R49, R52, 0x1, R49 ;  /* 0x0000000134317824 */ /* 0x010fc600078e0231 */
[----:B------:R-:W2:Y:S01]  /*1560*/  LDS R25, [R4+0x2800] ;  /* 0x0028000004197984 */ /* 0x000ea20000000800 */
[----:B-----5:R-:W-:-:S03]  /*1570*/  IMAD.IADD R51, R49, 0x1, R50 ;  /* 0x0000000131337824 */ /* 0x020fc600078e0232 */
[----:B------:R-:W3:Y:S04]  /*1580*/  LDS R50, [R4+0x2c00] ;  /* 0x002c000004327984 */ /* 0x000ee80000000800 */
[----:B------:R-:W-:Y:S04]  /*1590*/  STS [R4+0x1000], R52 ;  /* 0x0010003404007388 */ /* 0x000fe80000000800 */
[----:B------:R-:W-:Y:S04]  /*15a0*/  STS [R4+0x1400], R49 ;  /* 0x0014003104007388 */ /* 0x000fe80000000800 */
[----:B------:R-:W-:Y:S01]  /*15b0*/  STS [R4+0x1800], R51 ;  /* 0x0018003304007388 */ /* 0x000fe20000000800 */
[----:B0-----:R-:W-:-:S05]  /*15c0*/  IMAD.IADD R5, R51, 0x1, R5 ;  /* 0x0000000133057824 */ /* 0x001fca00078e0205 */
[----:B------:R-:W-:Y:S01]  /*15d0*/  STS [R4+0x1c00], R5 ;  /* 0x001c000504007388 */ /* 0x000fe20000000800 */
[----:B-1----:R-:W-:-:S04]  /*15e0*/  IMAD.IADD R48, R5, 0x1, R48 ;  /* 0x0000000105307824 */ /* 0x002fc800078e0230 */
[----:B------:R-:W-:Y:S01]  /*15f0*/  IMAD.IADD R27, R48, 0x1, R27 ;  /* 0x00000001301b7824 */ /* 0x000fe200078e021b */
[----:B------:R-:W-:Y:S03]  /*1600*/  STS [R4+0x2000], R48 ;  /* 0x0020003004007388 */ /* 0x000fe60000000800 */
[----:B------:R-:W-:Y:S01]  /*1610*/  IMAD.IADD R26, R27, 0x1, R26 ;  /* 0x000000011b1a7824 */ /* 0x000fe200078e021a */
[----:B------:R3:W-:Y:S03]  /*1620*/  STS [R4+0x2400], R27 ;  /* 0x0024001b04007388 */ /* 0x0007e60000000800 */
[----:B--2---:R-:W-:Y:S01]  /*1630*/  IMAD.IADD R25, R26, 0x1, R25 ;  /* 0x000000011a197824 */ /* 0x004fe200078e0219 */
[----:B------:R1:W-:Y:S04]  /*1640*/  STS [R4+0x2800], R26 ;  /* 0x0028001a04007388 */ /* 0x0003e80000000800 */
[----:B------:R1:W-:Y:S01]  /*1650*/  STS [R4+0x2c00], R25 ;  /* 0x002c001904007388 */ /* 0x0003e20000000800 */
[----:B---3--:R-:W-:-:S07]  /*1660*/  IMAD.IADD R27, R25, 0x1, R50 ;  /* 0x00000001191b7824 */ /* 0x008fce00078e0232 */
.L_x_13:
[----:B------:R-:W-:Y:S05]  /*1670*/  BSYNC.RECONVERGENT B0 ;  /* 0x0000000000007941 */ /* 0x000fea0003800200 */
.L_x_12:
[----:B01----:R-:W0:Y:S01]  /*1680*/  LDC.64 R4, c[0x0][0x380] ;  /* 0x0000e000ff047b82 */ /* 0x003e220000000a00 */
[C---:B------:R-:W-:Y:S01]  /*1690*/  ISETP.NE.AND P0, PT, R27.reuse, 0x1c80, PT ;  /* 0x00001c801b00780c */ /* 0x040fe20003f05270 */
[----:B------:R-:W-:Y:S01]  /*16a0*/  IMAD.U32 R25, RZ, RZ, UR7 ;  /* 0x00000007ff197e24 */ /* 0x000fe2000f8e00ff */
[----:B------:R-:W-:Y:S02]  /*16b0*/  @!P1 LOP3.LUT R49, R27, 0x40000000, RZ, 0xfc, !PT ;  /* 0x400000001b319812 */ /* 0x000fe400078efcff */
[----:B------:R-:W-:Y:S01]  /*16c0*/  ISETP.LT.U32.AND P0, PT, R3, 0x100, !P0 ;  /* 0x000001000300780c */ /* 0x000fe20004701070 */
[----:B------:R-:W-:Y:S01]  /*16d0*/  IMAD R25, R25, 0x100, R3 ;  /* 0x0000010019197824 */ /* 0x000fe200078e0203 */
[----:B------:R-:W-:-:S03]  /*16e0*/  LOP3.LUT R26, R18, 0x80000000, RZ, 0x3c, !PT ;  /* 0x80000000121a7812 */ /* 0x000fc600078e3cff */
[----:B0-----:R-:W-:Y:S01]  /*16f0*/  IMAD.WIDE R4, R25, 0x4, R4 ;  /* 0x0000000419047825 */ /* 0x001fe200078e0204 */
[----:B------:R-:W-:-:S04]  /*1700*/  LOP3.LUT R25, R12, 0x80000000, RZ, 0x3c, !PT ;  /* 0x800000000c197812 */ /* 0x000fc800078e3cff */
[----:B------:R0:W-:Y:S03]  /*1710*/  @!P1 STG.E.STRONG.SYS desc[UR8][R4.64], R49 ;  /* 0x0000003104009986 */ /* 0x0001e6000c115908 */
[----:B------:R-:W-:Y:S06]  /*1720*/  BAR.RED.OR.DEFER_BLOCKING 0x0, P0 ;  /* 0x0000000000007b1d */ /* 0x000fec0000014800 */
[----:B------:R-:W1:Y:S02]  /*1730*/  B2R.RESULT RZ, P0 ;  /* 0x0000000000ff731c */ /* 0x000e640000004000 */
[----:B01----:R-:W-:Y:S05]  /*1740*/  @!P0 BRA `(.L_x_14) ;  /* 0x0000000800908947 */ /* 0x003fea0003800000 */
[C---:B------:R-:W-:Y:S01]  /*1750*/  ISETP.GT.U32.AND P0, PT, R3.reuse, R47, PT ;  /* 0x0000002f0300720c */ /* 0x040fe20003f04070 */
[----:B------:R-:W-:Y:S01]  /*1760*/  BSSY B1, `(.L_x_15) ;  /* 0x000002e000017945 */ /* 0x000fe20003800000 */
[----:B------:R-:W-:Y:S02]  /*1770*/  LEA R11, R3, UR4, 0x3 ;  /* 0x00000004030b7c11 */ /* 0x000fe4000f8e18ff */
[----:B------:R-:W-:Y:S01]  /*1780*/  SEL R0, RZ, 0x1c80, !P0 ;  /* 0x00001c80ff007807 */ /* 0x000fe20004000000 */
[----:B------:R-:W-:Y:S08]  /*1790*/  @P1 BRA `(.L_x_16) ;  /* 0x0000000000a81947 */ /* 0x000ff00003800000 */
[----:B------:R-:W0:Y:S02]  /*17a0*/  LDC.64 R28, c[0x0][0x398] ;  /* 0x0000e600ff1c7b82 */ /* 0x000e240000000a00 */
[----:B0-----:R-:W-:-:S06]  /*17b0*/  IMAD.WIDE.U32 R28, R3, 0x8, R28 ;  /* 0x00000008031c7825 */ /* 0x001fcc00078e001c */
[----:B------:R-:W2:Y:S01]  /*17c0*/  LDG.E.64 R28, desc[UR8][R28.64] ;  /* 0x000000081c1c7981 */ /* 0x000ea2000c1e1b00 */
[----:B------:R-:W-:Y:S01]  /*17d0*/  UISETP.GE.AND UP0, UPT, UR7, 0x1, UPT ;  /* 0x000000010700788c */ /* 0x000fe2000bf06270 */
[----:B------:R-:W-:Y:S01]  /*17e0*/  IMAD.MOV.U32 R26, RZ, RZ, R27 ;  /* 0x000000ffff1a7224 */ /* 0x000fe200078e001b */
[----:B--2---:R-:W-:-:S04]  /*17f0*/  IADD3 R6, P0, PT, -R0, R28, RZ ;  /* 0x0000001c00067210 */ /* 0x004fc80007f1e1ff */
[----:B------:R-:W-:-:S05]  /*1800*/  IADD3.X R7, PT, PT, R29, -0x1, RZ, P0, !PT ;  /* 0xffffffff1d077810 */ /* 0x000fca00007fe4ff */
[----:B------:R0:W-:Y:S01]  /*1810*/  STS.64 [R11+0x7200], R6 ;  /* 0x007200060b007388 */ /* 0x0001e20000000a00 */
[----:B------:R-:W-:Y:S05]  /*1820*/  BRA.U !UP0, `(.L_x_17) ;  /* 0x00000001086c7547 */ /* 0x000fea000b800000 */
[----:B------:R-:W-:Y:S01]  /*1830*/  BSSY B0, `(.L_x_18) ;  /* 0x0000019000007945 */ /* 0x000fe20003800000 */
[----:B------:R-:W-:Y:S02]  /*1840*/  IMAD.MOV.U32 R25, RZ, RZ, -0x1 ;  /* 0xffffffffff197424 */ /* 0x000fe400078e00ff */
[----:B------:R-:W-:Y:S02]  /*1850*/  IMAD.U32 R28, RZ, RZ, UR7 ;  /* 0x00000007ff1c7e24 */ /* 0x000fe4000f8e00ff */
[----:B------:R-:W-:-:S07]  /*1860*/  IMAD.MOV.U32 R26, RZ, RZ, R27 ;  /* 0x000000ffff1a7224 */ /* 0x000fce00078e001b */
.L_x_22:
[----:B0-----:R-:W0:Y:S01]  /*1870*/  LDC.64 R6, c[0x0][0x380] ;  /* 0x0000e000ff067b82 */ /* 0x001e220000000a00 */
[----:B------:R-:W-:Y:S01]  /*1880*/  VIADD R31, R28, 0xffffffff ;  /* 0xffffffff1c1f7836 */ /* 0x000fe20000000000 */
[----:B------:R-:W-:Y:S03]  /*1890*/  BSSY B2, `(.L_x_19) ;  /* 0x0000008000027945 */ /* 0x000fe60003800000 */
[----:B------:R-:W-:-:S04]  /*18a0*/  IMAD R29, R31, 0x100, R3 ;  /* 0x000001001f1d7824 */ /* 0x000fc800078e0203 */
[----:B0-----:R-:W-:-:S07]  /*18b0*/  IMAD.WIDE R6, R29, 0x4, R6 ;  /* 0x000000041d067825 */ /* 0x001fce00078e0206 */
.L_x_20:
[----:B------:R-:W-:Y:S05]  /*18c0*/  YIELD ;  /* 0x0000000000007946 */ /* 0x000fea0003800000 */
[----:B------:R0:W-:Y:S06]  /*18d0*/  MEMBAR.SC.CTA ;  /* 0x0000000000007992 */ /* 0x0001ec0000000000 */
[----:B0-----:R-:W2:Y:S02]  /*18e0*/  LDG.E.STRONG.SYS R29, desc[UR8][R6.64] ;  /* 0x00000008061d7981 */ /* 0x001ea4000c1f5900 */
[----:B--2---:R-:W-:-:S13]  /*18f0*/  ISETP.NE.AND P0, PT, R29, RZ, PT ;  /* 0x000000ff1d00720c */ /* 0x004fda0003f05270 */
[----:B------:R-:W-:Y:S05]  /*1900*/  @!P0 BRA `(.L_x_20) ;  /* 0xfffffffc00ec8947 */ /* 0x000fea000383ffff */
[----:B------:R-:W-:Y:S05]  /*1910*/  BSYNC B2 ;  /* 0x0000000000027941 */ /* 0x000fea0003800000 */
.L_x_19:
[----:B------:R-:W-:Y:S01]  /*1920*/  BSSY.RECONVERGENT B2, `(.L_x_21) ;  /* 0x0000006000027945 */ /* 0x000fe20003800200 */
[C---:B------:R-:W-:Y:S02]  /*1930*/  ISETP.GT.AND P0, PT, R29.reuse, -0x1, PT ;  /* 0xffffffff1d00780c */ /* 0x040fe40003f04270 */
[----:B------:R-:W-:Y:S01]  /*1940*/  LOP3.LUT R29, R29, 0x3fffffff, RZ, 0xc0, !PT ;  /* 0x3fffffff1d1d7812 */ /* 0x000fe200078ec0ff */
[----:B------:R-:W-:Y:S05]  /*1950*/  WARPSYNC.EXCLUSIVE R25 ;  /* 0x0000000019007348 */ /* 0x000fea0003a00000 */
[----:B------:R-:W-:-:S05]  /*1960*/  IMAD.IADD R26, R29, 0x1, R26 ;  /* 0x000000011d1a7824 */ /* 0x000fca00078e021a */
[----:B------:R-:W-:-:S07]  /*1970*/  VOTE.ANY R25, PT, P0 ;  /* 0x0000000000197806 */ /* 0x000fce00000e0100 */
[----:B------:R-:W-:Y:S05]  /*1980*/  BSYNC.RECONVERGENT B2 ;  /* 0x0000000000027941 */ /* 0x000fea0003800200 */
.L_x_21:
[----:B------:R-:W-:Y:S01]  /*1990*/  ISETP.GT.U32.AND P1, PT, R28, 0x1, PT ;  /* 0x000000011c00780c */ /* 0x000fe20003f24070 */
[----:B------:R-:W-:-:S12]  /*19a0*/  IMAD.MOV.U32 R28, RZ, RZ, R31 ;  /* 0x000000ffff1c7224 */ /* 0x000fd800078e001f */
[----:B------:R-:W-:Y:S05]  /*19b0*/  @P0 BRA P1, `(.L_x_22) ;  /* 0xfffffffc00ac0947 */ /* 0x000fea000083ffff */
[----:B------:R-:W-:Y:S05]  /*19c0*/  BSYNC B0 ;  /* 0x0000000000007941 */ /* 0x000fea0003800000 */
.L_x_18:
[----:B------:R1:W2:Y:S02]  /*19d0*/  LDS.64 R6, [R11+0x7200] ;  /* 0x007200000b067984 */ /* 0x0002a40000000a00 */
.L_x_17:
[C---:B------:R-:W-:Y:S01]  /*19e0*/  IMAD.IADD R29, R26.reuse, 0x1, -R27 ;  /* 0x000000011a1d7824 */ /* 0x040fe200078e0a1b */
[----:B------:R-:W-:-:S04]  /*19f0*/  LOP3.LUT R25, R26, 0x80000000, RZ, 0xfc, !PT ;  /* 0x800000001a197812 */ /* 0x000fc800078efcff */
[C---:B0-2---:R-:W-:Y:S01]  /*1a00*/  IADD3 R6, P0, PT, R29.reuse, R6, RZ ;  /* 0x000000061d067210 */ /* 0x045fe20007f1e0ff */
[----:B------:R0:W-:Y:S03]  /*1a10*/  STG.E.STRONG.SYS desc[UR8][R4.64], R25 ;  /* 0x0000001904007986 */ /* 0x0001e6000c115908 */
[----:B------:R-:W-:-:S05]  /*1a20*/  LEA.HI.X.SX32 R7, R29, R7, 0x1, P0 ;  /* 0x000000071d077211 */ /* 0x000fca00000f0eff */
[----:B------:R0:W-:Y:S04]  /*1a30*/  STS.64 [R11+0x7200], R6 ;  /* 0x007200060b007388 */ /* 0x0001e80000000a00 */
.L_x_16:
[----:B------:R-:W-:Y:S05]  /*1a40*/  BSYNC B1 ;  /* 0x0000000000017941 */ /* 0x000fea0003800000 */
.L_x_15:
[----:B------:R-:W2:Y:S01]  /*1a50*/  LDC R26, c[0x0][0x3c0] ;  /* 0x0000f000ff1a7b82 */ /* 0x000ea20000000800 */
[----:B------:R-:W-:-:S07]  /*1a60*/  LEA R47, R47, UR4, 0x3 ;  /* 0x000000042f2f7c11 */ /* 0x000fce000f8e18ff */
[----:B0-----:R-:W0:Y:S01]  /*1a70*/  LDC.64 R4, c[0x0][0x390] ;  /* 0x0000e400ff047b82 */ /* 0x001e220000000a00 */
[----:B--2---:R-:W-:Y:S02]  /*1a80*/  ISETP.LE.AND P0, PT, R26, UR10, PT ;  /* 0x0000000a1a007c0c */ /* 0x004fe4000bf03270 */
[----:B0-----:R-:W-:-:S04]  /*1a90*/  ISETP.EQ.U32.AND P1, PT, R4, RZ, PT ;  /* 0x000000ff0400720c */ /* 0x001fc80003f22070 */
[----:B------:R-:W-:-:S04]  /*1aa0*/  ISETP.EQ.OR.EX P0, PT, R5, RZ, !P0, P1 ;  /* 0x000000ff0500720c */ /* 0x000fc80004702710 */
[----:B------:R-:W-:-:S13]  /*1ab0*/  ISETP.GT.U32.OR P0, PT, R3, 0xff, P0 ;  /* 0x000000ff0300780c */ /* 0x000fda0000704470 */
[----:B------:R-:W-:Y:S05]  /*1ac0*/  @P0 BRA `(.L_x_23) ;  /* 0x00000000001c0947 */ /* 0x000fea0003800000 */
[----:B------:R-:W0:Y:S01]  /*1ad0*/  LDS.64 R6, [R11+0x7200] ;  /* 0x007200000b067984 */ /* 0x000e220000000a00 */
[C---:B------:R-:W-:Y:S02]  /*1ae0*/  LEA R4, P2, R3.reuse, R4, 0x3 ;  /* 0x0000000403047211 */ /* 0x040fe400078418ff */
[--C-:B------:R-:W-:Y:S02]  /*1af0*/  SHF.R.S32.HI R25, RZ, 0x1f, R27.reuse ;  /* 0x0000001fff197819 */ /* 0x100fe4000001141b */
[----:B------:R-:W-:Y:S02]  /*1b00*/  LEA.HI.X R5, R3, R5, RZ, 0x3, P2 ;  /* 0x0000000503057211 */ /* 0x000fe400010f1cff */
[----:B0-----:R-:W-:-:S04]  /*1b10*/  IADD3 R6, P0, P1, R6, R0, R27 ;  /* 0x0000000006067210 */ /* 0x001fc8000791e01b */
[----:B------:R-:W-:-:S05]  /*1b20*/  IADD3.X R7, PT, PT, R7, RZ, R25, P0, P1 ;  /* 0x000000ff07077210 */ /* 0x000fca00007e2419 */
[----:B------:R0:W-:Y:S04]  /*1b30*/  STG.E.64 desc[UR8][R4.64], R6 ;  /* 0x0000000604007986 */ /* 0x0001e8000c101b08 */
.L_x_23:
[----:B------:R-:W-:Y:S05]  /*1b40*/  WARPSYNC.ALL ;  /* 0x0000000000007948 */ /* 0x000fea0003800000 */
[----:B------:R-:W-:Y:S01]  /*1b50*/  BAR.SYNC.DEFER_BLOCKING 0x0 ;  /* 0x0000000000007b1d */ /* 0x000fe20000010000 */
[----:B------:R-:W-:-:S05]  /*1b60*/  ISETP.LT.AND P0, PT, R26, UR10, PT ;  /* 0x0000000a1a007c0c */ /* 0x000fca000bf01270 */
[----:B0-----:R0:W2:Y:S08]  /*1b70*/  LDS.64 R4, [R47+0x7200] ;  /* 0x007200002f047984 */ /* 0x0010b00000000a00 */
[----:B0-----:R-:W-:Y:S05]  /*1b80*/  @P0 BRA `(.L_x_24) ;  /* 0x0000000000700947 */ /* 0x001fea0003800000 */
[----:B------:R-:W0:Y:S01]  /*1b90*/  LDCU.64 UR12, c[0x0][0x3a0] ;  /* 0x00007400ff0c77ac */ /* 0x000e220008000a00 */
[C---:B------:R-:W-:Y:S02]  /*1ba0*/  LOP3.LUT R7, R3.reuse, 0x3e0, RZ, 0xc0, !PT ;  /* 0x000003e003077812 */ /* 0x040fe400078ec0ff */
[----:B------:R-:W-:-:S05]  /*1bb0*/  LOP3.LUT R2, R3, 0x1f, RZ, 0xc0, !PT ;  /* 0x0000001f03027812 */ /* 0x000fca00078ec0ff */
[----:B------:R-:W-:-:S05]  /*1bc0*/  IMAD R7, R7, 0x13, R2 ;  /* 0x0000001307077824 */ /* 0x000fca00078e0202 */
[----:B--2---:R-:W-:-:S05]  /*1bd0*/  IADD3 R0, P0, PT, R7, R4, RZ ;  /* 0x0000000407007210 */ /* 0x004fca0007f1e0ff */
[----:B------:R-:W-:Y:S01]  /*1be0*/  IMAD.X R5, RZ, RZ, R5, P0 ;  /* 0x000000ffff057224 */ /* 0x000fe200000e0605 */
[----:B0-----:R-:W-:-:S04]  /*1bf0*/  LEA R2, P0, R0, UR12, 0x2 ;  /* 0x0000000c00027c11 */ /* 0x001fc8000f8010ff */
[----:B------:R-:W-:-:S05]  /*1c00*/  LEA.HI.X R3, R0, UR13, R5, 0x2, P0 ;  /* 0x0000000d00037c11 */ /* 0x000fca00080f1405 */
[----:B------:R-:W-:Y:S04]  /*1c10*/  STG.E desc[UR8][R2.64], R44 ;  /* 0x0000002c02007986 */ /* 0x000fe8000c101908 */
        /* <DEDUP_REMOVED lines=17> */
[----:B------:R-:W-:Y:S01]  /*1d30*/  STG.E desc[UR8][R2.64+0x900], R24 ;  /* 0x0009001802007986 */ /* 0x000fe2000c101908 */
[----:B------:R-:W-:Y:S05]  /*1d40*/  EXIT ;  /* 0x000000000000794d */ /* 0x000fea0003800000 */
.L_x_24:
[C---:B------:R-:W-:Y:S01]  /*1d50*/  LOP3.LUT R7, R3.reuse, 0x3e0, RZ, 0xc0, !PT ;  /* 0x000003e003077812 */ /* 0x040fe200078ec0ff */
[----:B------:R-:W0:Y:S01]  /*1d60*/  LDCU.64 UR12, c[0x0][0x3a0] ;  /* 0x00007400ff0c77ac */ /* 0x000e220008000a00 */
[----:B------:R-:W-:Y:S01]  /*1d70*/  LOP3.LUT R2, R3, 0x1f, RZ, 0xc0, !PT ;  /* 0x0000001f03027812 */ /* 0x000fe200078ec0ff */
[----:B-1----:R-:W-:-:S04]  /*1d80*/  IMAD.U32 R11, RZ, RZ, UR7 ;  /* 0x00000007ff0b7e24 */ /* 0x002fc8000f8e00ff */
[----:B------:R-:W-:Y:S02]  /*1d90*/  IMAD R7, R7, 0x13, R2 ;  /* 0x0000001307077824 */ /* 0x000fe400078e0202 */
[----:B------:R-:W-:Y:S02]  /*1da0*/  IMAD R0, R11, -0x1c80, R26 ;  /* 0xffffe3800b007824 */ /* 0x000fe400078e021a */
[C---:B------:R-:W-:Y:S01]  /*1db0*/  VIADD R11, R7.reuse, 0x20 ;  /* 0x00000020070b7836 */ /* 0x040fe20000000000 */
[C---:B--2---:R-:W-:Y:S01]  /*1dc0*/  IADD3 R3, P0, PT, R7.reuse, R4, RZ ;  /* 0x0000000407037210 */ /* 0x044fe20007f1e0ff */
[C---:B------:R-:W-:Y:S01]  /*1dd0*/  VIADD R25, R7.reuse, 0x60 ;  /* 0x0000006007197836 */ /* 0x040fe20000000000 */
[-C--:B------:R-:W-:Y:S02]  /*1de0*/  ISETP.GE.AND P1, PT, R7, R0.reuse, PT ;  /* 0x000000000700720c */ /* 0x080fe40003f26270 */
[-C--:B------:R-:W-:Y:S01]  /*1df0*/  ISETP.GE.AND P2, PT, R11, R0.reuse, PT ;  /* 0x000000000b00720c */ /* 0x080fe20003f46270 */
[----:B------:R-:W-:Y:S01]  /*1e00*/  IMAD.X R4, RZ, RZ, R5, P0 ;  /* 0x000000ffff047224 */ /* 0x000fe200000e0605 */
[----:B------:R-:W-:Y:S01]  /*1e10*/  ISETP.GE.AND P4, PT, R25, R0, PT ;  /* 0x000000001900720c */ /* 0x000fe20003f86270 */
[----:B------:R-:W-:Y:S01]  /*1e20*/  VIADD R5, R7, 0x40 ;  /* 0x0000004007057836 */ /* 0x000fe20000000000 */
[----:B0-----:R-:W-:Y:S01]  /*1e30*/  LEA R2, P0, R3, UR12, 0x2 ;  /* 0x0000000c03027c11 */ /* 0x001fe2000f8010ff */
[----:B------:R-:W-:-:S02]  /*1e40*/  VIADD R11, R7, 0xa0 ;  /* 0x000000a0070b7836 */ /* 0x000fc40000000000 */
[----:B------:R-:W-:Y:S01]  /*1e50*/  VIADD R25, R7, 0xc0 ;  /* 0x000000c007197836 */ /* 0x000fe20000000000 */
[-C--:B------:R-:W-:Y:S01]  /*1e60*/  ISETP.GE.AND P3, PT, R5, R0.reuse, PT ;  /* 0x000000000500720c */ /* 0x080fe20003f66270 */
[----:B------:R-:W-:Y:S01]  /*1e70*/  VIADD R5, R7, 0x80 ;  /* 0x0000008007057836 */ /* 0x000fe20000000000 */
[----:B------:R-:W-:Y:S02]  /*1e80*/  LEA.HI.X R3, R3, UR13, R4, 0x2, P0 ;  /* 0x0000000d03037c11 */ /* 0x000fe400080f1404 */
[-C--:B------:R-:W-:Y:S01]  /*1e90*/  ISETP.GE.AND P6, PT, R11, R0.reuse, PT ;  /* 0x000000000b00720c */ /* 0x080fe20003fc6270 */
[----:B------:R-:W-:Y:S01]  /*1ea0*/  VIADD R11, R7, 0x100 ;  /* 0x00000100070b7836 */ /* 0x000fe20000000000 */
[-C--:B------:R-:W-:Y:S01]  /*1eb0*/  ISETP.GE.AND P5, PT, R5, R0.reuse, PT ;  /* 0x000000000500720c */ /* 0x080fe20003fa6270 */
[----:B------:R-:W-:Y:S01]  /*1ec0*/  VIADD R5, R7, 0xe0 ;  /* 0x000000e007057836 */ /* 0x000fe20000000000 */
[----:B------:R-:W-:Y:S01]  /*1ed0*/  @!P1 STG.E desc[UR8][R2.64], R44 ;  /* 0x0000002c02009986 */ /* 0x000fe2000c101908 */
[----:B------:R-:W-:-:S03]  /*1ee0*/  ISETP.GE.AND P0, PT, R25, R0, PT ;  /* 0x000000001900720c */ /* 0x000fc60003f06270 */
[-C--:B------:R-:W-:Y:S01]  /*1ef0*/  ISETP.GE.AND P1, PT, R5, R0.reuse, PT ;  /* 0x000000000500720c */ /* 0x080fe20003f26270 */
[----:B------:R-:W-:Y:S01]  /*1f00*/  VIADD R5, R7, 0x120 ;  /* 0x0000012007057836 */ /* 0x000fe20000000000 */
[----:B------:R-:W-:Y:S04]  /*1f10*/  @!P3 STG.E desc[UR8][R2.64+0x100], R42 ;  /* 0x0001002a0200b986 */ /* 0x000fe8000c101908 */
[-C--:B------:R-:W-:Y:S01]  /*1f20*/  ISETP.GE.AND P3, PT, R5, R0.reuse, PT ;  /* 0x000000000500720c */ /* 0x080fe20003f66270 */
[----:B------:R-:W-:Y:S01]  /*1f30*/  VIADD R5, R7, 0x160 ;  /* 0x0000016007057836 */ /* 0x000fe20000000000 */
[----:B------:R-:W-:Y:S01]  /*1f40*/  @!P2 STG.E desc[UR8][R2.64+0x80], R43 ;  /* 0x0000802b0200a986 */ /* 0x000fe2000c101908 */
[----:B------:R-:W-:Y:S01]  /*1f50*/  ISETP.GE.AND P2, PT, R11, R0, PT ;  /* 0x000000000b00720c */ /* 0x000fe20003f46270 */
[----:B------:R-:W-:-:S02]  /*1f60*/  VIADD R11, R7, 0x140 ;  /* 0x00000140070b7836 */ /* 0x000fc40000000000 */
[----:B------:R0:W-:Y:S01]  /*1f70*/  @!P5 STG.E desc[UR8][R2.64+0x200], R9 ;  /* 0x000200090200d986 */ /* 0x0001e2000c101908 */
[-C--:B------:R-:W-:Y:S01]  /*1f80*/  ISETP.GE.AND P5, PT, R5, R0.reuse, PT ;  /* 0x000000000500720c */ /* 0x080fe20003fa6270 */
[----:B------:R-:W-:Y:S02]  /*1f90*/  VIADD R5, R7, 0x1a0 ;  /* 0x000001a007057836 */ /* 0x000fe40000000000 */
[----:B------:R1:W-:Y:S01]  /*1fa0*/  @!P4 STG.E desc[UR8][R2.64+0x180], R8 ;  /* 0x000180080200c986 */ /* 0x0003e2000c101908 */
[-C--:B------:R-:W-:Y:S01]  /*1fb0*/  ISETP.GE.AND P4, PT, R11, R0.reuse, PT ;  /* 0x000000000b00720c */ /* 0x080fe20003f86270 */
[----:B------:R-:W-:Y:S02]  /*1fc0*/  VIADD R11, R7, 0x180 ;  /* 0x00000180070b7836 */ /* 0x000fe40000000000 */
[----:B------:R1:W-:Y:S01]  /*1fd0*/  @!P0 STG.E desc[UR8][R2.64+0x300], R12 ;  /* 0x0003000c02008986 */ /* 0x0003e2000c101908 */
[----:B------:R-:W-:Y:S01]  /*1fe0*/  ISETP.GE.AND P0, PT, R5, R0, PT ;  /* 0x000000000500720c */ /* 0x000fe20003f06270 */
[----:B------:R-:W-:-:S02]  /*1ff0*/  VIADD R5, R7, 0x1e0 ;  /* 0x000001e007057836 */ /* 0x000fc40000000000 */
[----:B------:R1:W-:Y:S01]  /*2000*/  @!P6 STG.E desc[UR8][R2.64+0x280], R10 ;  /* 0x0002800a0200e986 */ /* 0x0003e2000c101908 */
[-C--:B------:R-:W-:Y:S01]  /*2010*/  ISETP.GE.AND P6, PT, R11, R0.reuse, PT ;  /* 0x000000000b00720c */ /* 0x080fe20003fc6270 */
[----:B------:R-:W-:Y:S02]  /*2020*/  VIADD R11, R7, 0x1c0 ;  /* 0x000001c0070b7836 */ /* 0x000fe40000000000 */
[----:B------:R1:W-:Y:S01]  /*2030*/  @!P2 STG.E desc[UR8][R2.64+0x400], R14 ;  /* 0x0004000e0200a986 */ /* 0x0003e2000c101908 */
[-C--:B------:R-:W-:Y:S01]  /*2040*/  ISETP.GE.AND P2, PT, R5, R0.reuse, PT ;  /* 0x000000000500720c */ /* 0x080fe20003f46270 */
[C---:B0-----:R-:W-:Y:S02]  /*2050*/  VIADD R9, R7.reuse, 0x200 ;  /* 0x0000020007097836 */ /* 0x041fe40000000000 */
[C---:B------:R-:W-:Y:S01]  /*2060*/  VIADD R5, R7.reuse, 0x220 ;  /* 0x0000022007057836 */ /* 0x040fe20000000000 */
[----:B------:R1:W-:Y:S01]  /*2070*/  @!P1 STG.E desc[UR8][R2.64+0x380], R13 ;  /* 0x0003800d02009986 */ /* 0x0003e2000c101908 */
[----:B------:R-:W-:Y:S01]  /*2080*/  VIADD R7, R7, 0x240 ;  /* 0x0000024007077836 */ /* 0x000fe20000000000 */
[----:B------:R-:W-:-:S02]  /*2090*/  ISETP.GE.AND P1, PT, R11, R0, PT ;  /* 0x000000000b00720c */ /* 0x000fc40003f26270 */
[----:B------:R1:W-:Y:S01]  /*20a0*/  @!P3 STG.E desc[UR8][R2.64+0x480], R15 ;  /* 0x0004800f0200b986 */ /* 0x0003e2000c101908 */
[----:B------:R-:W-:-:S03]  /*20b0*/  ISETP.GE.AND P3, PT, R9, R0, PT ;  /* 0x000000000900720c */ /* 0x000fc60003f66270 */
[----:B------:R1:W-:Y:S01]  /*20c0*/  @!P4 STG.E desc[UR8][R2.64+0x500], R16 ;  /* 0x000500100200c986 */ /* 0x0003e2000c101908 */
[----:B------:R-:W-:-:S03]  /*20d0*/  ISETP.GE.AND P4, PT, R5, R0, PT ;  /* 0x000000000500720c */ /* 0x000fc60003f86270 */
[----:B------:R1:W-:Y:S01]  /*20e0*/  @!P5 STG.E desc[UR8][R2.64+0x580], R17 ;  /* 0x000580110200d986 */ /* 0x0003e2000c101908 */
[----:B------:R-:W-:-:S03]  /*20f0*/  ISETP.GE.AND P5, PT, R7, R0, PT ;  /* 0x000000000700720c */ /* 0x000fc60003fa6270 */
[----:B------:R1:W-:Y:S04]  /*2100*/  @!P6 STG.E desc[UR8][R2.64+0x600], R18 ;  /* 0x000600120200e986 */ /* 0x0003e8000c101908 */
[----:B------:R1:W-:Y:S04]  /*2110*/  @!P0 STG.E desc[UR8][R2.64+0x680], R19 ;  /* 0x0006801302008986 */ /* 0x0003e8000c101908 */
[----:B------:R1:W-:Y:S04]  /*2120*/  @!P1 STG.E desc[UR8][R2.64+0x700], R20 ;  /* 0x0007001402009986 */ /* 0x0003e8000c101908 */
[----:B------:R1:W-:Y:S04]  /*2130*/  @!P2 STG.E desc[UR8][R2.64+0x780], R21 ;  /* 0x000780150200a986 */ /* 0x0003e8000c101908 */
[----:B------:R1:W-:Y:S04]  /*2140*/  @!P3 STG.E desc[UR8][R2.64+0x800], R22 ;  /* 0x000800160200b986 */ /* 0x0003e8000c101908 */
[----:B------:R1:W-:Y:S01]  /*2150*/  @!P4 STG.E desc[UR8][R2.64+0x880], R23 ;  /* 0x000880170200c986 */ /* 0x0003e2000c101908 */
[----:B------:R-:W-:Y:S05]  /*2160*/  @P5 EXIT ;  /* 0x000000000000594d */ /* 0x000fea0003800000 */
[----:B------:R-:W-:Y:S01]  /*2170*/  STG.E desc[UR8][R2.64+0x900], R24 ;  /* 0x0009001802007986 */ /* 0x000fe2000c101908 */
[----:B------:R-:W-:Y:S05]  /*2180*/  EXIT ;  /* 0x000000000000794d */ /* 0x000fea0003800000 */
.L_x_14:
[----:B------:R-:W-:Y:S01]  /*2190*/  IMAD.MOV.U32 R2, RZ, RZ, RZ ;  /* 0x000000ffff027224 */ /* 0x000fe200078e00ff */
[C---:B------:R-:W-:Y:S01]  /*21a0*/  ISETP.GT.U32.AND P0, PT, R3.reuse, 0x1f, PT ;  /* 0x0000001f0300780c */ /* 0x040fe20003f04070 */
[----:B------:R-:W-:Y:S05]  /*21b0*/  WARPSYNC.ALL ;  /* 0x0000000000007948 */ /* 0x000fea0003800000 */
[----:B------:R-:W-:-:S05]  /*21c0*/  IMAD.HI.U32 R24, R3, 0x15555556, R2 ;  /* 0x1555555603187827 */ /* 0x000fca00078e0002 */
[----:B------:R-:W-:-:S05]  /*21d0*/  LEA R24, R24, UR4, 0x2 ;  /* 0x0000000418187c11 */ /* 0x000fca000f8e10ff */
[----:B------:R0:W-:Y:S01]  /*21e0*/  STS [R24+0x3410], R27 ;  /* 0x0034101b18007388 */ /* 0x0001e20000000800 */
[----:B------:R-:W-:Y:S06]  /*21f0*/  BAR.SYNC.DEFER_BLOCKING 0x0 ;  /* 0x0000000000007b1d */ /* 0x000fec0000010000 */
[----:B------:R-:W-:Y:S05]  /*2200*/  @P0 BRA `(.L_x_25) ;  /* 0x0000000000e00947 */ /* 0x000fea0003800000 */
[----:B------:R-:W-:Y:S01]  /*2210*/  IMAD.MOV.U32 R5, RZ, RZ, 0x34 ;  /* 0x00000034ff057424 */ /* 0x000fe200078e00ff */
[----:B------:R-:W-:-:S03]  /*2220*/  UMOV UR11, 0xffffffff ;  /* 0xffffffff000b7882 */ /* 0x000fc60000000000 */
[----:B------:R-:W-:-:S05]  /*2230*/  IMAD R18, R3, R5, UR4 ;  /* 0x0000000403127e24 */ /* 0x000fca000f8e0205 */
[----:B------:R-:W-:Y:S04]  /*2240*/  LDS R16, [R18+0x3410] ;  /* 0x0034100012107984 */ /* 0x000fe80000000800 */
[----:B------:R-:W-:Y:S04]  /*2250*/  LDS R17, [R18+0x3414] ;  /* 0x0034140012117984 */ /* 0x000fe80000000800 */
[----:B------:R-:W1:Y:S04]  /*2260*/  LDS R14, [R18+0x3418] ;  /* 0x00341800120e7984 */ /* 0x000e680000000800 */
[----:B------:R-:W-:Y:S04]  /*2270*/  LDS R15, [R18+0x341c] ;  /* 0x00341c00120f7984 */ /* 0x000fe80000000800 */
[----:B------:R-:W2:Y:S04]  /*2280*/  LDS R12, [R18+0x3420] ;  /* 0x00342000120c7984 */ /* 0x000ea80000000800 */
[----:B------:R-:W-:Y:S04]  /*2290*/  LDS R13, [R18+0x3424] ;  /* 0x00342400120d7984 */ /* 0x000fe80000000800 */
[----:B------:R-:W3:Y:S04]  /*22a0*/  LDS R10, [R18+0x3428] ;  /* 0x00342800120a7984 */ /* 0x000ee80000000800 */
[----:B------:R-:W-:Y:S04]  /*22b0*/  LDS R9, [R18+0x342c] ;  /* 0x00342c0012097984 */ /* 0x000fe80000000800 */
[----:B------:R-:W4:Y:S04]  /*22c0*/  LDS R8, [R18+0x3430] ;  /* 0x0034300012087984 */ /* 0x000f280000000800 */
[----:B------:R-:W-:Y:S04]  /*22d0*/  LDS R5, [R18+0x3434] ;  /* 0x0034340012057984 */ /* 0x000fe80000000800 */
[----:B------:R-:W5:Y:S04]  /*22e0*/  LDS R4, [R18+0x3438] ;  /* 0x0034380012047984 */ /* 0x000f680000000800 */
[----:B------:R-:W0:Y:S01]  /*22f0*/  LDS R19, [R18+0x343c] ;  /* 0x00343c0012137984 */ /* 0x000e220000000800 */
[----:B-1----:R-:W-:-:S04]  /*2300*/  IADD3 R20, PT, PT, R14, R17, R16 ;  /* 0x000000110e147210 */ /* 0x002fc80007ffe010 */
[----:B--2---:R-:W-:-:S04]  /*2310*/  IADD3 R20, PT, PT, R12, R20, R15 ;  /* 0x000000140c147210 */ /* 0x004fc80007ffe00f */
[----:B---3--:R-:W-:-:S04]  /*2320*/  IADD3 R20, PT, PT, R10, R20, R13 ;  /* 0x000000140a147210 */ /* 0x008fc80007ffe00d */
[----:B----4-:R-:W-:-:S04]  /*2330*/  IADD3 R20, PT, PT, R8, R20, R9 ;  /* 0x0000001408147210 */ /* 0x010fc80007ffe009 */
[----:B-----5:R-:W-:-:S05]  /*2340*/  IADD3 R20, PT, PT, R4, R20, R5 ;  /* 0x0000001404147210 */ /* 0x020fca0007ffe005 */
[----:B0-----:R-:W-:Y:S01]  /*2350*/  IMAD.IADD R19, R19, 0x1, R20 ;  /* 0x0000000113137824 */ /* 0x001fe200078e0214 */
[----:B------:R-:W-:Y:S06]  /*2360*/  BRA.DIV UR11, `(.L_x_26) ;  /* 0x0000005e0be47947 */ /* 0x000fec000b800000 */
[----:B------:R-:W0:Y:S02]  /*2370*/  SHFL.UP P0, R20, R19, 0x1, RZ ;  /* 0x0420000013147989 */ /* 0x000e2400000000ff */
[----:B0-----:R-:W-:-:S05]  /*2380*/  @P0 IMAD.IADD R20, R19, 0x1, R20 ;  /* 0x0000000113140824 */ /* 0x001fca00078e0214 */
[----:B------:R-:W0:Y:S02]  /*2390*/  SHFL.UP P0, R21, R20, 0x2, RZ ;  /* 0x0440000014157989 */ /* 0x000e2400000000ff */
[----:B0-----:R-:W-:-:S05]  /*23a0*/  @P0 IMAD.IADD R21, R20, 0x1, R21 ;  /* 0x0000000114150824 */ /* 0x001fca00078e0215 */
[----:B------:R-:W0:Y:S02]  /*23b0*/  SHFL.UP P0, R22, R21, 0x4, RZ ;  /* 0x0480000015167989 */ /* 0x000e2400000000ff */
[----:B0-----:R-:W-:-:S05]  /*23c0*/  @P0 IMAD.IADD R22, R21, 0x1, R22 ;  /* 0x0000000115160824 */ /* 0x001fca00078e0216 */
[----:B------:R-:W0:Y:S02]  /*23d0*/  SHFL.UP P0, R23, R22, 0x8, RZ ;  /* 0x0500000016177989 */ /* 0x000e2400000000ff */
[----:B0-----:R-:W-:-:S05]  /*23e0*/  @P0 IMAD.IADD R23, R22, 0x1, R23 ;  /* 0x0000000116170824 */ /* 0x001fca00078e0217 */
[----:B------:R0:W1:Y:S02]  /*23f0*/  SHFL.UP P0, R48, R23, 0x10, RZ ;  /* 0x0600000017307989 */ /* 0x00006400000000ff */
.L_x_118:
[----:B-1----:R-:W-:-:S04]  /*2400*/  @P0 IMAD.IADD R48, R23, 0x1, R48 ;  /* 0x0000000117300824 */ /* 0x002fc800078e0230 */
[----:B------:R-:W-:-:S04]  /*2410*/  IMAD.IADD R19, R48, 0x1, -R19 ;  /* 0x0000000130137824 */ /* 0x000fc800078e0a13 */
[----:B------:R-:W-:Y:S01]  /*2420*/  IMAD.IADD R16, R16, 0x1, R19 ;  /* 0x0000000110107824 */ /* 0x000fe200078e0213 */
[----:B------:R1:W-:Y:S03]  /*2430*/  STS [R18+0x3410], R19 ;  /* 0x0034101312007388 */ /* 0x0003e60000000800 */
        /* <DEDUP_REMOVED lines=19> */
[----:B------:R1:W-:Y:S04]  /*2570*/  STS [R18+0x3438], R5 ;  /* 0x0034380512007388 */ /* 0x0003e80000000800 */
[----:B------:R1:W-:Y:S02]  /*2580*/  STS [R18+0x343c], R21 ;  /* 0x00343c1512007388 */ /* 0x0003e40000000800 */
.L_x_25:
[----:B------:R-:W-:Y:S05]  /*2590*/  WARPSYNC.ALL ;  /* 0x0000000000007948 */ /* 0x000fea0003800000 */
[----:B------:R-:W-:Y:S01]  /*25a0*/  BAR.SYNC.DEFER_BLOCKING 0x0 ;  /* 0x0000000000007b1d */ /* 0x000fe20000010000 */
[----:B------:R-:W-:Y:S02]  /*25b0*/  ISETP.NE.AND P0, PT, R53, RZ, PT ;  /* 0x000000ff3500720c */ /* 0x000fe40003f05270 */
[----:B-1----:R-:W-:-:S03]  /*25c0*/  SHF.R.U32.HI R5, RZ, UR6, R45 ;  /* 0x00000006ff057c19 */ /* 0x002fc6000801162d */
[----:B------:R-:W-:Y:S01]  /*25d0*/  BSSY.RECONVERGENT B0, `(.L_x_27) ;  /* 0x0000029000007945 */ /* 0x000fe20003800200 */
[----:B------:R-:W-:Y:S01]  /*25e0*/  LOP3.LUT R5, R5, UR5, RZ, 0x30, !PT ;  /* 0x0000000505057c12 */ /* 0x000fe2000f8e30ff */
[----:B0-----:R-:W0:Y:S06]  /*25f0*/  LDS R24, [R24+0x3410] ;  /* 0x0034100018187984 */ /* 0x001e2c0000000800 */
[----:B------:R-:W-:Y:S05]  /*2600*/  @P0 BRA `(.L_x_28) ;  /* 0x0000000000940947 */ /* 0x000fea0003800000 */
[----:B------:R-:W-:-:S05]  /*2610*/  LEA R4, R3, UR4, 0x2 ;  /* 0x0000000403047c11 */ /* 0x000fca000f8e10ff */
[----:B------:R-:W0:Y:S04]  /*2620*/  LDS R13, [R4] ;  /* 0x00000000040d7984 */ /* 0x000e280000000800 */
[----:B------:R-:W1:Y:S04]  /*2630*/  LDS R15, [R4+0x400] ;  /* 0x00040000040f7984 */ /* 0x000e680000000800 */
[----:B------:R-:W2:Y:S04]  /*2640*/  LDS R17, [R4+0x800] ;  /* 0x0008000004117984 */ /* 0x000ea80000000800 */
[----:B------:R-:W3:Y:S04]  /*2650*/  LDS R19, [R4+0xc00] ;  /* 0x000c000004137984 */ /* 0x000ee80000000800 */
[----:B------:R-:W4:Y:S04]  /*2660*/  LDS R21, [R4+0x1000] ;  /* 0x0010000004157984 */ /* 0x000f280000000800 */
[----:B------:R-:W5:Y:S04]  /*2670*/  LDS R23, [R4+0x1400] ;  /* 0x0014000004177984 */ /* 0x000f680000000800 */
[----:B------:R-:W5:Y:S04]  /*2680*/  LDS R45, [R4+0x1800] ;  /* 0x00180000042d7984 */ /* 0x000f680000000800 */
[----:B------:R-:W5:Y:S04]  /*2690*/  LDS R47, [R4+0x1c00] ;  /* 0x001c0000042f7984 */ /* 0x000f680000000800 */
[----:B------:R-:W5:Y:S04]  /*26a0*/  LDS R49, [R4+0x2000] ;  /* 0x0020000004317984 */ /* 0x000f680000000800 */
[----:B------:R-:W5:Y:S04]  /*26b0*/  LDS R51, [R4+0x2400] ;  /* 0x0024000004337984 */ /* 0x000f680000000800 */
[----:B------:R-:W5:Y:S01]  /*26c0*/  LDS R8, [R4+0x2800] ;  /* 0x0028000004087984 */ /* 0x000f620000000800 */
[----:B0-----:R-:W-:-:S03]  /*26d0*/  IMAD.IADD R13, R24, 0x1, R13 ;  /* 0x00000001180d7824 */ /* 0x001fc600078e020d */
[----:B------:R-:W0:Y:S01]  /*26e0*/  LDS R9, [R4+0x2c00] ;  /* 0x002c000004097984 */ /* 0x000e220000000800 */
[----:B-1----:R-:W-:-:S03]  /*26f0*/  IMAD.IADD R15, R24, 0x1, R15 ;  /* 0x00000001180f7824 */ /* 0x002fc600078e020f */
[----:B------:R1:W-:Y:S01]  /*2700*/  STS [R4], R13 ;  /* 0x0000000d04007388 */ /* 0x0003e20000000800 */
[C---:B--2---:R-:W-:Y:S02]  /*2710*/  IMAD.IADD R17, R24.reuse, 0x1, R17 ;  /* 0x0000000118117824 */ /* 0x044fe400078e0211 */
[C---:B---3--:R-:W-:Y:S01]  /*2720*/  IMAD.IADD R19, R24.reuse, 0x1, R19 ;  /* 0x0000000118137824 */ /* 0x048fe200078e0213 */
[----:B------:R2:W-:Y:S01]  /*2730*/  STS [R4+0x400], R15 ;  /* 0x0004000f04007388 */ /* 0x0005e20000000800 */
[----:B----4-:R-:W-:-:S03]  /*2740*/  IMAD.IADD R21, R24, 0x1, R21 ;  /* 0x0000000118157824 */ /* 0x010fc600078e0215 */
[----:B------:R2:W-:Y:S01]  /*2750*/  STS [R4+0x800], R17 ;  /* 0x0008001104007388 */ /* 0x0005e20000000800 */
[----:B-----5:R-:W-:-:S03]  /*2760*/  IMAD.IADD R23, R24, 0x1, R23 ;  /* 0x0000000118177824 */ /* 0x020fc600078e0217 */
[----:B------:R2:W-:Y:S01]  /*2770*/  STS [R4+0xc00], R19 ;  /* 0x000c001304007388 */ /* 0x0005e20000000800 */
[----:B------:R-:W-:-:S03]  /*2780*/  IMAD.IADD R45, R24, 0x1, R45 ;  /* 0x00000001182d7824 */ /* 0x000fc600078e022d */
[----:B------:R2:W-:Y:S01]  /*2790*/  STS [R4+0x1000], R21 ;  /* 0x0010001504007388 */ /* 0x0005e20000000800 */
[----:B------:R-:W-:-:S03]  /*27a0*/  IMAD.IADD R47, R24, 0x1, R47 ;  /* 0x00000001182f7824 */ /* 0x000fc600078e022f */
[----:B------:R2:W-:Y:S01]  /*27b0*/  STS [R4+0x1400], R23 ;  /* 0x0014001704007388 */ /* 0x0005e20000000800 */
[----:B------:R-:W-:-:S03]  /*27c0*/  IMAD.IADD R49, R24, 0x1, R49 ;  /* 0x0000000118317824 */ /* 0x000fc600078e0231 */
[----:B------:R2:W-:Y:S01]  /*27d0*/  STS [R4+0x1800], R45 ;  /* 0x0018002d04007388 */ /* 0x0005e20000000800 */
[----:B------:R-:W-:-:S03]  /*27e0*/  IMAD.IADD R51, R24, 0x1, R51 ;  /* 0x0000000118337824 */ /* 0x000fc600078e0233 */
[----:B------:R2:W-:Y:S01]  /*27f0*/  STS [R4+0x1c00], R47 ;  /* 0x001c002f04007388 */ /* 0x0005e20000000800 */
[----:B-1----:R-:W-:-:S03]  /*2800*/  IMAD.IADD R13, R24, 0x1, R8 ;  /* 0x00000001180d7824 */ /* 0x002fc600078e0208 */
[----:B------:R2:W-:Y:S01]  /*2810*/  STS [R4+0x2000], R49 ;  /* 0x0020003104007388 */ /* 0x0005e20000000800 */
[----:B0-----:R-:W-:-:S03]  /*2820*/  IMAD.IADD R9, R24, 0x1, R9 ;  /* 0x0000000118097824 */ /* 0x001fc600078e0209 */
[----:B------:R2:W-:Y:S04]  /*2830*/  STS [R4+0x2400], R51 ;  /* 0x0024003304007388 */ /* 0x0005e80000000800 */
[----:B------:R2:W-:Y:S04]  /*2840*/  STS [R4+0x2800], R13 ;  /* 0x0028000d04007388 */ /* 0x0005e80000000800 */
[----:B------:R2:W-:Y:S02]  /*2850*/  STS [R4+0x2c00], R9 ;  /* 0x002c000904007388 */ /* 0x0005e40000000800 */
.L_x_28:
[----:B------:R-:W-:Y:S05]  /*2860*/  BSYNC.RECONVERGENT B0 ;  /* 0x0000000000007941 */ /* 0x000fea0003800200 */
.L_x_27:
[----:B------:R-:W-:Y:S01]  /*2870*/  BAR.SYNC.DEFER_BLOCKING 0x0 ;  /* 0x0000000000007b1d */ /* 0x000fe20000010000 */
[----:B------:R-:W-:Y:S01]  /*2880*/  R2P PR, R5, 0x7f ;  /* 0x0000007f05007804 */ /* 0x000fe20000000000 */
[----:B------:R-:W-:-:S04]  /*2890*/  IMAD.MOV.U32 R8, RZ, RZ, RZ ;  /* 0x000000ffff087224 */ /* 0x000fc800078e00ff */
[----:B------:R-:W-:Y:S01]  /*28a0*/  BSSY.RECONVERGENT B0, `(.L_x_29) ;  /* 0x0000026000007945 */ /* 0x000fe20003800200 */
[----:B--2---:R-:W1:Y:S07]  /*28b0*/  S2R R23, SR_LEMASK ;  /* 0x0000000000177919 */ /* 0x004e6e0000003a00 */
[----:B------:R-:W-:Y:S02]  /*28c0*/  VOTE.ANY R4, PT, P0 ;  /* 0x0000000000047806 */ /* 0x000fe400000e0100 */
[----:B------:R-:W-:-:S02]  /*28d0*/  VOTE.ANY R9, PT, P1 ;  /* 0x0000000000097806 */ /* 0x000fc400008e0100 */
[----:B------:R-:W-:Y:S02]  /*28e0*/  @!P0 LOP3.LUT R4, RZ, R4, RZ, 0x33, !PT ;  /* 0x00000004ff048212 */ /* 0x000fe400078e33ff */
[----:B------:R-:W-:Y:S02]  /*28f0*/  VOTE.ANY R13, PT, P2 ;  /* 0x00000000000d7806 */ /* 0x000fe400010e0100 */
[----:B------:R-:W-:Y:S02]  /*2900*/  @!P1 LOP3.LUT R9, RZ, R9, RZ, 0x33, !PT ;  /* 0x00000009ff099212 */ /* 0x000fe400078e33ff */
[----:B------:R-:W-:Y:S02]  /*2910*/  VOTE.ANY R15, PT, P3 ;  /* 0x00000000000f7806 */ /* 0x000fe400018e0100 */
[----:B------:R-:W-:Y:S02]  /*2920*/  @!P2 LOP3.LUT R13, RZ, R13, RZ, 0x33, !PT ;  /* 0x0000000dff0da212 */ /* 0x000fe400078e33ff */
[----:B------:R-:W-:-:S02]  /*2930*/  LOP3.LUT R4, R9, R4, RZ, 0xc0, !PT ;  /* 0x0000000409047212 */ /* 0x000fc400078ec0ff */
[----:B------:R-:W-:Y:S02]  /*2940*/  @!P3 LOP3.LUT R15, RZ, R15, RZ, 0x33, !PT ;  /* 0x0000000fff0fb212 */ /* 0x000fe400078e33ff */
[----:B------:R-:W-:Y:S02]  /*2950*/  LOP3.LUT R4, R13, R4, RZ, 0xc0, !PT ;  /* 0x000000040d047212 */ /* 0x000fe400078ec0ff */
[----:B------:R-:W-:Y:S02]  /*2960*/  VOTE.ANY R9, PT, P4 ;  /* 0x0000000000097806 */ /* 0x000fe400020e0100 */
[----:B------:R-:W-:Y:S02]  /*2970*/  LOP3.LUT P0, RZ, R5, 0x80, RZ, 0xc0, !PT ;  /* 0x0000008005ff7812 */ /* 0x000fe4000780c0ff */
[----:B------:R-:W-:Y:S02]  /*2980*/  LOP3.LUT R4, R15, R4, RZ, 0xc0, !PT ;  /* 0x000000040f047212 */ /* 0x000fe400078ec0ff */
[----:B------:R-:W-:-:S02]  /*2990*/  VOTE.ANY R13, PT, P5 ;  /* 0x00000000000d7806 */ /* 0x000fc400028e0100 */
[----:B------:R-:W-:Y:S02]  /*29a0*/  @!P4 LOP3.LUT R9, RZ, R9, RZ, 0x33, !PT ;  /* 0x00000009ff09c212 */ /* 0x000fe400078e33ff */
[----:B------:R-:W-:Y:S02]  /*29b0*/  @!P5 LOP3.LUT R13, RZ, R13, RZ, 0x33, !PT ;  /* 0x0000000dff0dd212 */ /* 0x000fe400078e33ff */
[----:B------:R-:W-:Y:S02]  /*29c0*/  LOP3.LUT R4, R9, R4, RZ, 0xc0, !PT ;  /* 0x0000000409047212 */ /* 0x000fe400078ec0ff */
[----:B------:R-:W-:Y:S02]  /*29d0*/  VOTE.ANY R9, PT, P6 ;  /* 0x0000000000097806 */ /* 0x000fe400030e0100 */
[----:B------:R-:W-:Y:S02]  /*29e0*/  LOP3.LUT R4, R13, R4, RZ, 0xc0, !PT ;  /* 0x000000040d047212 */ /* 0x000fe400078ec0ff */
[----:B------:R-:W-:-:S02]  /*29f0*/  VOTE.ANY R13, PT, P0 ;  /* 0x00000000000d7806 */ /* 0x000fc400000e0100 */
[----:B------:R-:W-:Y:S02]  /*2a00*/  @!P6 LOP3.LUT R9, RZ, R9, RZ, 0x33, !PT ;  /* 0x00000009ff09e212 */ /* 0x000fe400078e33ff */
[----:B------:R-:W-:Y:S02]  /*2a10*/  @!P0 LOP3.LUT R13, RZ, R13, RZ, 0x33, !PT ;  /* 0x0000000dff0d8212 */ /* 0x000fe400078e33ff */
[----:B------:R-:W-:Y:S02]  /*2a20*/  LOP3.LUT R4, R9, R4, RZ, 0xc0, !PT ;  /* 0x0000000409047212 */ /* 0x000fe400078ec0ff */
[----:B------:R-:W-:Y:S02]  /*2a30*/  SHF.R.U32.HI R9, RZ, UR6, R6 ;  /* 0x00000006ff097c19 */ /* 0x000fe40008011606 */
[----:B------:R-:W-:Y:S01]  /*2a40*/  LOP3.LUT R10, R13, R4, RZ, 0xc0, !PT ;  /* 0x000000040d0a7212 */ /* 0x000fe200078ec0ff */
[----:B------:R-:W-:Y:S01]  /*2a50*/  IMAD.SHL.U32 R4, R3, 0x20, RZ ;  /* 0x0000002003047824 */ /* 0x000fe200078e00ff */
[----:B------:R-:W-:-:S02]  /*2a60*/  LOP3.LUT R9, R9, UR5, RZ, 0x30, !PT ;  /* 0x0000000509097c12 */ /* 0x000fc4000f8e30ff */
[----:B------:R-:W2:Y:S01]  /*2a70*/  FLO.U32 R15, R10 ;  /* 0x0000000a000f7300 */ /* 0x000ea200000e0000 */
[----:B-1----:R-:W-:Y:S02]  /*2a80*/  LOP3.LUT R14, R23, R10, RZ, 0xc0, !PT ;  /* 0x0000000a170e7212 */ /* 0x002fe400078ec0ff */
[----:B------:R-:W-:-:S05]  /*2a90*/  LOP3.LUT R4, R4, 0x7c00, RZ, 0xc0, !PT ;  /* 0x00007c0004047812 */ /* 0x000fca00078ec0ff */
[----:B------:R-:W1:Y:S01]  /*2aa0*/  POPC R14, R14 ;  /* 0x0000000e000e7309 */ /* 0x000e620000000000 */
[----:B------:R-:W-:Y:S01]  /*2ab0*/  VIADD R22, R4, UR4 ;  /* 0x0000000404167c36 */ /* 0x000fe20008000000 */
[----:B--2---:R-:W-:-:S13]  /*2ac0*/  ISETP.NE.AND P0, PT, R46, R15, PT ;  /* 0x0000000f2e00720c */ /* 0x004fda0003f05270 */
[----:B-1----:R-:W-:Y:S05]  /*2ad0*/  @P0 BRA `(.L_x_30) ;  /* 0x0000000000080947 */ /* 0x002fea0003800000 */
[----:B------:R-:W-:-:S05]  /*2ae0*/  IMAD R5, R5, 0x4, R22 ;  /* 0x0000000405057824 */ /* 0x000fca00078e0216 */
[----:B------:R1:W2:Y:S02]  /*2af0*/  ATOMS.ADD R8, [R5], R14 ;  /* 0x0000000e0508738c */ /* 0x0002a40000000000 */
.L_x_30:
[----:B------:R-:W-:Y:S05]  /*2b00*/  BSYNC.RECONVERGENT B0 ;  /* 0x0000000000007941 */ /* 0x000fea0003800200 */
.L_x_29:
[----:B------:R-:W-:Y:S01]  /*2b10*/  R2P PR, R9, 0x7f ;  /* 0x0000007f09007804 */ /* 0x000fe20000000000 */
[----:B--2---:R2:W3:Y:S01]  /*2b20*/  SHFL.IDX PT, R8, R8, R15, 0x1f ;  /* 0x00001f0f08087589 */ /* 0x0044e200000e0000 */
[----:B------:R-:W-:Y:S01]  /*2b30*/  BSSY.RECONVERGENT B0, `(.L_x_31) ;  /* 0x0000023000007945 */ /* 0x000fe20003800200 */
[----:B------:R-:W-:-:S10]  /*2b40*/  IMAD.MOV.U32 R12, RZ, RZ, RZ ;  /* 0x000000ffff0c7224 */ /* 0x000fd400078e00ff */
[----:B------:R-:W-:Y:S02]  /*2b50*/  VOTE.ANY R4, PT, P0 ;  /* 0x0000000000047806 */ /* 0x000fe400000e0100 */
[----:B-1----:R-:W-:Y:S02]  /*2b60*/  VOTE.ANY R5, PT, P1 ;  /* 0x0000000000057806 */ /* 0x002fe400008e0100 */
[----:B------:R-:W-:Y:S02]  /*2b70*/  @!P0 LOP3.LUT R4, RZ, R4, RZ, 0x33, !PT ;  /* 0x00000004ff048212 */ /* 0x000fe400078e33ff */
[----:B------:R-:W-:Y:S02]  /*2b80*/  VOTE.ANY R13, PT, P2 ;  /* 0x00000000000d7806 */ /* 0x000fe400010e0100 */
[----:B------:R-:W-:Y:S02]  /*2b90*/  @!P1 LOP3.LUT R5, RZ, R5, RZ, 0x33, !PT ;  /* 0x00000005ff059212 */ /* 0x000fe400078e33ff */
[----:B------:R-:W-:-:S02]  /*2ba0*/  @!P2 LOP3.LUT R13, RZ, R13, RZ, 0x33, !PT ;  /* 0x0000000dff0da212 */ /* 0x000fc400078e33ff */
[----:B------:R-:W-:Y:S02]  /*2bb0*/  LOP3.LUT R4, R5, R4, RZ, 0xc0, !PT ;  /* 0x0000000405047212 */ /* 0x000fe400078ec0ff */
[----:B------:R-:W-:Y:S02]  /*2bc0*/  VOTE.ANY R5, PT, P3 ;  /* 0x0000000000057806 */ /* 0x000fe400018e0100 */
[----:B------:R-:W-:Y:S02]  /*2bd0*/  LOP3.LUT R4, R13, R4, RZ, 0xc0, !PT ;  /* 0x000000040d047212 */ /* 0x000fe400078ec0ff */
[----:B------:R-:W-:Y:S02]  /*2be0*/  LOP3.LUT P0, RZ, R9, 0x80, RZ, 0xc0, !PT ;  /* 0x0000008009ff7812 */ /* 0x000fe4000780c0ff */
[----:B------:R-:W-:Y:S02]  /*2bf0*/  VOTE.ANY R13, PT, P4 ;  /* 0x00000000000d7806 */ /* 0x000fe400020e0100 */
[----:B------:R-:W-:-:S02]  /*2c00*/  @!P3 LOP3.LUT R5, RZ, R5, RZ, 0x33, !PT ;  /* 0x00000005ff05b212 */ /* 0x000fc400078e33ff */
[----:B------:R-:W-:Y:S02]  /*2c10*/  @!P4 LOP3.LUT R13, RZ, R13, RZ, 0x33, !PT ;  /* 0x0000000dff0dc212 */ /* 0x000fe400078e33ff */
[----:B------:R-:W-:Y:S02]  /*2c20*/  LOP3.LUT R4, R5, R4, RZ, 0xc0, !PT ;  /* 0x0000000405047212 */ /* 0x000fe400078ec0ff */
[----:B------:R-:W-:Y:S02]  /*2c30*/  VOTE.ANY R5, PT, P5 ;  /* 0x0000000000057806 */ /* 0x000fe400028e0100 */
[----:B------:R-:W-:Y:S02]  /*2c40*/  LOP3.LUT R4, R13, R4, RZ, 0xc0, !PT ;  /* 0x000000040d047212 */ /* 0x000fe400078ec0ff */
[----:B------:R-:W-:Y:S02]  /*2c50*/  VOTE.ANY R13, PT, P6 ;  /* 0x00000000000d7806 */ /* 0x000fe400030e0100 */
[----:B------:R-:W-:-:S02]  /*2c60*/  @!P5 LOP3.LUT R5, RZ, R5, RZ, 0x33, !PT ;  /* 0x00000005ff05d212 */ /* 0x000fc400078e33ff */
[----:B------:R-:W-:Y:S02]  /*2c70*/  VOTE.ANY R17, PT, P0 ;  /* 0x0000000000117806 */ /* 0x000fe400000e0100 */
[----:B------:R-:W-:Y:S02]  /*2c80*/  @!P6 LOP3.LUT R13, RZ, R13, RZ, 0x33, !PT ;  /* 0x0000000dff0de212 */ /* 0x000fe400078e33ff */
[----:B------:R-:W-:Y:S02]  /*2c90*/  LOP3.LUT R4, R5, R4, RZ, 0xc0, !PT ;  /* 0x0000000405047212 */ /* 0x000fe400078ec0ff */
[----:B------:R-:W-:Y:S02]  /*2ca0*/  @!P0 LOP3.LUT R17, RZ, R17, RZ, 0x33, !PT ;  /* 0x00000011ff118212 */ /* 0x000fe400078e33ff */
[----:B------:R-:W-:-:S04]  /*2cb0*/  LOP3.LUT R4, R13, R4, RZ, 0xc0, !PT ;  /* 0x000000040d047212 */ /* 0x000fc800078ec0ff */
[----:B------:R-:W-:Y:S02]  /*2cc0*/  LOP3.LUT R4, R17, R4, RZ, 0xc0, !PT ;  /* 0x0000000411047212 */ /* 0x000fe400078ec0ff */
[----:B------:R-:W-:Y:S02]  /*2cd0*/  SHF.R.U32.HI R17, RZ, UR6, R0 ;  /* 0x00000006ff117c19 */ /* 0x000fe40008011600 */
[----:B------:R-:W1:Y:S01]  /*2ce0*/  FLO.U32 R5, R4 ;  /* 0x0000000400057300 */ /* 0x000e6200000e0000 */
[----:B------:R-:W-:Y:S02]  /*2cf0*/  LOP3.LUT R13, R23, R4, RZ, 0xc0, !PT ;  /* 0x00000004170d7212 */ /* 0x000fe400078ec0ff */
[----:B------:R-:W-:-:S05]  /*2d00*/  LOP3.LUT R17, R17, UR5, RZ, 0x30, !PT ;  /* 0x0000000511117c12 */ /* 0x000fca000f8e30ff */
[----:B------:R-:W4:Y:S01]  /*2d10*/  POPC R13, R13 ;  /* 0x0000000d000d7309 */ /* 0x000f220000000000 */
[----:B-1----:R-:W-:-:S13]  /*2d20*/  ISETP.NE.AND P0, PT, R46, R5, PT ;  /* 0x000000052e00720c */ /* 0x002fda0003f05270 */
[----:B--234-:R-:W-:Y:S05]  /*2d30*/  @P0 BRA `(.L_x_32) ;  /* 0x0000000000080947 */ /* 0x01cfea0003800000 */
[----:B------:R-:W-:-:S06]  /*2d40*/  IMAD R12, R9, 0x4, R22 ;  /* 0x00000004090c7824 */ /* 0x000fcc00078e0216 */
[----:B------:R1:W2:Y:S02]  /*2d50*/  ATOMS.ADD R12, [R12], R13 ;  /* 0x0000000d0c0c738c */ /* 0x0002a40000000000 */
.L_x_32:
[----:B------:R-:W-:Y:S05]  /*2d60*/  BSYNC.RECONVERGENT B0 ;  /* 0x0000000000007941 */ /* 0x000fea0003800200 */
.L_x_31:
[----:B------:R-:W-:Y:S01]  /*2d70*/  R2P PR, R17, 0x7f ;  /* 0x0000007f11007804 */ /* 0x000fe20000000000 */
[----:B--2---:R2:W3:Y:S01]  /*2d80*/  SHFL.IDX PT, R12, R12, R5, 0x1f ;  /* 0x00001f050c0c7589 */ /* 0x0044e200000e0000 */
[----:B------:R-:W-:Y:S11]  /*2d90*/  BSSY.RECONVERGENT B0, `(.L_x_33) ;  /* 0x0000023000007945 */ /* 0x000ff60003800200 */
[----:B------:R-:W-:-:S02]  /*2da0*/  VOTE.ANY R0, PT, P0 ;  /* 0x0000000000007806 */ /* 0x000fc400000e0100 */
[----:B------:R-:W-:Y:S02]  /*2db0*/  VOTE.ANY R9, PT, P1 ;  /* 0x0000000000097806 */ /* 0x000fe400008e0100 */
[----:B------:R-:W-:Y:S02]  /*2dc0*/  @!P0 LOP3.LUT R0, RZ, R0, RZ, 0x33, !PT ;  /* 0x00000000ff008212 */ /* 0x000fe400078e33ff */
[----:B------:R-:W-:Y:S02]  /*2dd0*/  VOTE.ANY R15, PT, P2 ;  /* 0x00000000000f7806 */ /* 0x000fe400010e0100 */
[----:B------:R-:W-:Y:S02]  /*2de0*/  @!P1 LOP3.LUT R9, RZ, R9, RZ, 0x33, !PT ;  /* 0x00000009ff099212 */ /* 0x000fe400078e33ff */
[----:B------:R-:W-:Y:S02]  /*2df0*/  @!P2 LOP3.LUT R15, RZ, R15, RZ, 0x33, !PT ;  /* 0x0000000fff0fa212 */ /* 0x000fe400078e33ff */
[----:B------:R-:W-:-:S02]  /*2e00*/  LOP3.LUT R0, R9, R0, RZ, 0xc0, !PT ;  /* 0x0000000009007212 */ /* 0x000fc400078ec0ff */
[----:B------:R-:W-:Y:S02]  /*2e10*/  VOTE.ANY R9, PT, P3 ;  /* 0x0000000000097806 */ /* 0x000fe400018e0100 */
[----:B------:R-:W-:Y:S02]  /*2e20*/  LOP3.LUT R0, R15, R0, RZ, 0xc0, !PT ;  /* 0x000000000f007212 */ /* 0x000fe400078ec0ff */
[----:B------:R-:W-:Y:S02]  /*2e30*/  LOP3.LUT P0, RZ, R17, 0x80, RZ, 0xc0, !PT ;  /* 0x0000008011ff7812 */ /* 0x000fe4000780c0ff */
[----:B------:R-:W-:Y:S02]  /*2e40*/  VOTE.ANY R15, PT, P4 ;  /* 0x00000000000f7806 */ /* 0x000fe400020e0100 */
[----:B------:R-:W-:Y:S02]  /*2e50*/  @!P3 LOP3.LUT R9, RZ, R9, RZ, 0x33, !PT ;  /* 0x00000009ff09b212 */ /* 0x000fe400078e33ff */
[----:B------:R-:W-:-:S02]  /*2e60*/  @!P4 LOP3.LUT R15, RZ, R15, RZ, 0x33, !PT ;  /* 0x0000000fff0fc212 */ /* 0x000fc400078e33ff */
[----:B------:R-:W-:Y:S02]  /*2e70*/  LOP3.LUT R0, R9, R0, RZ, 0xc0, !PT ;  /* 0x0000000009007212 */ /* 0x000fe400078ec0ff */
[----:B------:R-:W-:Y:S02]  /*2e80*/  VOTE.ANY R9, PT, P5 ;  /* 0x0000000000097806 */ /* 0x000fe400028e0100 */
[----:B------:R-:W-:Y:S02]  /*2e90*/  LOP3.LUT R0, R15, R0, RZ, 0xc0, !PT ;  /* 0x000000000f007212 */ /* 0x000fe400078ec0ff */
[----:B------:R-:W-:Y:S02]  /*2ea0*/  VOTE.ANY R15, PT, P6 ;  /* 0x00000000000f7806 */ /* 0x000fe400030e0100 */
[----:B------:R-:W-:Y:S02]  /*2eb0*/  @!P5 LOP3.LUT R9, RZ, R9, RZ, 0x33, !PT ;  /* 0x00000009ff09d212 */ /* 0x000fe400078e33ff */
[----:B------:R-:W-:-:S02]  /*2ec0*/  VOTE.ANY R19, PT, P0 ;  /* 0x0000000000137806 */ /* 0x000fc400000e0100 */
[----:B------:R-:W-:Y:S02]  /*2ed0*/  @!P6 LOP3.LUT R15, RZ, R15, RZ, 0x33, !PT ;  /* 0x0000000fff0fe212 */ /* 0x000fe400078e33ff */
[----:B------:R-:W-:Y:S02]  /*2ee0*/  LOP3.LUT R0, R9, R0, RZ, 0xc0, !PT ;  /* 0x0000000009007212 */ /* 0x000fe400078ec0ff */
[----:B------:R-:W-:Y:S02]  /*2ef0*/  @!P0 LOP3.LUT R19, RZ, R19, RZ, 0x33, !PT ;  /* 0x00000013ff138212 */ /* 0x000fe400078e33ff */
[----:B------:R-:W-:Y:S02]  /*2f00*/  LOP3.LUT R0, R15, R0, RZ, 0xc0, !PT ;  /* 0x000000000f007212 */ /* 0x000fe400078ec0ff */
[----:B------:R-:W-:Y:S02]  /*2f10*/  SHF.R.U32.HI R15, RZ, UR6, R41 ;  /* 0x00000006ff0f7c19 */ /* 0x000fe40008011629 */
[----:B------:R-:W-:Y:S01]  /*2f20*/  LOP3.LUT R4, R19, R0, RZ, 0xc0, !PT ;  /* 0x0000000013047212 */ /* 0x000fe200078ec0ff */
[----:B------:R-:W-:Y:S01]  /*2f30*/  IMAD.MOV.U32 R0, RZ, RZ, RZ ;  /* 0x000000ffff007224 */ /* 0x000fe200078e00ff */
[----:B------:R-:W-:-:S02]  /*2f40*/  LOP3.LUT R15, R15, UR5, RZ, 0x30, !PT ;  /* 0x000000050f0f7c12 */ /* 0x000fc4000f8e30ff */
[----:B------:R-:W4:Y:S01]  /*2f50*/  FLO.U32 R51, R4 ;  /* 0x0000000400337300 */ /* 0x000f2200000e0000 */
[----:B------:R-:W-:-:S07]  /*2f60*/  LOP3.LUT R10, R23, R4, RZ, 0xc0, !PT ;  /* 0x00000004170a7212 */ /* 0x000fce00078ec0ff */
[----:B------:R-:W0:Y:S01]  /*2f70*/  POPC R10, R10 ;  /* 0x0000000a000a7309 */ /* 0x000e220000000000 */
[----:B----4-:R-:W-:-:S13]  /*2f80*/  ISETP.NE.AND P0, PT, R46, R51, PT ;  /* 0x000000332e00720c */ /* 0x010fda0003f05270 */
[----:B0-23--:R-:W-:Y:S05]  /*2f90*/  @P0 BRA `(.L_x_34) ;  /* 0x0000000000080947 */ /* 0x00dfea0003800000 */
[----:B------:R-:W-:-:S05]  /*2fa0*/  IMAD R17, R17, 0x4, R22 ;  /* 0x0000000411117824 */ /* 0x000fca00078e0216 */
[----:B------:R0:W2:Y:S02]  /*2fb0*/  ATOMS.ADD R0, [R17], R10 ;  /* 0x0000000a1100738c */ /* 0x0000a40000000000 */
.L_x_34:
[----:B------:R-:W-:Y:S05]  /*2fc0*/  BSYNC.RECONVERGENT B0 ;  /* 0x0000000000007941 */ /* 0x000fea0003800200 */
.L_x_33:
        /* <DEDUP_REMOVED lines=21> */
[----:B0-----:R-:W-:-:S02]  /*3120*/  VOTE.ANY R17, PT, P0 ;  /* 0x0000000000117806 */ /* 0x001fc400000e0100 */
[----:B------:R-:W-:Y:S02]  /*3130*/  @!P6 LOP3.LUT R9, RZ, R9, RZ, 0x33, !PT ;  /* 0x00000009ff09e212 */ /* 0x000fe400078e33ff */
[----:B------:R-:W-:Y:S02]  /*3140*/  LOP3.LUT R4, R5, R4, RZ, 0xc0, !PT ;  /* 0x0000000405047212 */ /* 0x000fe400078ec0ff */
[----:B------:R-:W-:Y:S02]  /*3150*/  @!P0 LOP3.LUT R17, RZ, R17, RZ, 0x33, !PT ;  /* 0x00000011ff118212 */ /* 0x000fe400078e33ff */
[----:B------:R-:W-:-:S04]  /*3160*/  LOP3.LUT R4, R9, R4, RZ, 0xc0, !PT ;  /* 0x0000000409047212 */ /* 0x000fc800078ec0ff */
[----:B------:R-:W-:Y:S01]  /*3170*/  LOP3.LUT R6, R17, R4, RZ, 0xc0, !PT ;  /* 0x0000000411067212 */ /* 0x000fe200078ec0ff */
[----:B------:R-:W-:Y:S01]  /*3180*/  IMAD.MOV.U32 R4, RZ, RZ, RZ ;  /* 0x000000ffff047224 */ /* 0x000fe200078e00ff */
[----:B------:R-:W-:Y:S02]  /*3190*/  SHF.R.U32.HI R17, RZ, UR6, R40 ;  /* 0x00000006ff117c19 */ /* 0x000fe40008011628 */
[----:B------:R-:W0:Y:S01]  /*31a0*/  FLO.U32 R45, R6 ;  /* 0x00000006002d7300 */ /* 0x000e2200000e0000 */
[----:B------:R-:W-:Y:S02]  /*31b0*/  LOP3.LUT R9, R23, R6, RZ, 0xc0, !PT ;  /* 0x0000000617097212 */ /* 0x000fe400078ec0ff */
[----:B------:R-:W-:-:S05]  /*31c0*/  LOP3.LUT R17, R17, UR5, RZ, 0x30, !PT ;  /* 0x0000000511117c12 */ /* 0x000fca000f8e30ff */
[----:B------:R-:W4:Y:S01]  /*31d0*/  POPC R9, R9 ;  /* 0x0000000900097309 */ /* 0x000f220000000000 */
[----:B0-----:R-:W-:-:S13]  /*31e0*/  ISETP.NE.AND P0, PT, R46, R45, PT ;  /* 0x0000002d2e00720c */ /* 0x001fda0003f05270 */
[----:B--234-:R-:W-:Y:S05]  /*31f0*/  @P0 BRA `(.L_x_36) ;  /* 0x0000000000080947 */ /* 0x01cfea0003800000 */
[----:B------:R-:W-:-:S06]  /*3200*/  IMAD R4, R15, 0x4, R22 ;  /* 0x000000040f047824 */ /* 0x000fcc00078e0216 */
[----:B------:R0:W2:Y:S02]  /*3210*/  ATOMS.ADD R4, [R4], R9 ;  /* 0x000000090404738c */ /* 0x0000a40000000000 */
.L_x_36:
[----:B------:R-:W-:Y:S05]  /*3220*/  BSYNC.RECONVERGENT B0 ;  /* 0x0000000000007941 */ /* 0x000fea0003800200 */
.L_x_35:
[----:B------:R-:W-:Y:S01]  /*3230*/  R2P PR, R17, 0x7f ;  /* 0x0000007f11007804 */ /* 0x000fe20000000000 */
[----:B--2---:R2:W3:Y:S01]  /*3240*/  SHFL.IDX PT, R45, R4, R45, 0x1f ;  /* 0x00001f2d042d7589 */ /* 0x0044e200000e0000 */
[----:B------:R-:W-:Y:S01]  /*3250*/  BSSY.RECONVERGENT B0, `(.L_x_37) ;  /* 0x0000023000007945 */ /* 0x000fe20003800200 */
[----:B------:R-:W-:-:S10]  /*3260*/  IMAD.MOV.U32 R6, RZ, RZ, RZ ;  /* 0x000000ffff067224 */ /* 0x000fd400078e00ff */
[----:B------:R-:W-:Y:S02]  /*3270*/  VOTE.ANY R0, PT, P0 ;  /* 0x0000000000007806 */ /* 0x000fe400000e0100 */
[----:B------:R-:W-:Y:S02]  /*3280*/  VOTE.ANY R5, PT, P1 ;  /* 0x0000000000057806 */ /* 0x000fe400008e0100 */
        /* <DEDUP_REMOVED lines=20> */
[----:B------:R-:W-:Y:S02]  /*33d0*/  LOP3.LUT R0, R15, R0, RZ, 0xc0, !PT ;  /* 0x000000000f007212 */ /* 0x000fe400078ec0ff */
[----:B------:R-:W-:-:S02]  /*33e0*/  SHF.R.U32.HI R15, RZ, UR6, R39 ;  /* 0x00000006ff0f7c19 */ /* 0x000fc40008011627 */
[----:B------:R-:W-:Y:S02]  /*33f0*/  LOP3.LUT R0, R19, R0, RZ, 0xc0, !PT ;  /* 0x0000000013007212 */ /* 0x000fe400078ec0ff */
[----:B------:R-:W-:Y:S02]  /*3400*/  LOP3.LUT R15, R15, UR5, RZ, 0x30, !PT ;  /* 0x000000050f0f7c12 */ /* 0x000fe4000f8e30ff */
[----:B------:R-:W4:Y:S01]  /*3410*/  FLO.U32 R19, R0 ;  /* 0x0000000000137300 */ /* 0x000f2200000e0000 */
[----:B------:R-:W-:-:S07]  /*3420*/  LOP3.LUT R5, R23, R0, RZ, 0xc0, !PT ;  /* 0x0000000017057212 */ /* 0x000fce00078ec0ff */
[----:B------:R-:W0:Y:S01]  /*3430*/  POPC R5, R5 ;  /* 0x0000000500057309 */ /* 0x000e220000000000 */
[----:B----4-:R-:W-:-:S13]  /*3440*/  ISETP.NE.AND P0, PT, R46, R19, PT ;  /* 0x000000132e00720c */ /* 0x010fda0003f05270 */
[----:B0-23--:R-:W-:Y:S05]  /*3450*/  @P0 BRA `(.L_x_38) ;  /* 0x0000000000080947 */ /* 0x00dfea0003800000 */
[----:B------:R-:W-:-:S06]  /*3460*/  IMAD R6, R17, 0x4, R22 ;  /* 0x0000000411067824 */ /* 0x000fcc00078e0216 */
[----:B------:R0:W2:Y:S02]  /*3470*/  ATOMS.ADD R6, [R6], R5 ;  /* 0x000000050606738c */ /* 0x0000a40000000000 */
.L_x_38:
[----:B------:R-:W-:Y:S05]  /*3480*/  BSYNC.RECONVERGENT B0 ;  /* 0x0000000000007941 */ /* 0x000fea0003800200 */
.L_x_37:
        /* <DEDUP_REMOVED lines=37> */
.L_x_40:
[----:B------:R-:W-:Y:S05]  /*36e0*/  BSYNC.RECONVERGENT B0 ;  /* 0x0000000000007941 */ /* 0x000fea0003800200 */
.L_x_39:
[----:B------:R-:W-:Y:S01]  /*36f0*/  R2P PR, R17, 0x7f ;  /* 0x0000007f11007804 */ /* 0x000fe20000000000 */
[----:B--2---:R2:W3:Y:S01]  /*3700*/  SHFL.IDX PT, R47, R0, R47, 0x1f ;  /* 0x00001f2f002f7589 */ /* 0x0044e200000e0000 */
[----:B------:R-:W-:Y:S11]  /*3710*/  BSSY.RECONVERGENT B0, `(.L_x_41) ;  /* 0x0000021000007945 */ /* 0x000ff60003800200 */
[----:B0-----:R-:W-:-:S02]  /*3720*/  VOTE.ANY R15, PT, P0 ;  /* 0x00000000000f7806 */ /* 0x001fc400000e0100 */
        /* <DEDUP_REMOVED lines=19> */
[----:B------:R-:W-:Y:S01]  /*3860*/  LOP3.LUT R15, R16, R15, RZ, 0xc0, !PT ;  /* 0x0000000f100f7212 */ /* 0x000fe200078ec0ff */
[----:B------:R-:W-:Y:S01]  /*3870*/  IMAD.MOV.U32 R16, RZ, RZ, RZ ;  /* 0x000000ffff107224 */ /* 0x000fe200078e00ff */
[----:B------:R-:W-:Y:S02]  /*3880*/  @!P0 LOP3.LUT R20, RZ, R20, RZ, 0x33, !PT ;  /* 0x00000014ff148212 */ /* 0x000fe400078e33ff */
[----:B------:R-:W-:-:S04]  /*3890*/  LOP3.LUT R15, R18, R15, RZ, 0xc0, !PT ;  /* 0x0000000f120f7212 */ /* 0x000fc800078ec0ff */
[----:B------:R-:W-:-:S04]  /*38a0*/  LOP3.LUT R20, R20, R15, RZ, 0xc0, !PT ;  /* 0x0000000f14147212 */ /* 0x000fc800078ec0ff */
[----:B------:R-:W0:Y:S01]  /*38b0*/  FLO.U32 R49, R20 ;  /* 0x0000001400317300 */ /* 0x000e2200000e0000 */
[----:B------:R-:W-:-:S07]  /*38c0*/  LOP3.LUT R50, R23, R20, RZ, 0xc0, !PT ;  /* 0x0000001417327212 */ /* 0x000fce00078ec0ff */
[----:B------:R-:W4:Y:S01]  /*38d0*/  POPC R50, R50 ;  /* 0x0000003200327309 */ /* 0x000f220000000000 */
[----:B0-----:R-:W-:-:S13]  /*38e0*/  ISETP.NE.AND P0, PT, R46, R49, PT ;  /* 0x000000312e00720c */ /* 0x001fda0003f05270 */
[----:B--234-:R-:W-:Y:S05]  /*38f0*/  @P0 BRA `(.L_x_42) ;  /* 0x0000000000080947 */ /* 0x01cfea0003800000 */
[----:B------:R-:W-:-:S05]  /*3900*/  IMAD R17, R17, 0x4, R22 ;  /* 0x0000000411117824 */ /* 0x000fca00078e0216 */
[----:B------:R0:W2:Y:S02]  /*3910*/  ATOMS.ADD R16, [R17], R50 ;  /* 0x000000321110738c */ /* 0x0000a40000000000 */
.L_x_42:
[----:B------:R-:W-:Y:S05]  /*3920*/  BSYNC.RECONVERGENT B0 ;  /* 0x0000000000007941 */ /* 0x000fea0003800200 */
.L_x_41:
[----:B------:R-:W-:Y:S01]  /*3930*/  R2P PR, R11, 0x7f ;  /* 0x0000007f0b007804 */ /* 0x000fe20000000000 */
[----:B--2---:R2:W3:Y:S01]  /*3940*/  SHFL.IDX PT, R49, R16, R49, 0x1f ;  /* 0x00001f3110317589 */ /* 0x0044e200000e0000 */
[----:B------:R-:W-:Y:S01]  /*3950*/  BSSY.RECONVERGENT B0, `(.L_x_43) ;  /* 0x0000021000007945 */ /* 0x000fe20003800200 */
[----:B------:R-:W-:-:S10]  /*3960*/  IMAD.MOV.U32 R20, RZ, RZ, RZ ;  /* 0x000000ffff147224 */ /* 0x000fd400078e00ff */
[----:B------:R-:W-:Y:S02]  /*3970*/  VOTE.ANY R0, PT, P0 ;  /* 0x0000000000007806 */ /* 0x000fe400000e0100 */
[----:B------:R-:W-:Y:S02]  /*3980*/  VOTE.ANY R15, PT, P1 ;  /* 0x00000000000f7806 */ /* 0x000fe400008e0100 */
[----:B------:R-:W-:Y:S02]  /*3990*/  @!P0 LOP3.LUT R0, RZ, R0, RZ, 0x33, !PT ;  /* 0x00000000ff008212 */ /* 0x000fe400078e33ff */
[----:B0-----:R-:W-:Y:S02]  /*39a0*/  VOTE.ANY R17, PT, P2 ;  /* 0x0000000000117806 */ /* 0x001fe400010e0100 */
        /* <DEDUP_REMOVED lines=25> */
[----:B------:R-:W-:-:S06]  /*3b40*/  IMAD R20, R11, 0x4, R22 ;  /* 0x000000040b147824 */ /* 0x000fcc00078e0216 */
[----:B------:R0:W2:Y:S02]  /*3b50*/  ATOMS.ADD R20, [R20], R21 ;  /* 0x000000151414738c */ /* 0x0000a40000000000 */
.L_x_44:
[----:B------:R-:W-:Y:S05]  /*3b60*/  BSYNC.RECONVERGENT B0 ;  /* 0x0000000000007941 */ /* 0x000fea0003800200 */
.L_x_43:
[----:B------:R-:W-:Y:S01]  /*3b70*/  R2P PR, R7, 0x7f ;  /* 0x0000007f07007804 */ /* 0x000fe20000000000 */
[----:B--2---:R2:W3:Y:S01]  /*3b80*/  SHFL.IDX PT, R20, R20, R15, 0x1f ;  /* 0x00001f0f14147589 */ /* 0x0044e200000e0000 */
[----:B------:R-:W-:Y:S01]  /*3b90*/  BSSY.RECONVERGENT B0, `(.L_x_45) ;  /* 0x0000023000007945 */ /* 0x000fe20003800200 */
[----:B------:R-:W-:-:S10]  /*3ba0*/  IMAD.MOV.U32 R16, RZ, RZ, RZ ;  /* 0x000000ffff107224 */ /* 0x000fd400078e00ff */
[----:B------:R-:W-:Y:S02]  /*3bb0*/  VOTE.ANY R0, PT, P0 ;  /* 0x0000000000007806 */ /* 0x000fe400000e0100 */
[----:B------:R-:W-:Y:S02]  /*3bc0*/  VOTE.ANY R11, PT, P1 ;  /* 0x00000000000b7806 */ /* 0x000fe400008e0100 */
[----:B------:R-:W-:Y:S02]  /*3bd0*/  @!P0 LOP3.LUT R0, RZ, R0, RZ, 0x33, !PT ;  /* 0x00000000ff008212 */ /* 0x000fe400078e33ff */
[----:B------:R-:W-:Y:S02]  /*3be0*/  @!P1 LOP3.LUT R11, RZ, R11, RZ, 0x33, !PT ;  /* 0x0000000bff0b9212 */ /* 0x000fe400078e33ff */
[----:B------:R-:W-:Y:S02]  /*3bf0*/  VOTE.ANY R17, PT, P2 ;  /* 0x0000000000117806 */ /* 0x000fe400010e0100 */
[----:B------:R-:W-:-:S02]  /*3c00*/  LOP3.LUT R0, R11, R0, RZ, 0xc0, !PT ;  /* 0x000000000b007212 */ /* 0x000fc400078ec0ff */
[----:B------:R-:W-:Y:S02]  /*3c10*/  VOTE.ANY R11, PT, P3 ;  /* 0x00000000000b7806 */ /* 0x000fe400018e0100 */
[----:B------:R-:W-:Y:S02]  /*3c20*/  @!P2 LOP3.LUT R17, RZ, R17, RZ, 0x33, !PT ;  /* 0x00000011ff11a212 */ /* 0x000fe400078e33ff */
[----:B------:R-:W-:Y:S02]  /*3c30*/  @!P3 LOP3.LUT R11, RZ, R11, RZ, 0x33, !PT ;  /* 0x0000000bff0bb212 */ /* 0x000fe400078e33ff */
[----:B------:R-:W-:Y:S02]  /*3c40*/  LOP3.LUT R0, R17, R0, RZ, 0xc0, !PT ;  /* 0x0000000011007212 */ /* 0x000fe400078ec0ff */
[----:B------:R-:W-:Y:S02]  /*3c50*/  LOP3.LUT P0, RZ, R7, 0x80, RZ, 0xc0, !PT ;  /* 0x0000008007ff7812 */ /* 0x000fe4000780c0ff */
[----:B------:R-:W-:-:S02]  /*3c60*/  VOTE.ANY R17, PT, P4 ;  /* 0x0000000000117806 */ /* 0x000fc400020e0100 */
[----:B------:R-:W-:Y:S02]  /*3c70*/  LOP3.LUT R0, R11, R0, RZ, 0xc0, !PT ;  /* 0x000000000b007212 */ /* 0x000fe400078ec0ff */
[----:B------:R-:W-:Y:S02]  /*3c80*/  VOTE.ANY R11, PT, P5 ;  /* 0x00000000000b7806 */ /* 0x000fe400028e0100 */
[----:B------:R-:W-:Y:S02]  /*3c90*/  @!P4 LOP3.LUT R17, RZ, R17, RZ, 0x33, !PT ;  /* 0x00000011ff11c212 */ /* 0x000fe400078e33ff */
[----:B------:R-:W-:Y:S02]  /*3ca0*/  @!P5 LOP3.LUT R11, RZ, R11, RZ, 0x33, !PT ;  /* 0x0000000bff0bd212 */ /* 0x000fe400078e33ff */
[----:B------:R-:W-:Y:S02]  /*3cb0*/  LOP3.LUT R0, R17, R0, RZ, 0xc0, !PT ;  /* 0x0000000011007212 */ /* 0x000fe400078ec0ff */
[----:B------:R-:W-:-:S02]  /*3cc0*/  VOTE.ANY R17, PT, P6 ;  /* 0x0000000000117806 */ /* 0x000fc400030e0100 */
[----:B------:R-:W-:Y:S02]  /*3cd0*/  LOP3.LUT R0, R11, R0, RZ, 0xc0, !PT ;  /* 0x000000000b007212 */ /* 0x000fe400078ec0ff */
[----:B------:R-:W-:Y:S02]  /*3ce0*/  VOTE.ANY R11, PT, P0 ;  /* 0x00000000000b7806 */ /* 0x000fe400000e0100 */
[----:B------:R-:W-:Y:S02]  /*3cf0*/  @!P6 LOP3.LUT R17, RZ, R17, RZ, 0x33, !PT ;  /* 0x00000011ff11e212 */ /* 0x000fe400078e33ff */
[----:B------:R-:W-:Y:S02]  /*3d00*/  @!P0 LOP3.LUT R11, RZ, R11, RZ, 0x33, !PT ;  /* 0x0000000bff0b8212 */ /* 0x000fe400078e33ff */
[----:B------:R-:W-:-:S04]  /*3d10*/  LOP3.LUT R0, R17, R0, RZ, 0xc0, !PT ;  /* 0x0000000011007212 */ /* 0x000fc800078ec0ff */
[----:B------:R-:W-:Y:S02]  /*3d20*/  LOP3.LUT R48, R11, R0, RZ, 0xc0, !PT ;  /* 0x000000000b307212 */ /* 0x000fe400078ec0ff */
[----:B------:R-:W-:Y:S02]  /*3d30*/  SHF.R.U32.HI R0, RZ, UR6, R36 ;  /* 0x00000006ff007c19 */ /* 0x000fe40008011624 */
[----:B------:R-:W4:Y:S01]  /*3d40*/  FLO.U32 R18, R48 ;  /* 0x0000003000127300 */ /* 0x000f2200000e0000 */
[----:B------:R-:W-:Y:S02]  /*3d50*/  LOP3.LUT R19, R23, R48, RZ, 0xc0, !PT ;  /* 0x0000003017137212 */ /* 0x000fe400078ec0ff */
[----:B------:R-:W-:-:S05]  /*3d60*/  LOP3.LUT R0, R0, UR5, RZ, 0x30, !PT ;  /* 0x0000000500007c12 */ /* 0x000fca000f8e30ff */
[----:B------:R-:W0:Y:S01]  /*3d70*/  POPC R19, R19 ;  /* 0x0000001300137309 */ /* 0x000e220000000000 */
[----:B----4-:R-:W-:-:S13]  /*3d80*/  ISETP.NE.AND P0, PT, R46, R18, PT ;  /* 0x000000122e00720c */ /* 0x010fda0003f05270 */
[----:B0-23--:R-:W-:Y:S05]  /*3d90*/  @P0 BRA `(.L_x_46) ;  /* 0x0000000000080947 */ /* 0x00dfea0003800000 */
[----:B------:R-:W-:-:S06]  /*3da0*/  IMAD R16, R7, 0x4, R22 ;  /* 0x0000000407107824 */ /* 0x000fcc00078e0216 */
[----:B------:R0:W2:Y:S02]  /*3db0*/  ATOMS.ADD R16, [R16], R19 ;  /* 0x000000131010738c */ /* 0x0000a40000000000 */
.L_x_46:
[----:B------:R-:W-:Y:S05]  /*3dc0*/  BSYNC.RECONVERGENT B0 ;  /* 0x0000000000007941 */ /* 0x000fea0003800200 */
.L_x_45:
[----:B------:R-:W-:Y:S01]  /*3dd0*/  R2P PR, R0, 0x7f ;  /* 0x0000007f00007804 */ /* 0x000fe20000000000 */
[----:B--2---:R2:W3:Y:S01]  /*3de0*/  SHFL.IDX PT, R18, R16, R18, 0x1f ;  /* 0x00001f1210127589 */ /* 0x0044e200000e0000 */
[----:B------:R-:W-:Y:S01]  /*3df0*/  SHF.R.U32.HI R11, RZ, UR6, R35 ;  /* 0x00000006ff0b7c19 */ /* 0x000fe20008011623 */
[----:B------:R-:W-:Y:S01]  /*3e00*/  BSSY.RECONVERGENT B0, `(.L_x_47) ;  /* 0x0000022000007945 */ /* 0x000fe20003800200 */
[----:B------:R-:W-:Y:S02]  /*3e10*/  IMAD.MOV.U32 R15, RZ, RZ, RZ ;  /* 0x000000ffff0f7224 */ /* 0x000fe400078e00ff */
[----:B------:R-:W-:-:S07]  /*3e20*/  LOP3.LUT R11, R11, UR5, RZ, 0x30, !PT ;  /* 0x000000050b0b7c12 */ /* 0x000fce000f8e30ff */
[----:B------:R-:W-:Y:S02]  /*3e30*/  VOTE.ANY R7, PT, P0 ;  /* 0x0000000000077806 */ /* 0x000fe400000e0100 */
[----:B------:R-:W-:Y:S02]  /*3e40*/  VOTE.ANY R48, PT, P1 ;  /* 0x0000000000307806 */ /* 0x000fe400008e0100 */
[----:B------:R-:W-:Y:S02]  /*3e50*/  @!P0 LOP3.LUT R7, RZ, R7, RZ, 0x33, !PT ;  /* 0x00000007ff078212 */ /* 0x000fe400078e33ff */
[----:B------:R-:W-:Y:S02]  /*3e60*/  @!P1 LOP3.LUT R48, RZ, R48, RZ, 0x33, !PT ;  /* 0x00000030ff309212 */ /* 0x000fe400078e33ff */
[----:B------:R-:W-:Y:S02]  /*3e70*/  LOP3.LUT P0, RZ, R0, 0x80, RZ, 0xc0, !PT ;  /* 0x0000008000ff7812 */ /* 0x000fe4000780c0ff */
[----:B------:R-:W-:-:S02]  /*3e80*/  LOP3.LUT R7, R48, R7, RZ, 0xc0, !PT ;  /* 0x0000000730077212 */ /* 0x000fc400078ec0ff */
[----:B------:R-:W-:-:S04]  /*3e90*/  VOTE.ANY R48, PT, P2 ;  /* 0x0000000000307806 */ /* 0x000fc800010e0100 */
[----:B------:R-:W-:-:S04]  /*3ea0*/  @!P2 LOP3.LUT R48, RZ, R48, RZ, 0x33, !PT ;  /* 0x00000030ff30a212 */ /* 0x000fc800078e33ff */
[----:B------:R-:W-:Y:S02]  /*3eb0*/  LOP3.LUT R7, R48, R7, RZ, 0xc0, !PT ;  /* 0x0000000730077212 */ /* 0x000fe400078ec0ff */
        /* <DEDUP_REMOVED lines=14> */
[----:B------:R-:W-:-:S04]  /*3fa0*/  LOP3.LUT R48, R48, R7, RZ, 0xc0, !PT ;  /* 0x0000000730307212 */ /* 0x000fc800078ec0ff */
[----:B------:R-:W4:Y:S01]  /*3fb0*/  FLO.U32 R52, R48 ;  /* 0x0000003000347300 */ /* 0x000f2200000e0000 */
[----:B------:R-:W-:-:S07]  /*3fc0*/  LOP3.LUT R17, R23, R48, RZ, 0xc0, !PT ;  /* 0x0000003017117212 */ /* 0x000fce00078ec0ff */
[----:B------:R-:W0:Y:S01]  /*3fd0*/  POPC R17, R17 ;  /* 0x0000001100117309 */ /* 0x000e220000000000 */
[----:B----4-:R-:W-:-:S13]  /*3fe0*/  ISETP.NE.AND P0, PT, R46, R52, PT ;  /* 0x000000342e00720c */ /* 0x010fda0003f05270 */
[----:B0-23--:R-:W-:Y:S05]  /*3ff0*/  @P0 BRA `(.L_x_48) ;  /* 0x0000000000080947 */ /* 0x00dfea0003800000 */
[----:B------:R-:W-:-:S05]  /*4000*/  IMAD R0, R0, 0x4, R22 ;  /* 0x0000000400007824 */ /* 0x000fca00078e0216 */
[----:B------:R0:W2:Y:S02]  /*4010*/  ATOMS.ADD R15, [R0], R17 ;  /* 0x00000011000f738c */ /* 0x0000a40000000000 */
.L_x_48:
[----:B------:R-:W-:Y:S05]  /*4020*/  BSYNC.RECONVERGENT B0 ;  /* 0x0000000000007941 */ /* 0x000fea0003800200 */
.L_x_47:
[----:B------:R-:W-:Y:S01]  /*4030*/  R2P PR, R11, 0x7f ;  /* 0x0000007f0b007804 */ /* 0x000fe20000000000 */
[----:B--2---:R2:W3:Y:S01]  /*4040*/  SHFL.IDX PT, R16, R15, R52, 0x1f ;  /* 0x00001f340f107589 */ /* 0x0044e200000e0000 */
[----:B------:R-:W-:Y:S11]  /*4050*/  BSSY.RECONVERGENT B0, `(.L_x_49) ;  /* 0x0000023000007945 */ /* 0x000ff60003800200 */
[----:B0-----:R-:W-:-:S02]  /*4060*/  VOTE.ANY R0, PT, P0 ;  /* 0x0000000000007806 */ /* 0x001fc400000e0100 */
[----:B------:R-:W-:Y:S02]  /*4070*/  VOTE.ANY R7, PT, P1 ;  /* 0x0000000000077806 */ /* 0x000fe400008e0100 */
[----:B------:R-:W-:Y:S02]  /*4080*/  @!P0 LOP3.LUT R0, RZ, R0, RZ, 0x33, !PT ;  /* 0x00000000ff008212 */ /* 0x000fe400078e33ff */
[----:B------:R-:W-:Y:S02]  /*4090*/  @!P1 LOP3.LUT R7, RZ, R7, RZ, 0x33, !PT ;  /* 0x00000007ff079212 */ /* 0x000fe400078e33ff */
[----:B------:R-:W-:Y:S02]  /*40a0*/  LOP3.LUT P0, RZ, R11, 0x80, RZ, 0xc0, !PT ;  /* 0x000000800bff7812 */ /* 0x000fe4000780c0ff */
        /* <DEDUP_REMOVED lines=19> */
[----:B------:R0:W4:Y:S01]  /*41e0*/  FLO.U32 R7, R0 ;  /* 0x0000000000077300 */ /* 0x00012200000e0000 */
[----:B------:R-:W-:-:S07]  /*41f0*/  LOP3.LUT R48, R23, R0, RZ, 0xc0, !PT ;  /* 0x0000000017307212 */ /* 0x000fce00078ec0ff */
[----:B--2---:R2:W1:Y:S01]  /*4200*/  POPC R15, R48 ;  /* 0x00000030000f7309 */ /* 0x0044620000000000 */
[----:B0-----:R-:W-:-:S04]  /*4210*/  SHF.R.U32.HI R0, RZ, UR6, R34 ;  /* 0x00000006ff007c19 */ /* 0x001fc80008011622 */
[----:B------:R-:W-:Y:S02]  /*4220*/  LOP3.LUT R0, R0, UR5, RZ, 0x30, !PT ;  /* 0x0000000500007c12 */ /* 0x000fe4000f8e30ff */
[----:B----4-:R-:W-:Y:S01]  /*4230*/  ISETP.NE.AND P0, PT, R46, R7, PT ;  /* 0x000000072e00720c */ /* 0x010fe20003f05270 */
[----:B--2---:R-:W-:-:S12]  /*4240*/  IMAD.MOV.U32 R48, RZ, RZ, RZ ;  /* 0x000000ffff307224 */ /* 0x004fd800078e00ff */
[----:B-1-3--:R-:W-:Y:S05]  /*4250*/  @P0 BRA `(.L_x_50) ;  /* 0x0000000000080947 */ /* 0x00afea0003800000 */
[----:B------:R-:W-:-:S06]  /*4260*/  IMAD R48, R11, 0x4, R22 ;  /* 0x000000040b307824 */ /* 0x000fcc00078e0216 */
[----:B------:R0:W1:Y:S02]  /*4270*/  ATOMS.ADD R48, [R48], R15 ;  /* 0x0000000f3030738c */ /* 0x0000640000000000 */
.L_x_50:
[----:B------:R-:W-:Y:S05]  /*4280*/  BSYNC.RECONVERGENT B0 ;  /* 0x0000000000007941 */ /* 0x000fea0003800200 */
.L_x_49:
[----:B------:R-:W-:Y:S01]  /*4290*/  R2P PR, R0, 0x7f ;  /* 0x0000007f00007804 */ /* 0x000fe20000000000 */
[----:B------:R-:W-:Y:S01]  /*42a0*/  IMAD.IADD R14, R14, 0x1, R8 ;  /* 0x000000010e0e7824 */ /* 0x000fe200078e0208 */
[----:B------:R-:W-:Y:S01]  /*42b0*/  BSSY.RECONVERGENT B0, `(.L_x_51) ;  /* 0x0000025000007945 */ /* 0x000fe20003800200 */
[----:B------:R-:W-:Y:S02]  /*42c0*/  IMAD.IADD R13, R13, 0x1, R12 ;  /* 0x000000010d0d7824 */ /* 0x000fe400078e020c */
[----:B-1----:R1:W2:Y:S08]  /*42d0*/  SHFL.IDX PT, R12, R48, R7, 0x1f ;  /* 0x00001f07300c7589 */ /* 0x0022b000000e0000 */
[----:B------:R-:W-:-:S02]  /*42e0*/  VOTE.ANY R11, PT, P0 ;  /* 0x00000000000b7806 */ /* 0x000fc400000e0100 */
[----:B------:R-:W-:Y:S01]  /*42f0*/  VOTE.ANY R8, PT, P1 ;  /* 0x0000000000087806 */ /* 0x000fe200008e0100 */
[----:B-1----:R-:W-:Y:S01]  /*4300*/  IMAD.MOV.U32 R7, RZ, RZ, RZ ;  /* 0x000000ffff077224 */ /* 0x002fe200078e00ff */
        /* <DEDUP_REMOVED lines=22> */
[----:B------:R1:W3:Y:S01]  /*4470*/  FLO.U32 R8, R52 ;  /* 0x0000003400087300 */ /* 0x0002e200000e0000 */
[----:B------:R-:W-:-:S07]  /*4480*/  LOP3.LUT R11, R23, R52, RZ, 0xc0, !PT ;  /* 0x00000034170b7212 */ /* 0x000fce00078ec0ff */
[----:B------:R-:W4:Y:S01]  /*4490*/  POPC R11, R11 ;  /* 0x0000000b000b7309 */ /* 0x000f220000000000 */
[----:B-1----:R-:W-:-:S04]  /*44a0*/  SHF.R.U32.HI R52, RZ, UR6, R26 ;  /* 0x00000006ff347c19 */ /* 0x002fc8000801161a */
[----:B------:R-:W-:Y:S02]  /*44b0*/  LOP3.LUT R48, R52, UR5, RZ, 0x30, !PT ;  /* 0x0000000534307c12 */ /* 0x000fe4000f8e30ff */
[----:B---3--:R-:W-:-:S13]  /*44c0*/  ISETP.NE.AND P0, PT, R46, R8, PT ;  /* 0x000000082e00720c */ /* 0x008fda0003f05270 */
[----:B--2-4-:R-:W-:Y:S05]  /*44d0*/  @P0 BRA `(.L_x_52) ;  /* 0x0000000000080947 */ /* 0x014fea0003800000 */
[----:B------:R-:W-:-:S05]  /*44e0*/  IMAD R0, R0, 0x4, R22 ;  /* 0x0000000400007824 */ /* 0x000fca00078e0216 */
[----:B------:R1:W2:Y:S02]  /*44f0*/  ATOMS.ADD R7, [R0], R11 ;  /* 0x0000000b0007738c */ /* 0x0002a40000000000 */
.L_x_52:
[----:B------:R-:W-:Y:S05]  /*4500*/  BSYNC.RECONVERGENT B0 ;  /* 0x0000000000007941 */ /* 0x000fea0003800200 */
.L_x_51:
[----:B------:R-:W-:Y:S01]  /*4510*/  R2P PR, R48, 0x7f ;  /* 0x0000007f30007804 */ /* 0x000fe20000000000 */
[----:B------:R-:W-:Y:S01]  /*4520*/  IMAD.IADD R10, R10, 0x1, R51 ;  /* 0x000000010a0a7824 */ /* 0x000fe200078e0233 */
[----:B--2---:R2:W3:Y:S01]  /*4530*/  SHFL.IDX PT, R8, R7, R8, 0x1f ;  /* 0x00001f0807087589 */ /* 0x0044e200000e0000 */
[----:B------:R-:W-:Y:S01]  /*4540*/  BSSY.RECONVERGENT B0, `(.L_x_53) ;  /* 0x0000024000007945 */ /* 0x000fe20003800200 */
[----:B------:R-:W-:Y:S02]  /*4550*/  IMAD.IADD R9, R9, 0x1, R45 ;  /* 0x0000000109097824 */ /* 0x000fe400078e022d */
[----:B------:R-:W-:-:S07]  /*4560*/  IMAD.MOV.U32 R45, RZ, RZ, RZ ;  /* 0x000000ffff2d7224 */ /* 0x000fce00078e00ff */
[----:B-1----:R-:W-:Y:S02]  /*4570*/  VOTE.ANY R0, PT, P0 ;  /* 0x0000000000007806 */ /* 0x002fe400000e0100 */
        /* <DEDUP_REMOVED lines=23> */
[----:B------:R-:W-:Y:S02]  /*46f0*/  SHF.R.U32.HI R51, RZ, UR6, R33 ;  /* 0x00000006ff337c19 */ /* 0x000fe40008011621 */
[----:B------:R1:W4:Y:S02]  /*4700*/  FLO.U32 R0, R52 ;  /* 0x0000003400007300 */ /* 0x00032400000e0000 */
[----:B------:R-:W-:Y:S02]  /*4710*/  LOP3.LUT R51, R51, UR5, RZ, 0x30, !PT ;  /* 0x0000000533337c12 */ /* 0x000fe4000f8e30ff */
[----:B-1----:R-:W-:-:S04]  /*4720*/  LOP3.LUT R52, R23, R52, RZ, 0xc0, !PT ;  /* 0x0000003417347212 */ /* 0x002fc800078ec0ff */
[----:B--2---:R1:W2:Y:S01]  /*4730*/  POPC R7, R52 ;  /* 0x0000003400077309 */ /* 0x0042a20000000000 */
[----:B----4-:R-:W-:-:S13]  /*4740*/  ISETP.NE.AND P0, PT, R46, R0, PT ;  /* 0x000000002e00720c */ /* 0x010fda0003f05270 */
[----:B-123--:R-:W-:Y:S05]  /*4750*/  @P0 BRA `(.L_x_54) ;  /* 0x0000000000080947 */ /* 0x00efea0003800000 */
[----:B------:R-:W-:-:S05]  /*4760*/  IMAD R48, R48, 0x4, R22 ;  /* 0x0000000430307824 */ /* 0x000fca00078e0216 */
[----:B------:R1:W2:Y:S02]  /*4770*/  ATOMS.ADD R45, [R48], R7 ;  /* 0x00000007302d738c */ /* 0x0002a40000000000 */
.L_x_54:
[----:B------:R-:W-:Y:S05]  /*4780*/  BSYNC.RECONVERGENT B0 ;  /* 0x0000000000007941 */ /* 0x000fea0003800200 */
.L_x_53:
[----:B------:R-:W-:Y:S01]  /*4790*/  R2P PR, R51, 0x7f ;  /* 0x0000007f33007804 */ /* 0x000fe20000000000 */
[----:B------:R-:W-:Y:S01]  /*47a0*/  IMAD.IADD R6, R5, 0x1, R6 ;  /* 0x0000000105067824 */ /* 0x000fe200078e0206 */
[----:B--2---:R2:W3:Y:S01]  /*47b0*/  SHFL.IDX PT, R0, R45, R0, 0x1f ;  /* 0x00001f002d007589 */ /* 0x0044e200000e0000 */
[----:B------:R-:W-:Y:S01]  /*47c0*/  IMAD.IADD R4, R4, 0x1, R47 ;  /* 0x0000000104047824 */ /* 0x000fe200078e022f */
[----:B------:R-:W-:Y:S01]  /*47d0*/  SHF.R.U32.HI R47, RZ, UR6, R32 ;  /* 0x00000006ff2f7c19 */ /* 0x000fe20008011620 */
[----:B------:R-:W-:Y:S03]  /*47e0*/  BSSY.RECONVERGENT B0, `(.L_x_55) ;  /* 0x0000022000007945 */ /* 0x000fe60003800200 */
[----:B------:R-:W-:-:S05]  /*47f0*/  LOP3.LUT R47, R47, UR5, RZ, 0x30, !PT ;  /* 0x000000052f2f7c12 */ /* 0x000fca000f8e30ff */
        /* <DEDUP_REMOVED lines=9> */
[----:B------:R-:W-:Y:S02]  /*4890*/  VOTE.ANY R48, PT, P3 ;  /* 0x0000000000307806 */ /* 0x000fe400018e0100 */
[----:B------:R-:W-:Y:S02]  /*48a0*/  VOTE.ANY R52, PT, P0 ;  /* 0x0000000000347806 */ /* 0x000fe400000e0100 */
[----:B------:R-:W-:Y:S02]  /*48b0*/  @!P3 LOP3.LUT R48, RZ, R48, RZ, 0x33, !PT ;  /* 0x00000030ff30b212 */ /* 0x000fe400078e33ff */
[----:B------:R-:W-:Y:S02]  /*48c0*/  @!P0 LOP3.LUT R52, RZ, R52, RZ, 0x33, !PT ;  /* 0x00000034ff348212 */ /* 0x000fe400078e33ff */
        /* <DEDUP_REMOVED lines=9> */
[----:B------:R-:W-:Y:S01]  /*4960*/  LOP3.LUT R5, R48, R5, RZ, 0xc0, !PT ;  /* 0x0000000530057212 */ /* 0x000fe200078ec0ff */
[----:B------:R-:W-:-:S03]  /*4970*/  IMAD.MOV.U32 R48, RZ, RZ, RZ ;  /* 0x000000ffff307224 */ /* 0x000fc600078e00ff */
[----:B------:R-:W-:-:S04]  /*4980*/  LOP3.LUT R52, R52, R5, RZ, 0xc0, !PT ;  /* 0x0000000534347212 */ /* 0x000fc800078ec0ff */
[----:B------:R1:W4:Y:S02]  /*4990*/  FLO.U32 R5, R52 ;  /* 0x0000003400057300 */ /* 0x00032400000e0000 */
[----:B-1----:R-:W-:-:S06]  /*49a0*/  LOP3.LUT R52, R23, R52, RZ, 0xc0, !PT ;  /* 0x0000003417347212 */ /* 0x002fcc00078ec0ff */
[----:B--2---:R1:W2:Y:S01]  /*49b0*/  POPC R45, R52 ;  /* 0x00000034002d7309 */ /* 0x0042a20000000000 */
[----:B----4-:R-:W-:-:S13]  /*49c0*/  ISETP.NE.AND P0, PT, R46, R5, PT ;  /* 0x000000052e00720c */ /* 0x010fda0003f05270 */
[----:B-1-3--:R-:W-:Y:S05]  /*49d0*/  @P0 BRA `(.L_x_56) ;  /* 0x0000000000080947 */ /* 0x00afea0003800000 */
[----:B------:R-:W-:-:S06]  /*49e0*/  IMAD R48, R51, 0x4, R22 ;  /* 0x0000000433307824 */ /* 0x000fcc00078e0216 */
[----:B--2---:R1:W3:Y:S02]  /*49f0*/  ATOMS.ADD R48, [R48], R45 ;  /* 0x0000002d3030738c */ /* 0x0042e40000000000 */
.L_x_56:
[----:B------:R-:W-:Y:S05]  /*4a00*/  BSYNC.RECONVERGENT B0 ;  /* 0x0000000000007941 */ /* 0x000fea0003800200 */
.L_x_55:
[----:B------:R-:W-:Y:S01]  /*4a10*/  R2P PR, R47, 0x7f ;  /* 0x0000007f2f007804 */ /* 0x000fe20000000000 */
[----:B------:R-:W-:Y:S01]  /*4a20*/  IMAD.IADD R50, R50, 0x1, R49 ;  /* 0x0000000132327824 */ /* 0x000fe200078e0231 */
[----:B---3--:R3:W4:Y:S01]  /*4a30*/  SHFL.IDX PT, R48, R48, R5, 0x1f ;  /* 0x00001f0530307589 */ /* 0x00872200000e0000 */
[----:B------:R-:W-:Y:S01]  /*4a40*/  IMAD.IADD R20, R21, 0x1, R20 ;  /* 0x0000000115147824 */ /* 0x000fe200078e0214 */
[----:B------:R-:W-:Y:S01]  /*4a50*/  SHF.R.U32.HI R21, RZ, UR6, R31 ;  /* 0x00000006ff157c19 */ /* 0x000fe2000801161f */
[----:B------:R-:W-:Y:S03]  /*4a60*/  BSSY.RECONVERGENT B0, `(.L_x_57) ;  /* 0x0000022000007945 */ /* 0x000fe60003800200 */
[----:B---3--:R-:W-:Y:S01]  /*4a70*/  LOP3.LUT R5, R21, UR5, RZ, 0x30, !PT ;  /* 0x0000000515057c12 */ /* 0x008fe2000f8e30ff */
[----:B------:R-:W-:-:S04]  /*4a80*/  IMAD.MOV.U32 R21, RZ, RZ, RZ ;  /* 0x000000ffff157224 */ /* 0x000fc800078e00ff */
        /* <DEDUP_REMOVED lines=23> */
[----:B------:R-:W-:-:S04]  /*4c00*/  LOP3.LUT R52, R49, R52, RZ, 0xc0, !PT ;  /* 0x0000003431347212 */ /* 0x000fc800078ec0ff */
[----:B------:R-:W3:Y:S01]  /*4c10*/  FLO.U32 R49, R52 ;  /* 0x0000003400317300 */ /* 0x000ee200000e0000 */
[----:B------:R-:W-:-:S07]  /*4c20*/  LOP3.LUT R51, R23, R52, RZ, 0xc0, !PT ;  /* 0x0000003417337212 */ /* 0x000fce00078ec0ff */
[----:B------:R-:W0:Y:S01]  /*4c30*/  POPC R51, R51 ;  /* 0x0000003300337309 */ /* 0x000e220000000000 */
[----:B---3--:R-:W-:-:S13]  /*4c40*/  ISETP.NE.AND P0, PT, R46, R49, PT ;  /* 0x000000312e00720c */ /* 0x008fda0003f05270 */
[----:B0---4-:R-:W-:Y:S05]  /*4c50*/  @P0 BRA `(.L_x_58) ;  /* 0x0000000000080947 */ /* 0x011fea0003800000 */
[----:B------:R-:W-:-:S05]  /*4c60*/  IMAD R52, R47, 0x4, R22 ;  /* 0x000000042f347824 */ /* 0x000fca00078e0216 */
[----:B------:R0:W3:Y:S02]  /*4c70*/  ATOMS.ADD R21, [R52], R51 ;  /* 0x000000333415738c */ /* 0x0000e40000000000 */
.L_x_58:
[----:B------:R-:W-:Y:S05]  /*4c80*/  BSYNC.RECONVERGENT B0 ;  /* 0x0000000000007941 */ /* 0x000fea0003800200 */
.L_x_57:
        /* <DEDUP_REMOVED lines=9> */
[----:B0-----:R-:W-:Y:S02]  /*4d20*/  VOTE.ANY R52, PT, P1 ;  /* 0x0000000000347806 */ /* 0x001fe400008e0100 */
        /* <DEDUP_REMOVED lines=22> */
[----:B------:R-:W0:Y:S01]  /*4e90*/  FLO.U32 R19, R52 ;  /* 0x0000003400137300 */ /* 0x000e2200000e0000 */
[----:B------:R-:W-:-:S07]  /*4ea0*/  LOP3.LUT R47, R23, R52, RZ, 0xc0, !PT ;  /* 0x00000034172f7212 */ /* 0x000fce00078ec0ff */
[----:B------:R-:W3:Y:S01]  /*4eb0*/  POPC R47, R47 ;  /* 0x0000002f002f7309 */ /* 0x000ee20000000000 */
[----:B0-----:R-:W-:-:S13]  /*4ec0*/  ISETP.NE.AND P0, PT, R46, R19, PT ;  /* 0x000000132e00720c */ /* 0x001fda0003f05270 */
[----:B---34-:R-:W-:Y:S05]  /*4ed0*/  @P0 BRA `(.L_x_60) ;  /* 0x0000000000080947 */ /* 0x018fea0003800000 */
[----:B------:R-:W-:-:S05]  /*4ee0*/  IMAD R52, R5, 0x4, R22 ;  /* 0x0000000405347824 */ /* 0x000fca00078e0216 */
[----:B------:R0:W3:Y:S02]  /*4ef0*/  ATOMS.ADD R17, [R52], R47 ;  /* 0x0000002f3411738c */ /* 0x0000e40000000000 */
.L_x_60:
[----:B------:R-:W-:Y:S05]  /*4f00*/  BSYNC.RECONVERGENT B0 ;  /* 0x0000000000007941 */ /* 0x000fea0003800200 */
.L_x_59:
        /* <DEDUP_REMOVED lines=39> */
.L_x_62:
[----:B------:R-:W-:Y:S05]  /*5180*/  BSYNC.RECONVERGENT B0 ;  /* 0x0000000000007941 */ /* 0x000fea0003800200 */
.L_x_61:
[----:B------:R-:W-:Y:S01]  /*5190*/  R2P PR, R19, 0x7f ;  /* 0x0000007f13007804 */ /* 0x000fe20000000000 */
[----:B------:R-:W-:Y:S01]  /*51a0*/  IMAD.IADD R0, R7, 0x1, R0 ;  /* 0x0000000107007824 */ /* 0x000fe200078e0200 */
[----:B---3--:R3:W4:Y:S01]  /*51b0*/  SHFL.IDX PT, R11, R11, R5, 0x1f ;  /* 0x00001f050b0b7589 */ /* 0x00872200000e0000 */
[----:B--2---:R-:W-:Y:S01]  /*51c0*/  IMAD.IADD R48, R45, 0x1, R48 ;  /* 0x000000012d307824 */ /* 0x004fe200078e0230 */
[----:B-1----:R-:W-:Y:S01]  /*51d0*/  SHF.R.U32.HI R45, RZ, UR6, R28 ;  /* 0x00000006ff2d7c19 */ /* 0x002fe2000801161c */
[----:B------:R-:W-:Y:S03]  /*51e0*/  BSSY.RECONVERGENT B0, `(.L_x_63) ;  /* 0x0000022000007945 */ /* 0x000fe60003800200 */
[----:B------:R-:W-:-:S05]  /*51f0*/  LOP3.LUT R45, R45, UR5, RZ, 0x30, !PT ;  /* 0x000000052d2d7c12 */ /* 0x000fca000f8e30ff */
        /* <DEDUP_REMOVED lines=24> */
[----:B------:R0:W1:Y:S01]  /*5380*/  FLO.U32 R7, R52 ;  /* 0x0000003400077300 */ /* 0x00006200000e0000 */
[----:B------:R-:W-:-:S07]  /*5390*/  LOP3.LUT R49, R23, R52, RZ, 0xc0, !PT ;  /* 0x0000003417317212 */ /* 0x000fce00078ec0ff */
[----:B------:R-:W2:Y:S01]  /*53a0*/  POPC R49, R49 ;  /* 0x0000003100317309 */ /* 0x000ea20000000000 */
[----:B0-----:R-:W-:Y:S01]  /*53b0*/  IMAD.MOV.U32 R52, RZ, RZ, RZ ;  /* 0x000000ffff347224 */ /* 0x001fe200078e00ff */
[----:B-1----:R-:W-:-:S13]  /*53c0*/  ISETP.NE.AND P0, PT, R46, R7, PT ;  /* 0x000000072e00720c */ /* 0x002fda0003f05270 */
[----:B--234-:R-:W-:Y:S05]  /*53d0*/  @P0 BRA `(.L_x_64) ;  /* 0x0000000000080947 */ /* 0x01cfea0003800000 */
[----:B------:R-:W-:-:S06]  /*53e0*/  IMAD R52, R19, 0x4, R22 ;  /* 0x0000000413347824 */ /* 0x000fcc00078e0216 */
[----:B------:R0:W1:Y:S02]  /*53f0*/  ATOMS.ADD R52, [R52], R49 ;  /* 0x000000313434738c */ /* 0x0000640000000000 */
.L_x_64:
[----:B------:R-:W-:Y:S05]  /*5400*/  BSYNC.RECONVERGENT B0 ;  /* 0x0000000000007941 */ /* 0x000fea0003800200 */
.L_x_63:
[----:B------:R-:W-:Y:S01]  /*5410*/  R2P PR, R45, 0x7f ;  /* 0x0000007f2d007804 */ /* 0x000fe20000000000 */
[----:B-1----:R1:W2:Y:S01]  /*5420*/  SHFL.IDX PT, R52, R52, R7, 0x1f ;  /* 0x00001f0734347589 */ /* 0x0022a200000e0000 */
[----:B------:R-:W-:Y:S11]  /*5430*/  BSSY.RECONVERGENT B0, `(.L_x_65) ;  /* 0x0000021000007945 */ /* 0x000ff60003800200 */
[----:B------:R-:W-:-:S02]  /*5440*/  VOTE.ANY R5, PT, P0 ;  /* 0x0000000000057806 */ /* 0x000fc400000e0100 */
[----:B------:R-:W-:Y:S02]  /*5450*/  VOTE.ANY R19, PT, P1 ;  /* 0x0000000000137806 */ /* 0x000fe400008e0100 */
[----:B------:R-:W-:Y:S02]  /*5460*/  @!P0 LOP3.LUT R5, RZ, R5, RZ, 0x33, !PT ;  /* 0x00000005ff058212 */ /* 0x000fe400078e33ff */
[----:B------:R-:W-:Y:S02]  /*5470*/  @!P1 LOP3.LUT R19, RZ, R19, RZ, 0x33, !PT ;  /* 0x00000013ff139212 */ /* 0x000fe400078e33ff */
[----:B-1----:R-:W-:Y:S02]  /*5480*/  VOTE.ANY R7, PT, P5 ;  /* 0x0000000000077806 */ /* 0x002fe400028e0100 */
[----:B------:R-:W-:Y:S02]  /*5490*/  LOP3.LUT R5, R19, R5, RZ, 0xc0, !PT ;  /* 0x0000000513057212 */ /* 0x000fe400078ec0ff */
[----:B------:R-:W-:-:S02]  /*54a0*/  VOTE.ANY R19, PT, P2 ;  /* 0x0000000000137806 */ /* 0x000fc400010e0100 */
        /* <DEDUP_REMOVED lines=9> */
[----:B------:R-:W-:-:S04]  /*5540*/  LOP3.LUT R5, R19, R5, RZ, 0xc0, !PT ;  /* 0x0000000513057212 */ /* 0x000fc800078ec0ff */
[----:B------:R-:W-:Y:S02]  /*5550*/  LOP3.LUT R5, R7, R5, RZ, 0xc0, !PT ;  /* 0x0000000507057212 */ /* 0x000fe400078ec0ff */
[----:B------:R-:W-:-:S04]  /*5560*/  VOTE.ANY R7, PT, P6 ;  /* 0x0000000000077806 */ /* 0x000fc800030e0100 */
[----:B------:R-:W-:-:S04]  /*5570*/  @!P6 LOP3.LUT R7, RZ, R7, RZ, 0x33, !PT ;  /* 0x00000007ff07e212 */ /* 0x000fc800078e33ff */
[----:B------:R-:W-:Y:S02]  /*5580*/  LOP3.LUT R5, R7, R5, RZ, 0xc0, !PT ;  /* 0x0000000507057212 */ /* 0x000fe400078ec0ff */
[----:B------:R-:W-:-:S04]  /*5590*/  VOTE.ANY R7, PT, P0 ;  /* 0x0000000000077806 */ /* 0x000fc800000e0100 */
[----:B------:R-:W-:-:S04]  /*55a0*/  @!P0 LOP3.LUT R7, RZ, R7, RZ, 0x33, !PT ;  /* 0x00000007ff078212 */ /* 0x000fc800078e33ff */
[----:B------:R-:W-:-:S04]  /*55b0*/  LOP3.LUT R19, R7, R5, RZ, 0xc0, !PT ;  /* 0x0000000507137212 */ /* 0x000fc800078ec0ff */
[----:B------:R-:W1:Y:S01]  /*55c0*/  FLO.U32 R7, R19 ;  /* 0x0000001300077300 */ /* 0x000e6200000e0000 */
[----:B------:R-:W-:-:S07]  /*55d0*/  LOP3.LUT R5, R23, R19, RZ, 0xc0, !PT ;  /* 0x0000001317057212 */ /* 0x000fce00078ec0ff */
[----:B------:R-:W3:Y:S01]  /*55e0*/  POPC R5, R5 ;  /* 0x0000000500057309 */ /* 0x000ee20000000000 */
[----:B-1----:R-:W-:Y:S01]  /*55f0*/  ISETP.NE.AND P0, PT, R46, R7, PT ;  /* 0x000000072e00720c */ /* 0x002fe20003f05270 */
[----:B------:R-:W-:-:S12]  /*5600*/  IMAD.MOV.U32 R46, RZ, RZ, RZ ;  /* 0x000000ffff2e7224 */ /* 0x000fd800078e00ff */
[----:B--23--:R-:W-:Y:S05]  /*5610*/  @P0 BRA `(.L_x_66) ;  /* 0x0000000000080947 */ /* 0x00cfea0003800000 */
[----:B------:R-:W-:-:S05]  /*5620*/  IMAD R22, R45, 0x4, R22 ;  /* 0x000000042d167824 */ /* 0x000fca00078e0216 */
[----:B------:R1:W2:Y:S02]  /*5630*/  ATOMS.ADD R46, [R22], R5 ;  /* 0x00000005162e738c */ /* 0x0002a40000000000 */
.L_x_66:
[----:B------:R-:W-:Y:S05]  /*5640*/  BSYNC.RECONVERGENT B0 ;  /* 0x0000000000007941 */ /* 0x000fea0003800200 */
.L_x_65:
[----:B-12---:R1:W2:Y:S01]  /*5650*/  SHFL.IDX PT, R22, R46, R7, 0x1f ;  /* 0x00001f072e167589 */ /* 0x0062a200000e0000 */
[----:B------:R-:W-:Y:S01]  /*5660*/  LOP3.LUT R19, R44, 0x80000000, RZ, 0x3c, !PT ;  /* 0x800000002c137812 */ /* 0x000fe200078e3cff */
[----:B------:R-:W-:Y:S01]  /*5670*/  IMAD.IADD R11, R15, 0x1, R11 ;  /* 0x000000010f0b7824 */ /* 0x000fe200078e020b */
[----:B------:R-:W-:Y:S01]  /*5680*/  LEA R14, R14, UR4, 0x2 ;  /* 0x000000040e0e7c11 */ /* 0x000fe2000f8e10ff */
[----:B------:R-:W-:Y:S01]  /*5690*/  BAR.SYNC.DEFER_BLOCKING 0x0 ;  /* 0x0000000000007b1d */ /* 0x000fe20000010000 */
[----:B------:R-:W-:Y:S01]  /*56a0*/  LOP3.LUT R43, R43, 0x80000000, RZ, 0x3c, !PT ;  /* 0x800000002b2b7812 */ /* 0x000fe200078e3cff */
[----:B------:R-:W-:Y:S01]  /*56b0*/  IMAD.IADD R21, R51, 0x1, R21 ;  /* 0x0000000133157824 */ /* 0x000fe200078e0215 */
[----:B------:R-:W-:Y:S01]  /*56c0*/  LEA R13, R13, UR4, 0x2 ;  /* 0x000000040d0d7c11 */ /* 0x000fe2000f8e10ff */
[----:B------:R-:W-:Y:S01]  /*56d0*/  IMAD.IADD R17, R47, 0x1, R17 ;  /* 0x000000012f117824 */ /* 0x000fe200078e0211 */
[----:B------:R-:W-:Y:S01]  /*56e0*/  LOP3.LUT R15, R42, 0x80000000, RZ, 0x3c, !PT ;  /* 0x800000002a0f7812 */ /* 0x000fe200078e3cff */
[----:B------:R-:W-:Y:S01]  /*56f0*/  IMAD.IADD R52, R49, 0x1, R52 ;  /* 0x0000000131347824 */ /* 0x000fe200078e0234 */
[----:B------:R-:W-:Y:S01]  /*5700*/  LEA R10, R10, UR4, 0x2 ;  /* 0x000000040a0a7c11 */ /* 0x000fe2000f8e10ff */
[----:B------:R-:W-:Y:S01]  /*5710*/  BSSY B1, `(.L_x_67) ;  /* 0x0000058000017945 */ /* 0x000fe20003800000 */
[----:B------:R-:W-:-:S02]  /*5720*/  LEA R42, R9, UR4, 0x2 ;  /* 0x00000004092a7c11 */ /* 0x000fc4000f8e10ff */
[----:B------:R-:W-:Y:S02]  /*5730*/  LEA R4, R4, UR4, 0x2 ;  /* 0x0000000404047c11 */ /* 0x000fe4000f8e10ff */
[----:B------:R-:W-:Y:S02]  /*5740*/  LEA R50, R50, UR4, 0x2 ;  /* 0x0000000432327c11 */ /* 0x000fe4000f8e10ff */
[----:B-1----:R-:W-:Y:S02]  /*5750*/  LEA R7, R20, UR4, 0x2 ;  /* 0x0000000414077c11 */ /* 0x002fe4000f8e10ff */
[----:B------:R-:W-:Y:S02]  /*5760*/  LEA R18, R18, UR4, 0x2 ;  /* 0x0000000412127c11 */ /* 0x000fe4000f8e10ff */
[----:B------:R-:W-:Y:S01]  /*5770*/  LEA R9, R16, UR4, 0x2 ;  /* 0x0000000410097c11 */ /* 0x000fe2000f8e10ff */
[----:B--2---:R-:W-:Y:S01]  /*5780*/  IMAD.IADD R22, R5, 0x1, R22 ;  /* 0x0000000105167824 */ /* 0x004fe200078e0216 */
[----:B------:R-:W-:-:S02]  /*5790*/  LEA R5, R6, UR4, 0x2 ;  /* 0x0000000406057c11 */ /* 0x000fc4000f8e10ff */
[----:B------:R-:W-:Y:S01]  /*57a0*/  LEA R12, R12, UR4, 0x2 ;  /* 0x000000040c0c7c11 */ /* 0x000fe2000f8e10ff */
[----:B------:R-:W-:Y:S01]  /*57b0*/  STS [R14+-0x4], R19 ;  /* 0xfffffc130e007388 */ /* 0x000fe20000000800 */
[----:B------:R-:W-:Y:S02]  /*57c0*/  LEA R48, R48, UR4, 0x2 ;  /* 0x0000000430307c11 */ /* 0x000fe4000f8e10ff */
[----:B------:R-:W-:Y:S01]  /*57d0*/  LEA R21, R21, UR4, 0x2 ;  /* 0x0000000415157c11 */ /* 0x000fe2000f8e10ff */
[----:B------:R1:W-:Y:S01]  /*57e0*/  STS [R13+-0x4], R43 ;  /* 0xfffffc2b0d007388 */ /* 0x0003e20000000800 */
[----:B------:R-:W-:Y:S02]  /*57f0*/  LEA R11, R11, UR4, 0x2 ;  /* 0x000000040b0b7c11 */ /* 0x000fe4000f8e10ff */
[----:B------:R-:W-:Y:S01]  /*5800*/  LEA R52, R52, UR4, 0x2 ;  /* 0x0000000434347c11 */ /* 0x000fe2000f8e10ff */
[----:B------:R2:W-:Y:S01]  /*5810*/  STS [R10+-0x4], R15 ;  /* 0xfffffc0f0a007388 */ /* 0x0005e20000000800 */
[----:B------:R-:W-:-:S03]  /*5820*/  ISETP.NE.AND P0, PT, R53, RZ, PT ;  /* 0x000000ff3500720c */ /* 0x000fc60003f05270 */
[----:B------:R-:W-:Y:S01]  /*5830*/  STS [R42+-0x4], R41 ;  /* 0xfffffc292a007388 */ /* 0x000fe20000000800 */
[----:B-1----:R-:W-:-:S03]  /*5840*/  LEA R13, R8, UR4, 0x2 ;  /* 0x00000004080d7c11 */ /* 0x002fc6000f8e10ff */
[----:B------:R1:W-:Y:S01]  /*5850*/  STS [R5+-0x4], R40 ;  /* 0xfffffc2805007388 */ /* 0x0003e20000000800 */
[----:B--2---:R-:W-:-:S03]  /*5860*/  LEA R15, R0, UR4, 0x2 ;  /* 0x00000004000f7c11 */ /* 0x004fc6000f8e10ff */
[----:B------:R-:W-:Y:S01]  /*5870*/  STS [R4+-0x4], R39 ;  /* 0xfffffc2704007388 */ /* 0x000fe20000000800 */
[----:B------:R-:W-:-:S03]  /*5880*/  LEA R0, R17, UR4, 0x2 ;  /* 0x0000000411007c11 */ /* 0x000fc6000f8e10ff */
[----:B------:R-:W-:Y:S01]  /*5890*/  STS [R50+-0x4], R25 ;  /* 0xfffffc1932007388 */ /* 0x000fe20000000800 */
[----:B-1----:R-:W-:-:S03]  /*58a0*/  LEA R5, R22, UR4, 0x2 ;  /* 0x0000000416057c11 */ /* 0x002fc6000f8e10ff */
[----:B------:R-:W-:Y:S04]  /*58b0*/  STS [R7+-0x4], R38 ;  /* 0xfffffc2607007388 */ /* 0x000fe80000000800 */
[----:B------:R-:W-:Y:S04]  /*58c0*/  STS [R18+-0x4], R37 ;  /* 0xfffffc2512007388 */ /* 0x000fe80000000800 */
[----:B------:R-:W-:Y:S04]  /*58d0*/  STS [R9+-0x4], R36 ;  /* 0xfffffc2409007388 */ /* 0x000fe80000000800 */
[----:B------:R-:W-:Y:S04]  /*58e0*/  STS [R12+-0x4], R35 ;  /* 0xfffffc230c007388 */ /* 0x000fe80000000800 */
[----:B------:R1:W-:Y:S04]  /*58f0*/  STS [R13+-0x4], R34 ;  /* 0xfffffc220d007388 */ /* 0x0003e80000000800 */
[----:B------:R2:W-:Y:S04]  /*5900*/  STS [R15+-0x4], R26 ;  /* 0xfffffc1a0f007388 */ /* 0x0005e80000000800 */
[----:B------:R2:W-:Y:S01]  /*5910*/  STS [R48+-0x4], R33 ;  /* 0xfffffc2130007388 */ /* 0x0005e20000000800 */
[----:B-1----:R-:W-:-:S03]  /*5920*/  LEA R13, R3, UR4, 0x3 ;  /* 0x00000004030d7c11 */ /* 0x002fc6000f8e18ff */
[----:B------:R2:W-:Y:S04]  /*5930*/  STS [R21+-0x4], R32 ;  /* 0xfffffc2015007388 */ /* 0x0005e80000000800 */
[----:B------:R2:W-:Y:S04]  /*5940*/  STS [R0+-0x4], R31 ;  /* 0xfffffc1f00007388 */ /* 0x0005e80000000800 */
[----:B------:R2:W-:Y:S04]  /*5950*/  STS [R11+-0x4], R30 ;  /* 0xfffffc1e0b007388 */ /* 0x0005e80000000800 */
[----:B------:R2:W-:Y:S04]  /*5960*/  STS [R52+-0x4], R29 ;  /* 0xfffffc1d34007388 */ /* 0x0005e80000000800 */
[----:B------:R2:W-:Y:S01]  /*5970*/  STS [R5+-0x4], R28 ;  /* 0xfffffc1c05007388 */ /* 0x0005e20000000800 */
[----:B------:R-:W-:Y:S05]  /*5980*/  @P0 BRA `(.L_x_68) ;  /* 0x0000000000c00947 */ /* 0x000fea0003800000 */
[----:B------:R-:W1:Y:S02]  /*5990*/  LDCU.64 UR10, c[0x0][0x398] ;  /* 0x00007300ff0a77ac */ /* 0x000e640008000a00 */
[----:B-1----:R-:W-:-:S04]  /*59a0*/  LEA R6, P0, R3, UR10, 0x3 ;  /* 0x0000000a03067c11 */ /* 0x002fc8000f8018ff */
[----:B------:R-:W-:-:S05]  /*59b0*/  LEA.HI.X R7, R3, UR11, RZ, 0x3, P0 ;  /* 0x0000000b03077c11 */ /* 0x000fca00080f1cff */
[----:B--2---:R-:W2:Y:S01]  /*59c0*/  LDG.E.64 R4, desc[UR8][R6.64] ;  /* 0x0000000806047981 */ /* 0x004ea2000c1e1b00 */
[----:B------:R-:W-:Y:S01]  /*59d0*/  SHF.R.S32.HI R9, RZ, 0x1f, R24 ;  /* 0x0000001fff097819 */ /* 0x000fe20000011418 */
[----:B------:R-:W-:Y:S01]  /*59e0*/  UISETP.GE.AND UP0, UPT, UR7, 0x1, UPT ;  /* 0x000000010700788c */ /* 0x000fe2000bf06270 */
[----:B------:R-:W-:Y:S01]  /*59f0*/  IMAD.MOV.U32 R0, RZ, RZ, R27 ;  /* 0x000000ffff007224 */ /* 0x000fe200078e001b */
[----:B--2---:R-:W-:-:S05]  /*5a00*/  IADD3 R4, P0, PT, -R24, R4, RZ ;  /* 0x0000000418047210 */ /* 0x004fca0007f1e1ff */
[----:B------:R-:W-:-:S05]  /*5a10*/  IMAD.X R5, R5, 0x1, ~R9, P0 ;  /* 0x0000000105057824 */ /* 0x000fca00000e0e09 */
[----:B------:R1:W-:Y:S01]  /*5a20*/  STS.64 [R13+0x7200], R4 ;  /* 0x007200040d007388 */ /* 0x0003e20000000a00 */
[----:B------:R-:W-:Y:S05]  /*5a30*/  BRA.U !UP0, `(.L_x_69) ;  /* 0x00000001086c7547 */ /* 0x000fea000b800000 */
[----:B------:R-:W-:Y:S01]  /*5a40*/  BSSY B0, `(.L_x_70) ;  /* 0x0000019000007945 */ /* 0x000fe20003800000 */
[----:B------:R-:W-:Y:S02]  /*5a50*/  IMAD.MOV.U32 R6, RZ, RZ, -0x1 ;  /* 0xffffffffff067424 */ /* 0x000fe400078e00ff */
[----:B------:R-:W-:Y:S02]  /*5a60*/  IMAD.U32 R7, RZ, RZ, UR7 ;  /* 0x00000007ff077e24 */ /* 0x000fe4000f8e00ff */
[----:B------:R-:W-:-:S07]  /*5a70*/  IMAD.MOV.U32 R0, RZ, RZ, R27 ;  /* 0x000000ffff007224 */ /* 0x000fce00078e001b */
.L_x_74:
[----:B-1----:R-:W1:Y:S01]  /*5a80*/  LDC.64 R4, c[0x0][0x380] ;  /* 0x0000e000ff047b82 */ /* 0x002e620000000a00 */
[----:B------:R-:W-:Y:S01]  /*5a90*/  VIADD R11, R7, 0xffffffff ;  /* 0xffffffff070b7836 */ /* 0x000fe20000000000 */
[----:B------:R-:W-:Y:S03]  /*5aa0*/  BSSY B2, `(.L_x_71) ;  /* 0x0000008000027945 */ /* 0x000fe60003800000 */
[----:B------:R-:W-:-:S04]  /*5ab0*/  IMAD R9, R11, 0x100, R3 ;  /* 0x000001000b097824 */ /* 0x000fc800078e0203 */
[----:B-1----:R-:W-:-:S07]  /*5ac0*/  IMAD.WIDE R4, R9, 0x4, R4 ;  /* 0x0000000409047825 */ /* 0x002fce00078e0204 */
.L_x_72:
[----:B------:R-:W-:Y:S05]  /*5ad0*/  YIELD ;  /* 0x0000000000007946 */ /* 0x000fea0003800000 */
[----:B------:R1:W-:Y:S06]  /*5ae0*/  MEMBAR.SC.CTA ;  /* 0x0000000000007992 */ /* 0x0003ec0000000000 */
[----:B-1----:R-:W2:Y:S02]  /*5af0*/  LDG.E.STRONG.SYS R8, desc[UR8][R4.64] ;  /* 0x0000000804087981 */ /* 0x002ea4000c1f5900 */
[----:B--2---:R-:W-:-:S13]  /*5b00*/  ISETP.NE.AND P0, PT, R8, RZ, PT ;  /* 0x000000ff0800720c */ /* 0x004fda0003f05270 */
[----:B------:R-:W-:Y:S05]  /*5b10*/  @!P0 BRA `(.L_x_72) ;  /* 0xfffffffc00ec8947 */ /* 0x000fea000383ffff */
[----:B------:R-:W-:Y:S05]  /*5b20*/  BSYNC B2 ;  /* 0x0000000000027941 */ /* 0x000fea0003800000 */
.L_x_71:
[----:B------:R-:W-:Y:S01]  /*5b30*/  BSSY.RECONVERGENT B2, `(.L_x_73) ;  /* 0x0000006000027945 */ /* 0x000fe20003800200 */
[C---:B------:R-:W-:Y:S02]  /*5b40*/  ISETP.GT.AND P0, PT, R8.reuse, -0x1, PT ;  /* 0xffffffff0800780c */ /* 0x040fe40003f04270 */
[----:B------:R-:W-:Y:S01]  /*5b50*/  LOP3.LUT R5, R8, 0x3fffffff, RZ, 0xc0, !PT ;  /* 0x3fffffff08057812 */ /* 0x000fe200078ec0ff */
[----:B------:R-:W-:Y:S05]  /*5b60*/  WARPSYNC.EXCLUSIVE R6 ;  /* 0x0000000006007348 */ /* 0x000fea0003a00000 */
[----:B------:R-:W-:-:S05]  /*5b70*/  IMAD.IADD R0, R5, 0x1, R0 ;  /* 0x0000000105007824 */ /* 0x000fca00078e0200 */
[----:B------:R-:W-:-:S07]  /*5b80*/  VOTE.ANY R6, PT, P0 ;  /* 0x0000000000067806 */ /* 0x000fce00000e0100 */
[----:B------:R-:W-:Y:S05]  /*5b90*/  BSYNC.RECONVERGENT B2 ;  /* 0x0000000000027941 */ /* 0x000fea0003800200 */
.L_x_73:
[----:B------:R-:W-:Y:S01]  /*5ba0*/  ISETP.GT.U32.AND P1, PT, R7, 0x1, PT ;  /* 0x000000010700780c */ /* 0x000fe20003f24070 */
[----:B------:R-:W-:-:S12]  /*5bb0*/  IMAD.MOV.U32 R7, RZ, RZ, R11 ;  /* 0x000000ffff077224 */ /* 0x000fd800078e000b */
[----:B------:R-:W-:Y:S05]  /*5bc0*/  @P0 BRA P1, `(.L_x_74) ;  /* 0xfffffffc00ac0947 */ /* 0x000fea000083ffff */
[----:B------:R-:W-:Y:S05]  /*5bd0*/  BSYNC B0 ;  /* 0x0000000000007941 */ /* 0x000fea0003800000 */
.L_x_70:
[----:B------:R2:W3:Y:S02]  /*5be0*/  LDS.64 R4, [R13+0x7200] ;  /* 0x007200000d047984 */ /* 0x0004e40000000a00 */
.L_x_69:
[----:B------:R-:W4:Y:S01]  /*5bf0*/  LDC.64 R6, c[0x0][0x380] ;  /* 0x0000e000ff067b82 */ /* 0x000f220000000a00 */
[C---:B------:R-:W-:Y:S01]  /*5c00*/  IMAD.IADD R11, R0.reuse, 0x1, -R27 ;  /* 0x00000001000b7824 */ /* 0x040fe200078e0a1b */
[----:B------:R-:W-:Y:S01]  /*5c10*/  LOP3.LUT R9, R0, 0x80000000, RZ, 0xfc, !PT ;  /* 0x8000000000097812 */ /* 0x000fe200078efcff */
[----:B------:R-:W-:-:S03]  /*5c20*/  IMAD.U32 R15, RZ, RZ, UR7 ;  /* 0x00000007ff0f7e24 */ /* 0x000fc6000f8e00ff */
[----:B-1-3--:R-:W-:Y:S01]  /*5c30*/  IADD3 R4, P0, PT, R11, R4, RZ ;  /* 0x000000040b047210 */ /* 0x00afe20007f1e0ff */
[----:B------:R-:W-:-:S03]  /*5c40*/  IMAD R15, R15, 0x100, R3 ;  /* 0x000001000f0f7824 */ /* 0x000fc600078e0203 */
[----:B------:R-:W-:-:S05]  /*5c50*/  LEA.HI.X.SX32 R5, R11, R5, 0x1, P0 ;  /* 0x000000050b057211 */ /* 0x000fca00000f0eff */
[----:B------:R1:W-:Y:S01]  /*5c60*/  STS.64 [R13+0x7200], R4 ;  /* 0x007200040d007388 */ /* 0x0003e20000000a00 */
[----:B----4-:R-:W-:-:S05]  /*5c70*/  IMAD.WIDE R6, R15, 0x4, R6 ;  /* 0x000000040f067825 */ /* 0x010fca00078e0206 */
[----:B------:R1:W-:Y:S02]  /*5c80*/  STG.E.STRONG.SYS desc[UR8][R6.64], R9 ;  /* 0x0000000906007986 */ /* 0x0003e4000c115908 */
.L_x_68:
[----:B------:R-:W-:Y:S05]  /*5c90*/  BSYNC B1 ;  /* 0x0000000000017941 */ /* 0x000fea0003800000 */
.L_x_67:
[----:B-1----:R-:W1:Y:S01]  /*5ca0*/  LDC.64 R6, c[0x0][0x390] ;  /* 0x0000e400ff067b82 */ /* 0x002e620000000a00 */
[----:B------:R-:W-:-:S06]  /*5cb0*/  UIMAD UR6, UR7, 0x1c80, URZ ;  /* 0x00001c80070678a4 */ /* 0x000fcc000f8e02ff */
[----:B--2---:R-:W-:Y:S01]  /*5cc0*/  IMAD.U32 R0, RZ, RZ, UR6 ;  /* 0x00000006ff007e24 */ /* 0x004fe2000f8e00ff */
[----:B------:R-:W2:Y:S03]  /*5cd0*/  LDC R9, c[0x0][0x3c0] ;  /* 0x0000f000ff097b82 */ /* 0x000ea60000000800 */
[----:B------:R-:W-:Y:S01]  /*5ce0*/  VIADD R0, R0, 0x1c80 ;  /* 0x00001c8000007836 */ /* 0x000fe20000000000 */
[----:B-1----:R-:W-:-:S04]  /*5cf0*/  ISETP.EQ.U32.AND P1, PT, R6, RZ, PT ;  /* 0x000000ff0600720c */ /* 0x002fc80003f22070 */
[CC--:B--2---:R-:W-:Y:S02]  /*5d00*/  ISETP.GE.AND P0, PT, R0.reuse, R9.reuse, PT ;  /* 0x000000090000720c */ /* 0x0c4fe40003f06270 */
[----:B------:R-:W-:Y:S02]  /*5d10*/  ISETP.GT.AND P3, PT, R0, R9, PT ;  /* 0x000000090000720c */ /* 0x000fe40003f64270 */
[----:B------:R-:W-:Y:S02]  /*5d20*/  ISETP.EQ.OR.EX P0, PT, R7, RZ, !P0, P1 ;  /* 0x000000ff0700720c */ /* 0x000fe40004702710 */
[C---:B------:R-:W-:Y:S02]  /*5d30*/  LEA R0, R3.reuse, UR4, 0x2 ;  /* 0x0000000403007c11 */ /* 0x040fe4000f8e10ff */
[----:B------:R-:W-:-:S13]  /*5d40*/  ISETP.GT.U32.OR P0, PT, R3, 0xff, P0 ;  /* 0x000000ff0300780c */ /* 0x000fda0000704470 */
[----:B------:R-:W-:Y:S05]  /*5d50*/  @P0 BRA `(.L_x_75) ;  /* 0x0000000000200947 */ /* 0x000fea0003800000 */
[----:B------:R-:W1:Y:S01]  /*5d60*/  LDS.64 R4, [R13+0x7200] ;  /* 0x007200000d047984 */ /* 0x000e620000000a00 */
[C---:B------:R-:W-:Y:S02]  /*5d70*/  LEA R6, P2, R3.reuse, R6, 0x3 ;  /* 0x0000000603067211 */ /* 0x040fe400078418ff */
[--C-:B------:R-:W-:Y:S02]  /*5d80*/  SHF.R.S32.HI R11, RZ, 0x1f, R27.reuse ;  /* 0x0000001fff0b7819 */ /* 0x100fe4000001141b */
[----:B------:R-:W-:Y:S02]  /*5d90*/  LEA.HI.X R7, R3, R7, RZ, 0x3, P2 ;  /* 0x0000000703077211 */ /* 0x000fe400010f1cff */
[----:B-1----:R-:W-:Y:S02]  /*5da0*/  IADD3 R4, P0, P1, R4, R24, R27 ;  /* 0x0000001804047210 */ /* 0x002fe4000791e01b */
[----:B------:R-:W-:-:S04]  /*5db0*/  SHF.R.S32.HI R24, RZ, 0x1f, R24 ;  /* 0x0000001fff187819 */ /* 0x000fc80000011418 */
[----:B------:R-:W-:-:S05]  /*5dc0*/  IADD3.X R5, PT, PT, R5, R24, R11, P0, P1 ;  /* 0x0000001805057210 */ /* 0x000fca00007e240b */
[----:B------:R1:W-:Y:S02]  /*5dd0*/  STG.E.64 desc[UR8][R6.64], R4 ;  /* 0x0000000406007986 */ /* 0x0003e4000c101b08 */
.L_x_75:
[----:B------:R-:W-:Y:S05]  /*5de0*/  WARPSYNC.ALL ;  /* 0x0000000000007948 */ /* 0x000fea0003800000 */
[----:B------:R-:W-:Y:S06]  /*5df0*/  BAR.SYNC.DEFER_BLOCKING 0x0 ;  /* 0x0000000000007b1d */ /* 0x000fec0000010000 */
[----:B------:R-:W-:Y:S05]  /*5e00*/  @P3 BRA `(.L_x_76) ;  /* 0x0000000c009c3947 */ /* 0x000fea0003800000 */
[----:B------:R-:W1:Y:S01]  /*5e10*/  LDS R2, [R0] ;  /* 0x0000000000027984 */ /* 0x000e620000000800 */
[----:B------:R-:W1:Y:S01]  /*5e20*/  LDCU UR6, c[0x0][0x3c4] ;  /* 0x00007880ff0677ac */ /* 0x000e620008000800 */
[----:B------:R-:W2:Y:S01]  /*5e30*/  LDCU.64 UR10, c[0x0][0x3a0] ;  /* 0x00007400ff0a77ac */ /* 0x000ea20008000a00 */
[----:B-1----:R-:W-:Y:S02]  /*5e40*/  SHF.R.U32.HI R4, RZ, UR6, R2 ;  /* 0x00000006ff047c19 */ /* 0x002fe40008011602 */
[----:B------:R-:W-:Y:S02]  /*5e50*/  LOP3.LUT R11, R2, 0x80000000, RZ, 0x3c, !PT ;  /* 0x80000000020b7812 */ /* 0x000fe400078e3cff */
[----:B------:R-:W-:-:S04]  /*5e60*/  LOP3.LUT R4, R4, UR5, RZ, 0x30, !PT ;  /* 0x0000000504047c12 */ /* 0x000fc8000f8e30ff */
[----:B------:R-:W-:-:S06]  /*5e70*/  LEA R5, R4, UR4, 0x3 ;  /* 0x0000000404057c11 */ /* 0x000fcc000f8e18ff */
[----:B------:R-:W1:Y:S02]  /*5e80*/  LDS.64 R4, [R5+0x7200] ;  /* 0x0072000005047984 */ /* 0x000e640000000a00 */
[----:B-1----:R-:W-:-:S05]  /*5e90*/  IADD3 R4, P0, PT, R4, R3, RZ ;  /* 0x0000000304047210 */ /* 0x002fca0007f1e0ff */
[----:B------:R-:W-:Y:S01]  /*5ea0*/  IMAD.X R7, RZ, RZ, R5, P0 ;  /* 0x000000ffff077224 */ /* 0x000fe200000e0605 */
[----:B--2---:R-:W-:-:S04]  /*5eb0*/  LEA R6, P0, R4, UR10, 0x2 ;  /* 0x0000000a04067c11 */ /* 0x004fc8000f8010ff */
[----:B------:R-:W-:-:S05]  /*5ec0*/  LEA.HI.X R7, R4, UR11, R7, 0x2, P0 ;  /* 0x0000000b04077c11 */ /* 0x000fca00080f1407 */
[----:B------:R-:W-:Y:S01]  /*5ed0*/  STG.E desc[UR8][R6.64], R11 ;  /* 0x0000000b06007986 */ /* 0x000fe2000c101908 */
[----:B------:R-:W-:-:S03]  /*5ee0*/  NOP ;  /* 0x0000000000007918 */ /* 0x000fc60000000000 */
[----:B------:R-:W1:Y:S02]  /*5ef0*/  LDS R2, [R0+0x600] ;  /* 0x0006000000027984 */ /* 0x000e640000000800 */
[----:B-1----:R-:W-:Y:S02]  /*5f00*/  SHF.R.U32.HI R4, RZ, UR6, R2 ;  /* 0x00000006ff047c19 */ /* 0x002fe40008011602 */
[----:B------:R-:W-:Y:S02]  /*5f10*/  LOP3.LUT R11, R2, 0x80000000, RZ, 0x3c, !PT ;  /* 0x80000000020b7812 */ /* 0x000fe400078e3cff */
[----:B------:R-:W-:-:S04]  /*5f20*/  LOP3.LUT R4, R4, UR5, RZ, 0x30, !PT ;  /* 0x0000000504047c12 */ /* 0x000fc8000f8e30ff */
[----:B------:R-:W-:-:S06]  /*5f30*/  LEA R5, R4, UR4, 0x3 ;  /* 0x0000000404057c11 */ /* 0x000fcc000f8e18ff */
[----:B------:R-:W1:Y:S02]  /*5f40*/  LDS.64 R4, [R5+0x7200] ;  /* 0x0072000005047984 */ /* 0x000e640000000a00 */
[----:B-1----:R-:W-:-:S05]  /*5f50*/  IADD3 R4, P0, PT, R4, R3, RZ ;  /* 0x0000000304047210 */ /* 0x002fca0007f1e0ff */
[----:B------:R-:W-:Y:S01]  /*5f60*/  IMAD.X R9, RZ, RZ, R5, P0 ;  /* 0x000000ffff097224 */ /* 0x000fe200000e0605 */
[----:B------:R-:W-:-:S04]  /*5f70*/  LEA R8, P0, R4, UR10, 0x2 ;  /* 0x0000000a04087c11 */ /* 0x000fc8000f8010ff */
        /* <DEDUP_REMOVED lines=196> */
[----:B-1----:R-:W-:-:S04]  /*6bc0*/  SHF.R.U32.HI R2, RZ, UR6, R0 ;  /* 0x00000006ff027c19 */ /* 0x002fc80008011600 */
[----:B------:R-:W-:-:S04]  /*6bd0*/  LOP3.LUT R2, R2, UR5, RZ, 0x30, !PT ;  /* 0x0000000502027c12 */ /* 0x000fc8000f8e30ff */
[----:B------:R-:W-:-:S06]  /*6be0*/  LEA R4, R2, UR4, 0x3 ;  /* 0x0000000402047c11 */ /* 0x000fcc000f8e18ff */
[----:B------:R-:W1:Y:S02]  /*6bf0*/  LDS.64 R4, [R4+0x7200] ;  /* 0x0072000004047984 */ /* 0x000e640000000a00 */
[----:B-1----:R-:W-:-:S05]  /*6c00*/  IADD3 R3, P0, PT, R4, R3, RZ ;  /* 0x0000000304037210 */ /* 0x002fca0007f1e0ff */
[----:B------:R-:W-:Y:S01]  /*6c10*/  IMAD.X R6, RZ, RZ, R5, P0 ;  /* 0x000000ffff067224 */ /* 0x000fe200000e0605 */
[C---:B------:R-:W-:Y:S02]  /*6c20*/  LEA R2, P0, R3.reuse, UR10, 0x2 ;  /* 0x0000000a03027c11 */ /* 0x040fe4000f8010ff */
[----:B------:R-:W-:Y:S02]  /*6c30*/  LOP3.LUT R5, R0, 0x80000000, RZ, 0x3c, !PT ;  /* 0x8000000000057812 */ /* 0x000fe400078e3cff */
[----:B------:R-:W-:-:S05]  /*6c40*/  LEA.HI.X R3, R3, UR11, R6, 0x2, P0 ;  /* 0x0000000b03037c11 */ /* 0x000fca00080f1406 */
[----:B------:R-:W-:Y:S01]  /*6c50*/  STG.E desc[UR8][R2.64+0x6c00], R5 ;  /* 0x006c000502007986 */ /* 0x000fe2000c101908 */
[----:B------:R-:W-:Y:S01]  /*6c60*/  NOP ;  /* 0x0000000000007918 */ /* 0x000fe20000000000 */
[----:B------:R-:W-:Y:S05]  /*6c70*/  EXIT ;  /* 0x000000000000794d */ /* 0x000fea0003800000 */
.L_x_76:
[----:B-1----:R-:W-:Y:S01]  /*6c80*/  IMAD.U32 R4, RZ, RZ, UR7 ;  /* 0x00000007ff047e24 */ /* 0x002fe2000f8e00ff */
[----:B------:R-:W-:Y:S01]  /*6c90*/  BSSY.RECONVERGENT B0, `(.L_x_77) ;  /* 0x000001e000007945 */ /* 0x000fe20003800200 */
[C---:B------:R-:W-:Y:S02]  /*6ca0*/  VIADD R6, R3.reuse, 0x300 ;  /* 0x0000030003067836 */ /* 0x040fe40000000000 */
[----:B------:R-:W-:Y:S02]  /*6cb0*/  IMAD R5, R4, -0x1c80, R9 ;  /* 0xffffe38004057824 */ /* 0x000fe400078e0209 */
[C---:B------:R-:W-:Y:S02]  /*6cc0*/  VIADD R4, R3.reuse, 0x180 ;  /* 0x0000018003047836 */ /* 0x040fe40000000000 */
[C---:B------:R-:W-:Y:S01]  /*6cd0*/  VIADD R8, R3.reuse, 0x480 ;  /* 0x0000048003087836 */ /* 0x040fe20000000000 */
[CC--:B------:R-:W-:Y:S01]  /*6ce0*/  ISETP.GE.AND P1, PT, R3.reuse, R5.reuse, PT ;  /* 0x000000050300720c */ /* 0x0c0fe20003f26270 */
[C---:B------:R-:W-:Y:S01]  /*6cf0*/  VIADD R10, R3.reuse, 0xa80 ;  /* 0x00000a80030a7836 */ /* 0x040fe20000000000 */
[-C--:B------:R-:W-:Y:S01]  /*6d00*/  ISETP.GE.AND P2, PT, R4, R5.reuse, PT ;  /* 0x000000050400720c */ /* 0x080fe20003f46270 */
[C---:B------:R-:W-:Y:S01]  /*6d10*/  VIADD R4, R3.reuse, 0x600 ;  /* 0x0000060003047836 */ /* 0x040fe20000000000 */
[-C--:B------:R-:W-:Y:S01]  /*6d20*/  ISETP.GE.AND P3, PT, R6, R5.reuse, PT ;  /* 0x000000050600720c */ /* 0x080fe20003f66270 */
[C---:B------:R-:W-:Y:S01]  /*6d30*/  VIADD R6, R3.reuse, 0x780 ;  /* 0x0000078003067836 */ /* 0x040fe20000000000 */
[-C--:B------:R-:W-:Y:S01]  /*6d40*/  ISETP.GE.AND P4, PT, R8, R5.reuse, PT ;  /* 0x000000050800720c */ /* 0x080fe20003f86270 */
[----:B------:R-:W-:Y:S01]  /*6d50*/  VIADD R8, R3, 0x900 ;  /* 0x0000090003087836 */ /* 0x000fe20000000000 */
[----:B------:R-:W-:-:S02]  /*6d60*/  ISETP.GE.AND P5, PT, R4, R5, PT ;  /* 0x000000050400720c */ /* 0x000fc40003fa6270 */
[-C--:B------:R-:W-:Y:S02]  /*6d70*/  ISETP.GE.AND P6, PT, R6, R5.reuse, PT ;  /* 0x000000050600720c */ /* 0x080fe40003fc6270 */
[----:B------:R-:W-:Y:S01]  /*6d80*/  ISETP.GE.AND P0, PT, R8, R5, PT ;  /* 0x000000050800720c */ /* 0x000fe20003f06270 */
[----:B------:R-:W-:-:S12]  /*6d90*/  @P1 BRA `(.L_x_78) ;  /* 0x0000000000341947 */ /* 0x000fd80003800000 */
[----:B------:R-:W1:Y:S01]  /*6da0*/  LDS R4, [R0] ;  /* 0x0000000000047984 */ /* 0x000e620000000800 */
[----:B------:R-:W1:Y:S01]  /*6db0*/  LDCU UR6, c[0x0][0x3c4] ;  /* 0x00007880ff0677ac */ /* 0x000e620008000800 */
[----:B------:R-:W2:Y:S01]  /*6dc0*/  LDCU.64 UR10, c[0x0][0x3a0] ;  /* 0x00007400ff0a77ac */ /* 0x000ea20008000a00 */
[----:B-1----:R-:W-:-:S04]  /*6dd0*/  SHF.R.U32.HI R6, RZ, UR6, R4 ;  /* 0x00000006ff067c19 */ /* 0x002fc80008011604 */
[----:B------:R-:W-:-:S04]  /*6de0*/  LOP3.LUT R6, R6, UR5, RZ, 0x30, !PT ;  /* 0x0000000506067c12 */ /* 0x000fc8000f8e30ff */
[----:B------:R-:W-:-:S05]  /*6df0*/  LEA R8, R6, UR4, 0x3 ;  /* 0x0000000406087c11 */ /* 0x000fca000f8e18ff */
[----:B------:R-:W1:Y:S02]  /*6e00*/  LDS.64 R6, [R8+0x7200] ;  /* 0x0072000008067984 */ /* 0x000e640000000a00 */
[----:B-1----:R-:W-:-:S05]  /*6e10*/  IADD3 R9, P1, PT, R6, R3, RZ ;  /* 0x0000000306097210 */ /* 0x002fca0007f3e0ff */
[----:B------:R-:W-:Y:S01]  /*6e20*/  IMAD.X R12, RZ, RZ, R7, P1 ;  /* 0x000000ffff0c7224 */ /* 0x000fe200008e0607 */
[----:B--2---:R-:W-:-:S04]  /*6e30*/  LEA R6, P1, R9, UR10, 0x2 ;  /* 0x0000000a09067c11 */ /* 0x004fc8000f8210ff */
[----:B------:R-:W-:Y:S02]  /*6e40*/  LEA.HI.X R7, R9, UR11, R12, 0x2, P1 ;  /* 0x0000000b09077c11 */ /* 0x000fe400088f140c */
[----:B------:R-:W-:-:S05]  /*6e50*/  LOP3.LUT R9, R4, 0x80000000, RZ, 0x3c, !PT ;  /* 0x8000000004097812 */ /* 0x000fca00078e3cff */
[----:B------:R1:W-:Y:S02]  /*6e60*/  STG.E desc[UR8][R6.64], R9 ;  /* 0x0000000906007986 */ /* 0x0003e4000c101908 */
.L_x_78:
[----:B------:R-:W-:Y:S05]  /*6e70*/  BSYNC.RECONVERGENT B0 ;  /* 0x0000000000007941 */ /* 0x000fea0003800200 */
.L_x_77:
[----:B------:R-:W-:Y:S01]  /*6e80*/  NOP ;  /* 0x0000000000007918 */ /* 0x000fe20000000000 */
[----:B------:R-:W-:Y:S01]  /*6e90*/  BSSY.RECONVERGENT B0, `(.L_x_79) ;  /* 0x0000011000007945 */ /* 0x000fe20003800200 */
[----:B------:R-:W-:Y:S02]  /*6ea0*/  ISETP.GE.AND P1, PT, R10, R5, PT ;  /* 0x000000050a00720c */ /* 0x000fe40003f26270 */
[----:B------:R-:W-:Y:S01]  /*6eb0*/  LOP3.LUT R10, R3, 0xc00, RZ, 0xfc, !PT ;  /* 0x00000c00030a7812 */ /* 0x000fe200078efcff */
[----:B------:R-:W-:Y:S10]  /*6ec0*/  @P2 BRA `(.L_x_80) ;  /* 0x0000000000342947 */ /* 0x000ff40003800000 */
[----:B------:R-:W1:Y:S01]  /*6ed0*/  LDS R4, [R0+0x600] ;  /* 0x0006000000047984 */ /* 0x000e620000000800 */
        /* <DEDUP_REMOVED lines=12> */
.L_x_80:
[----:B------:R-:W-:Y:S05]  /*6fa0*/  BSYNC.RECONVERGENT B0 ;  /* 0x0000000000007941 */ /* 0x000fea0003800200 */
.L_x_79:
[----:B------:R-:W-:Y:S01]  /*6fb0*/  NOP ;  /* 0x0000000000007918 */ /* 0x000fe20000000000 */
[----:B------:R-:W-:Y:S01]  /*6fc0*/  BSSY.RECONVERGENT B0, `(.L_x_81) ;  /* 0x0000011000007945 */ /* 0x000fe20003800200 */
[----:B------:R-:W-:Y:S01]  /*6fd0*/  ISETP.GE.AND P2, PT, R10, R5, PT ;  /* 0x000000050a00720c */ /* 0x000fe20003f46270 */
[----:B------:R-:W-:Y:S02]  /*6fe0*/  VIADD R10, R3, 0xd80 ;  /* 0x00000d80030a7836 */ /* 0x000fe40000000000 */
[----:B------:R-:W-:Y:S10]  /*6ff0*/  @P3 BRA `(.L_x_82) ;  /* 0x0000000000343947 */ /* 0x000ff40003800000 */
[----:B------:R-:W1:Y:S01]  /*7000*/  LDS R4, [R0+0xc00] ;  /* 0x000c000000047984 */ /* 0x000e620000000800 */
[----:B------:R-:W1:Y:S01]  /*7010*/  LDCU UR6, c[0x0][0x3c4] ;  /* 0x00007880ff0677ac */ /* 0x000e620008000800 */
[----:B------:R-:W3:Y:S01]  /*7020*/  LDCU.64 UR10, c[0x0][0x3a0] ;  /* 0x00007400ff0a77ac */ /* 0x000ee20008000a00 */
[----:B-12---:R-:W-:-:S04]  /*7030*/  SHF.R.U32.HI R6, RZ, UR6, R4 ;  /* 0x00000006ff067c19 */ /* 0x006fc80008011604 */
[----:B------:R-:W-:-:S04]  /*7040*/  LOP3.LUT R6, R6, UR5, RZ, 0x30, !PT ;  /* 0x0000000506067c12 */ /* 0x000fc8000f8e30ff */
[----:B------:R-:W-:-:S05]  /*7050*/  LEA R8, R6, UR4, 0x3 ;  /* 0x0000000406087c11 */ /* 0x000fca000f8e18ff */
[----:B------:R-:W1:Y:S02]  /*7060*/  LDS.64 R6, [R8+0x7200] ;  /* 0x0072000008067984 */ /* 0x000e640000000a00 */
[----:B-1----:R-:W-:-:S05]  /*7070*/  IADD3 R9, P3, PT, R6, R3, RZ ;  /* 0x0000000306097210 */ /* 0x002fca0007f7e0ff */
[----:B------:R-:W-:Y:S01]  /*7080*/  IMAD.X R12, RZ, RZ, R7, P3 ;  /* 0x000000ffff0c7224 */ /* 0x000fe200018e0607 */
[----:B---3--:R-:W-:-:S04]  /*7090*/  LEA R6, P3, R9, UR10, 0x2 ;  /* 0x0000000a09067c11 */ /* 0x008fc8000f8610ff */
[----:B------:R-:W-:Y:S02]  /*70a0*/  LEA.HI.X R7, R9, UR11, R12, 0x2, P3 ;  /* 0x0000000b09077c11 */ /* 0x000fe400098f140c */
[----:B------:R-:W-:-:S05]  /*70b0*/  LOP3.LUT R9, R4, 0x80000000, RZ, 0x3c, !PT ;  /* 0x8000000004097812 */ /* 0x000fca00078e3cff */
[----:B------:R3:W-:Y:S02]  /*70c0*/  STG.E desc[UR8][R6.64+0xc00], R9 ;  /* 0x000c000906007986 */ /* 0x0007e4000c101908 */
.L_x_82:
[----:B------:R-:W-:Y:S05]  /*70d0*/  BSYNC.RECONVERGENT B0 ;  /* 0x0000000000007941 */ /* 0x000fea0003800200 */
.L_x_81:
[----:B------:R-:W-:Y:S01]  /*70e0*/  NOP ;  /* 0x0000000000007918 */ /* 0x000fe20000000000 */
[----:B------:R-:W-:Y:S01]  /*70f0*/  BSSY.RECONVERGENT B0, `(.L_x_83) ;  /* 0x0000011000007945 */ /* 0x000fe20003800200 */
[----:B------:R-:W-:Y:S01]  /*7100*/  ISETP.GE.AND P3, PT, R10, R5, PT ;  /* 0x000000050a00720c */ /* 0x000fe20003f66270 */
[----:B------:R-:W-:Y:S02]  /*7110*/  VIADD R10, R3, 0xf00 ;  /* 0x00000f00030a7836 */ /* 0x000fe40000000000 */
[----:B------:R-:W-:Y:S10]  /*7120*/  @P4 BRA `(.L_x_84) ;  /* 0x0000000000344947 */ /* 0x000ff40003800000 */
[----:B------:R-:W1:Y:S01]  /*7130*/  LDS R4, [R0+0x1200] ;  /* 0x0012000000047984 */ /* 0x000e620000000800 */
[----:B------:R-:W1:Y:S01]  /*7140*/  LDCU UR6, c[0x0][0x3c4] ;  /* 0x00007880ff0677ac */ /* 0x000e620008000800 */
[----:B------:R-:W4:Y:S01]  /*7150*/  LDCU.64 UR10, c[0x0][0x3a0] ;  /* 0x00007400ff0a77ac */ /* 0x000f220008000a00 */
[----:B-123--:R-:W-:-:S04]  /*7160*/  SHF.R.U32.HI R6, RZ, UR6, R4 ;  /* 0x00000006ff067c19 */ /* 0x00efc80008011604 */
[----:B------:R-:W-:-:S04]  /*7170*/  LOP3.LUT R6, R6, UR5, RZ, 0x30, !PT ;  /* 0x0000000506067c12 */ /* 0x000fc8000f8e30ff */
[----:B------:R-:W-:-:S05]  /*7180*/  LEA R8, R6, UR4, 0x3 ;  /* 0x0000000406087c11 */ /* 0x000fca000f8e18ff */
[----:B------:R-:W1:Y:S02]  /*7190*/  LDS.64 R6, [R8+0x7200] ;  /* 0x0072000008067984 */ /* 0x000e640000000a00 */
[----:B-1----:R-:W-:-:S05]  /*71a0*/  IADD3 R9, P4, PT, R6, R3, RZ ;  /* 0x0000000306097210 */ /* 0x002fca0007f9e0ff */
[----:B------:R-:W-:Y:S01]  /*71b0*/  IMAD.X R12, RZ, RZ, R7, P4 ;  /* 0x000000ffff0c7224 */ /* 0x000fe200020e0607 */
[----:B----4-:R-:W-:-:S04]  /*71c0*/  LEA R6, P4, R9, UR10, 0x2 ;  /* 0x0000000a09067c11 */ /* 0x010fc8000f8810ff */
[----:B------:R-:W-:Y:S02]  /*71d0*/  LEA.HI.X R7, R9, UR11, R12, 0x2, P4 ;  /* 0x0000000b09077c11 */ /* 0x000fe4000a0f140c */
[----:B------:R-:W-:-:S05]  /*71e0*/  LOP3.LUT R9, R4, 0x80000000, RZ, 0x3c, !PT ;  /* 0x8000000004097812 */ /* 0x000fca00078e3cff */
[----:B------:R4:W-:Y:S02]  /*71f0*/  STG.E desc[UR8][R6.64+0x1200], R9 ;  /* 0x0012000906007986 */ /* 0x0009e4000c101908 */
.L_x_84:
[----:B------:R-:W-:Y:S05]  /*7200*/  BSYNC.RECONVERGENT B0 ;  /* 0x0000000000007941 */ /* 0x000fea0003800200 */
.L_x_83:
[----:B------:R-:W-:Y:S01]  /*7210*/  NOP ;  /* 0x0000000000007918 */ /* 0x000fe20000000000 */
[----:B------:R-:W-:Y:S01]  /*7220*/  BSSY.RECONVERGENT B0, `(.L_x_85) ;  /* 0x0000011000007945 */ /* 0x000fe20003800200 */
[----:B------:R-:W-:Y:S01]  /*7230*/  ISETP.GE.AND P4, PT, R10, R5, PT ;  /* 0x000000050a00720c */ /* 0x000fe20003f86270 */
[----:B------:R-:W-:Y:S02]  /*7240*/  VIADD R10, R3, 0x1080 ;  /* 0x00001080030a7836 */ /* 0x000fe40000000000 */
[----:B------:R-:W-:Y:S10]  /*7250*/  @P5 BRA `(.L_x_86) ;  /* 0x0000000000345947 */ /* 0x000ff40003800000 */
[----:B------:R-:W1:Y:S01]  /*7260*/  LDS R4, [R0+0x1800] ;  /* 0x0018000000047984 */ /* 0x000e620000000800 */
[----:B------:R-:W1:Y:S01]  /*7270*/  LDCU UR6, c[0x0][0x3c4] ;  /* 0x00007880ff0677ac */ /* 0x000e620008000800 */
[----:B------:R-:W5:Y:S01]  /*7280*/  LDCU.64 UR10, c[0x0][0x3a0] ;  /* 0x00007400ff0a77ac */ /* 0x000f620008000a00 */
[----:B-1234-:R-:W-:-:S04]  /*7290*/  SHF.R.U32.HI R6, RZ, UR6, R4 ;  /* 0x00000006ff067c19 */ /* 0x01efc80008011604 */
[----:B------:R-:W-:-:S04]  /*72a0*/  LOP3.LUT R6, R6, UR5, RZ, 0x30, !PT ;  /* 0x0000000506067c12 */ /* 0x000fc8000f8e30ff */
[----:B------:R-:W-:-:S05]  /*72b0*/  LEA R8, R6, UR4, 0x3 ;  /* 0x0000000406087c11 */ /* 0x000fca000f8e18ff */
[----:B------:R-:W1:Y:S02]  /*72c0*/  LDS.64 R6, [R8+0x7200] ;  /* 0x0072000008067984 */ /* 0x000e640000000a00 */
[----:B-1----:R-:W-:-:S05]  /*72d0*/  IADD3 R9, P5, PT, R6, R3, RZ ;  /* 0x0000000306097210 */ /* 0x002fca0007fbe0ff */
[----:B------:R-:W-:Y:S01]  /*72e0*/  IMAD.X R12, RZ, RZ, R7, P5 ;  /* 0x000000ffff0c7224 */ /* 0x000fe200028e0607 */
[----:B-----5:R-:W-:-:S04]  /*72f0*/  LEA R6, P5, R9, UR10, 0x2 ;  /* 0x0000000a09067c11 */ /* 0x020fc8000f8a10ff */
[----:B------:R-:W-:Y:S02]  /*7300*/  LEA.HI.X R7, R9, UR11, R12, 0x2, P5 ;  /* 0x0000000b09077c11 */ /* 0x000fe4000a8f140c */
[----:B------:R-:W-:-:S05]  /*7310*/  LOP3.LUT R9, R4, 0x80000000, RZ, 0x3c, !PT ;  /* 0x8000000004097812 */ /* 0x000fca00078e3cff */
[----:B------:R1:W-:Y:S02]  /*7320*/  STG.E desc[UR8][R6.64+0x1800], R9 ;  /* 0x0018000906007986 */ /* 0x0003e4000c101908 */
.L_x_86:
[----:B------:R-:W-:Y:S05]  /*7330*/  BSYNC.RECONVERGENT B0 ;  /* 0x0000000000007941 */ /* 0x000fea0003800200 */
.L_x_85:
        /* <DEDUP_REMOVED lines=18> */
.L_x_88:
[----:B------:R-:W-:Y:S05]  /*7460*/  BSYNC.RECONVERGENT B0 ;  /* 0x0000000000007941 */ /* 0x000fea0003800200 */
.L_x_87:
        /* <DEDUP_REMOVED lines=18> */
.L_x_90:
[----:B------:R-:W-:Y:S05]  /*7590*/  BSYNC.RECONVERGENT B0 ;  /* 0x0000000000007941 */ /* 0x000fea0003800200 */
.L_x_89:
        /* <DEDUP_REMOVED lines=18> */
.L_x_92:
[----:B------:R-:W-:Y:S05]  /*76c0*/  BSYNC.RECONVERGENT B0 ;  /* 0x0000000000007941 */ /* 0x000fea0003800200 */
.L_x_91:
        /* <DEDUP_REMOVED lines=18> */
.L_x_94:
[----:B------:R-:W-:Y:S05]  /*77f0*/  BSYNC.RECONVERGENT B0 ;  /* 0x0000000000007941 */ /* 0x000fea0003800200 */
.L_x_93:
[----:B------:R-:W-:Y:S01]  /*7800*/  NOP ;  /* 0x0000000000007918 */ /* 0x000fe20000000000 */
[----:B------:R-:W-:Y:S01]  /*7810*/  BSSY.RECONVERGENT B0, `(.L_x_95) ;  /* 0x0000011000007945 */ /* 0x000fe20003800200 */
[----:B------:R-:W-:Y:S02]  /*7820*/  ISETP.GE.AND P2, PT, R10, R5, PT ;  /* 0x000000050a00720c */ /* 0x000fe40003f46270 */
[----:B------:R-:W-:Y:S01]  /*7830*/  LOP3.LUT R10, R3, 0x1800, RZ, 0xfc, !PT ;  /* 0x00001800030a7812 */ /* 0x000fe200078efcff */
        /* <DEDUP_REMOVED lines=14> */
.L_x_96:
[----:B------:R-:W-:Y:S05]  /*7920*/  BSYNC.RECONVERGENT B0 ;  /* 0x0000000000007941 */ /* 0x000fea0003800200 */
.L_x_95:
        /* <DEDUP_REMOVED lines=18> */
.L_x_98:
[----:B------:R-:W-:Y:S05]  /*7a50*/  BSYNC.RECONVERGENT B0 ;  /* 0x0000000000007941 */ /* 0x000fea0003800200 */
.L_x_97:
[----:B------:R-:W-:Y:S01]  /*7a60*/  NOP ;  /* 0x0000000000007918 */ /* 0x000fe20000000000 */
[----:B------:R-:W-:Y:S01]  /*7a70*/  BSSY.RECONVERGENT B0, `(.L_x_99) ;  /* 0x0000010000007945 */ /* 0x000fe20003800200 */
[----:B------:R-:W-:-:S03]  /*7a80*/  ISETP.GE.AND P4, PT, R10, R5, PT ;  /* 0x000000050a00720c */ /* 0x000fc60003f86270 */
        /* <DEDUP_REMOVED lines=14> */
.L_x_100:
[----:B------:R-:W-:Y:S05]  /*7b70*/  BSYNC.RECONVERGENT B0 ;  /* 0x0000000000007941 */ /* 0x000fea0003800200 */
.L_x_99:
[----:B------:R-:W-:Y:S01]  /*7b80*/  NOP ;  /* 0x0000000000007918 */ /* 0x000fe20000000000 */
[----:B------:R-:W-:Y:S04]  /*7b90*/  BSSY.RECONVERGENT B0, `(.L_x_101) ;  /* 0x000000f000007945 */ /* 0x000fe80003800200 */
[----:B------:R-:W-:Y:S05]  /*7ba0*/  @P6 BRA `(.L_x_102) ;  /* 0x0000000000346947 */ /* 0x000fea0003800000 */
        /* <DEDUP_REMOVED lines=13> */
.L_x_102:
[----:B------:R-:W-:Y:S05]  /*7c80*/  BSYNC.RECONVERGENT B0 ;  /* 0x0000000000007941 */ /* 0x000fea0003800200 */
.L_x_101:
        /* <DEDUP_REMOVED lines=16> */
.L_x_104:
[----:B------:R-:W-:Y:S05]  /*7d90*/  BSYNC.RECONVERGENT B0 ;  /* 0x0000000000007941 */ /* 0x000fea0003800200 */
.L_x_103:
        /* <DEDUP_REMOVED lines=16> */
.L_x_106:
[----:B------:R-:W-:Y:S05]  /*7ea0*/  BSYNC.RECONVERGENT B0 ;  /* 0x0000000000007941 */ /* 0x000fea0003800200 */
.L_x_105:
        /* <DEDUP_REMOVED lines=16> */
.L_x_108:
[----:B------:R-:W-:Y:S05]  /*7fb0*/  BSYNC.RECONVERGENT B0 ;  /* 0x0000000000007941 */ /* 0x000fea0003800200 */
.L_x_107:
        /* <DEDUP_REMOVED lines=16> */
.L_x_110:
[----:B------:R-:W-:Y:S05]  /*80c0*/  BSYNC.RECONVERGENT B0 ;  /* 0x0000000000007941 */ /* 0x000fea0003800200 */
.L_x_109:
        /* <DEDUP_REMOVED lines=16> */
.L_x_112:
[----:B------:R-:W-:Y:S05]  /*81d0*/  BSYNC.RECONVERGENT B0 ;  /* 0x0000000000007941 */ /* 0x000fea0003800200 */
.L_x_111:
[----:B------:R-:W-:Y:S01]  /*81e0*/  NOP ;  /* 0x0000000000007918 */ /* 0x000fe20000000000 */
[----:B------:R-:W5:Y:S01]  /*81f0*/  LDS R0, [R0+0x6c00] ;  /* 0x006c000000007984 */ /* 0x000f620000000800 */
[----:B------:R-:W5:Y:S02]  /*8200*/  LDCU UR6, c[0x0][0x3c4] ;  /* 0x00007880ff0677ac */ /* 0x000f640008000800 */
[----:B-----5:R-:W-:-:S04]  /*8210*/  SHF.R.U32.HI R2, RZ, UR6, R0 ;  /* 0x00000006ff027c19 */ /* 0x020fc80008011600 */
[----:B------:R-:W-:-:S04]  /*8220*/  LOP3.LUT R2, R2, UR5, RZ, 0x30, !PT ;  /* 0x0000000502027c12 */ /* 0x000fc8000f8e30ff */
[----:B-1234-:R-:W-:Y:S01]  /*8230*/  LEA R6, R2, UR4, 0x3 ;  /* 0x0000000402067c11 */ /* 0x01efe2000f8e18ff */
[----:B------:R-:W-:-:S05]  /*8240*/  VIADD R2, R3, 0x1b00 ;  /* 0x00001b0003027836 */ /* 0x000fca0000000000 */
[----:B------:R-:W1:Y:S01]  /*8250*/  LDS.64 R6, [R6+0x7200] ;  /* 0x0072000006067984 */ /* 0x000e620000000a00 */
[----:B------:R-:W-:-:S13]  /*8260*/  ISETP.GE.AND P0, PT, R2, R5, PT ;  /* 0x000000050200720c */ /* 0x000fda0003f06270 */
[----:B------:R-:W2:Y:S01]  /*8270*/  @!P0 LDC.64 R8, c[0x0][0x3a0] ;  /* 0x0000e800ff088b82 */ /* 0x000ea20000000a00 */
[----:B------:R-:W-:Y:S02]  /*8280*/  @!P0 LOP3.LUT R5, R0, 0x80000000, RZ, 0x3c, !PT ;  /* 0x8000000000058812 */ /* 0x000fe400078e3cff */
[----:B-1----:R-:W-:-:S05]  /*8290*/  IADD3 R3, P1, PT, R6, R3, RZ ;  /* 0x0000000306037210 */ /* 0x002fca0007f3e0ff */
[----:B------:R-:W-:Y:S01]  /*82a0*/  IMAD.X R4, RZ, RZ, R7, P1 ;  /* 0x000000ffff047224 */ /* 0x000fe200008e0607 */
[----:B--2---:R-:W-:-:S04]  /*82b0*/  @!P0 LEA R2, P1, R3, R8, 0x2 ;  /* 0x0000000803028211 */ /* 0x004fc800078210ff */
[----:B------:R-:W-:-:S05]  /*82c0*/  @!P0 LEA.HI.X R3, R3, R9, R4, 0x2, P1 ;  /* 0x0000000903038211 */ /* 0x000fca00008f1404 */
[----:B------:R-:W-:Y:S01]  /*82d0*/  @!P0 STG.E desc[UR8][R2.64+0x6c00], R5 ;  /* 0x006c000502008986 */ /* 0x000fe2000c101908 */
[----:B------:R-:W-:Y:S01]  /*82e0*/  NOP ;  /* 0x0000000000007918 */ /* 0x000fe20000000000 */
[----:B------:R-:W-:Y:S05]  /*82f0*/  EXIT ;  /* 0x000000000000794d */ /* 0x000fea0003800000 */
.L_x_26:
[----:B------:R-:W-:Y:S02]  /*8300*/  IMAD.MOV.U32 R50, RZ, RZ, R19 ;  /* 0x000000ffff327224 */ /* 0x000fe400078e0013 */
[----:B------:R-:W-:Y:S02]  /*8310*/  IMAD.MOV.U32 R49, RZ, RZ, 0x1 ;  /* 0x00000001ff317424 */ /* 0x000fe400078e00ff */
[----:B------:R-:W-:Y:S02]  /*8320*/  IMAD.MOV.U32 R52, RZ, RZ, RZ ;  /* 0x000000ffff347224 */ /* 0x000fe400078e00ff */
[----:B------:R-:W-:-:S07]  /*8330*/  IMAD.MOV.U32 R47, RZ, RZ, -0x1 ;  /* 0xffffffffff2f7424 */ /* 0x000fce00078e00ff */
[----:B------:R-:W-:Y:S05]  /*8340*/  WARPSYNC.COLLECTIVE R47, `(.L_x_113) ;  /* 0x000000002f087348 */ /* 0x000fea0003c00000 */
[----:B------:R0:W1:Y:S02]  /*8350*/  SHFL.UP P0, R48, R50, R49, R52 ;  /* 0x0400003132307389 */ /* 0x0000640000000034 */
[----:B01----:R-:W-:Y:S05]  /*8360*/  ENDCOLLECTIVE ;  /* 0x000000000000791b */ /* 0x003fea0003800000 */
.L_x_113:
[----:B------:R-:W-:Y:S02]  /*8370*/  IMAD.MOV.U32 R49, RZ, RZ, 0x2 ;  /* 0x00000002ff317424 */ /* 0x000fe400078e00ff */
[----:B------:R-:W-:-:S04]  /*8380*/  IMAD.MOV.U32 R20, RZ, RZ, R48 ;  /* 0x000000ffff147224 */ /* 0x000fc800078e0030 */
[----:B------:R-:W-:-:S04]  /*8390*/  @P0 IMAD.IADD R20, R19, 0x1, R20 ;  /* 0x0000000113140824 */ /* 0x000fc800078e0214 */
[----:B------:R-:W-:-:S07]  /*83a0*/  IMAD.MOV.U32 R50, RZ, RZ, R20 ;  /* 0x000000ffff327224 */ /* 0x000fce00078e0014 */
[----:B------:R-:W-:Y:S05]  /*83b0*/  WARPSYNC.COLLECTIVE R47, `(.L_x_114) ;  /* 0x000000002f087348 */ /* 0x000fea0003c00000 */
[----:B------:R0:W1:Y:S02]  /*83c0*/  SHFL.UP P0, R48, R50, R49, R52 ;  /* 0x0400003132307389 */ /* 0x0000640000000034 */
[----:B01----:R-:W-:Y:S05]  /*83d0*/  ENDCOLLECTIVE ;  /* 0x000000000000791b */ /* 0x003fea0003800000 */
.L_x_114:
[----:B------:R-:W-:Y:S02]  /*83e0*/  IMAD.MOV.U32 R49, RZ, RZ, 0x4 ;  /* 0x00000004ff317424 */ /* 0x000fe400078e00ff */
[----:B------:R-:W-:-:S04]  /*83f0*/  IMAD.MOV.U32 R21, RZ, RZ, R48 ;  /* 0x000000ffff157224 */ /* 0x000fc800078e0030 */
[----:B------:R-:W-:-:S04]  /*8400*/  @P0 IMAD.IADD R21, R20, 0x1, R21 ;  /* 0x0000000114150824 */ /* 0x000fc800078e0215 */
[----:B------:R-:W-:-:S07]  /*8410*/  IMAD.MOV.U32 R50, RZ, RZ, R21 ;  /* 0x000000ffff327224 */ /* 0x000fce00078e0015 */
[----:B------:R-:W-:Y:S05]  /*8420*/  WARPSYNC.COLLECTIVE R47, `(.L_x_115) ;  /* 0x000000002f087348 */ /* 0x000fea0003c00000 */
[----:B------:R0:W1:Y:S02]  /*8430*/  SHFL.UP P0, R48, R50, R49, R52 ;  /* 0x0400003132307389 */ /* 0x0000640000000034 */
[----:B01----:R-:W-:Y:S05]  /*8440*/  ENDCOLLECTIVE ;  /* 0x000000000000791b */ /* 0x003fea0003800000 */
.L_x_115:
[----:B------:R-:W-:Y:S02]  /*8450*/  IMAD.MOV.U32 R49, RZ, RZ, 0x8 ;  /* 0x00000008ff317424 */ /* 0x000fe400078e00ff */
[----:B------:R-:W-:-:S04]  /*8460*/  IMAD.MOV.U32 R22, RZ, RZ, R48 ;  /* 0x000000ffff167224 */ /* 0x000fc800078e0030 */
[----:B------:R-:W-:-:S04]  /*8470*/  @P0 IMAD.IADD R22, R21, 0x1, R22 ;  /* 0x0000000115160824 */ /* 0x000fc800078e0216 */
[----:B------:R-:W-:-:S07]  /*8480*/  IMAD.MOV.U32 R50, RZ, RZ, R22 ;  /* 0x000000ffff327224 */ /* 0x000fce00078e0016 */
[----:B------:R-:W-:Y:S05]  /*8490*/  WARPSYNC.COLLECTIVE R47, `(.L_x_116) ;  /* 0x000000002f087348 */ /* 0x000fea0003c00000 */
[----:B------:R0:W1:Y:S02]  /*84a0*/  SHFL.UP P0, R48, R50, R49, R52 ;  /* 0x0400003132307389 */ /* 0x0000640000000034 */
[----:B01----:R-:W-:Y:S05]  /*84b0*/  ENDCOLLECTIVE ;  /* 0x000000000000791b */ /* 0x003fea0003800000 */
.L_x_116:
[----:B------:R-:W-:Y:S02]  /*84c0*/  IMAD.MOV.U32 R49, RZ, RZ, 0x10 ;  /* 0x00000010ff317424 */ /* 0x000fe400078e00ff */
[----:B------:R-:W-:-:S04]  /*84d0*/  IMAD.MOV.U32 R23, RZ, RZ, R48 ;  /* 0x000000ffff177224 */ /* 0x000fc800078e0030 */
[----:B------:R-:W-:-:S04]  /*84e0*/  @P0 IMAD.IADD R23, R22, 0x1, R23 ;  /* 0x0000000116170824 */ /* 0x000fc800078e0217 */
[----:B------:R-:W-:-:S07]  /*84f0*/  IMAD.MOV.U32 R50, RZ, RZ, R23 ;  /* 0x000000ffff327224 */ /* 0x000fce00078e0017 */
[----:B------:R-:W-:Y:S05]  /*8500*/  WARPSYNC.COLLECTIVE R47, `(.L_x_117) ;  /* 0x000000002f087348 */ /* 0x000fea0003c00000 */
[----:B------:R0:W1:Y:S02]  /*8510*/  SHFL.UP P0, R48, R50, R49, R52 ;  /* 0x0400003132307389 */ /* 0x0000640000000034 */
[----:B01----:R-:W-:Y:S05]  /*8520*/  ENDCOLLECTIVE ;  /* 0x000000000000791b */ /* 0x003fea0003800000 */
.L_x_117:
[----:B------:R-:W-:Y:S05]  /*8530*/  BRA `(.L_x_118) ;  /* 0xffffff9c00b07947 */ /* 0x000fea000383ffff */
.L_x_119:
[----:B------:R-:W-:-:S00]  /*8540*/  BRA `(.L_x_119) ;  /* 0xfffffffc00fc7947 */ /* 0x000fc0000383ffff */
[----:B------:R-:W-:-:S00]  /*8550*/  NOP ;  /* 0x0000000000007918 */ /* 0x000fc00000000000 */
        /* <DEDUP_REMOVED lines=10> */
.L_x_1007:


//--------------------- .text._ZN3cub18CUB_300001_SM_10006detail10radix_sort33DeviceRadixSortExclusiveSumKernelINS1_5radix10policy_hubIiNS0_8NullTypeEyE10Policy1000EyEEvPT0_ --------------------------
	.section	.text._ZN3cub18CUB_300001_SM_10006detail10radix_sort33DeviceRadixSortExclusiveSumKernelINS1_5radix10policy_hubIiNS0_8NullTypeEyE10Policy1000EyEEvPT0_,"ax",@progbits
	.align	128
        .global         _ZN3cub18CUB_300001_SM_10006detail10radix_sort33DeviceRadixSortExclusiveSumKernelINS1_5radix10policy_hubIiNS0_8NullTypeEyE10Policy1000EyEEvPT0_
        .type           _ZN3cub18CUB_300001_SM_10006detail10radix_sort33DeviceRadixSortExclusiveSumKernelINS1_5radix10policy_hubIiNS0_8NullTypeEyE10Policy1000EyEEvPT0_,@function
        .size           _ZN3cub18CUB_300001_SM_10006detail10radix_sort33DeviceRadixSortExclusiveSumKernelINS1_5radix10policy_hubIiNS0_8NullTypeEyE10Policy1000EyEEvPT0_,(.L_x_1008 - _ZN3cub18CUB_300001_SM_10006detail10radix_sort33DeviceRadixSortExclusiveSumKernelINS1_5radix10policy_hubIiNS0_8NullTypeEyE10Policy1000EyEEvPT0_)
        .other          _ZN3cub18CUB_300001_SM_10006detail10radix_sort33DeviceRadixSortExclusiveSumKernelINS1_5radix10policy_hubIiNS0_8NullTypeEyE10Policy1000EyEEvPT0_,@"STO_CUDA_ENTRY STV_DEFAULT"
_ZN3cub18CUB_300001_SM_10006detail10radix_sort33DeviceRadixSortExclusiveSumKernelINS1_5radix10policy_hubIiNS0_8NullTypeEyE10Policy1000EyEEvPT0_:
.text._ZN3cub18CUB_300001_SM_10006detail10radix_sort33DeviceRadixSortExclusiveSumKernelINS1_5radix10policy_hubIiNS0_8NullTypeEyE10Policy1000EyEEvPT0_:
[----:B------:R-:W-:Y:S01]  /*0000*/  LDC R1, c[0x0][0x37c] ;  /* 0x0000df00ff017b82 */ /* 0x000fe20000000800 */
[----:B------:R-:W0:Y:S07]  /*0010*/  S2R R18, SR_TID.X ;  /* 0x0000000000127919 */ /* 0x000e2e0000002100 */
[----:B------:R-:W1:Y:S01]  /*0020*/  LDC.64 R16, c[0x0][0x380] ;  /* 0x0000e000ff107b82 */ /* 0x000e620000000a00 */
[----:B------:R-:W2:Y:S01]  /*0030*/  LDCU.64 UR4, c[0x0][0x358] ;  /* 0x00006b00ff0477ac */ /* 0x000ea20008000a00 */
[----:B------:R-:W3:Y:S01]  /*0040*/  S2R R5, SR_CTAID.X ;  /* 0x0000000000057919 */ /* 0x000ee20000002500 */
[----:B0-----:R-:W-:Y:S01]  /*0050*/  ISETP.GT.U32.AND P1, PT, R18, 0xff, PT ;  /* 0x000000ff1200780c */ /* 0x001fe20003f24070 */
[----:B---3--:R-:W-:-:S04]  /*0060*/  IMAD R5, R5, 0x100, R18 ;  /* 0x0000010005057824 */ /* 0x008fc800078e0212 */
[----:B-1----:R-:W-:-:S08]  /*0070*/  IMAD.WIDE R16, R5, 0x8, R16 ;  /* 0x0000000805107825 */ /* 0x002fd000078e0210 */
[----:B--2---:R-:W2:Y:S01]  /*0080*/  @!P1 LDG.E.64 R2, desc[UR4][R16.64] ;  /* 0x0000000410029981 */ /* 0x004ea2000c1e1b00 */
[----:B------:R-:W-:Y:S02]  /*0090*/  MOV R0, 0x400 ;  /* 0x0000040000007802 */ /* 0x000fe40000000f00 */
[C---:B------:R-:W-:Y:S01]  /*00a0*/  ISETP.GT.U32.AND P0, PT, R18.reuse, 0x1f, PT ;  /* 0x0000001f1200780c */ /* 0x040fe20003f04070 */
[----:B------:R-:W0:Y:S02]  /*00b0*/  S2R R5, SR_CgaCtaId ;  /* 0x0000000000057919 */ /* 0x000e240000008800 */
[----:B0-----:R-:W-:Y:S02]  /*00c0*/  LEA R5, R5, R0, 0x18 ;  /* 0x0000000005057211 */ /* 0x001fe400078ec0ff */
[----:B------:R-:W-:-:S05]  /*00d0*/  LEA.HI R0, R18, R18, RZ, 0x1d ;  /* 0x0000001212007211 */ /* 0x000fca00078fe8ff */
[----:B------:R-:W-:-:S05]  /*00e0*/  IMAD R0, R0, 0x8, R5 ;  /* 0x0000000800007824 */ /* 0x000fca00078e0205 */
[----:B--2---:R0:W-:Y:S01]  /*00f0*/  STS.64 [R0+0x10], R2 ;  /* 0x0000100200007388 */ /* 0x0041e20000000a00 */
[----:B------:R-:W-:Y:S06]  /*0100*/  BAR.SYNC.DEFER_BLOCKING 0x0 ;  /* 0x0000000000007b1d */ /* 0x000fec0000010000 */
[----:B------:R-:W-:Y:S05]  /*0110*/  @P0 BRA `(.L_x_120) ;  /* 0x0000000400240947 */ /* 0x000fea0003800000 */
[----:B------:R-:W-:Y:S01]  /*0120*/  IMAD R18, R18, 0x48, R5 ;  /* 0x0000004812127824 */ /* 0x000fe200078e0205 */
[----:B------:R-:W-:-:S04]  /*0130*/  UMOV UR6, 0xffffffff ;  /* 0xffffffff00067882 */ /* 0x000fc80000000000 */
[----:B------:R-:W-:Y:S04]  /*0140*/  LDS.64 R14, [R18+0x10] ;  /* 0x00001000120e7984 */ /* 0x000fe80000000a00 */
[----:B------:R-:W-:Y:S04]  /*0150*/  LDS.64 R12, [R18+0x18] ;  /* 0x00001800120c7984 */ /* 0x000fe80000000a00 */
[----:B------:R-:W1:Y:S04]  /*0160*/  LDS.64 R10, [R18+0x20] ;  /* 0x00002000120a7984 */ /* 0x000e680000000a00 */
[----:B------:R-:W-:Y:S04]  /*0170*/  LDS.64 R8, [R18+0x28] ;  /* 0x0000280012087984 */ /* 0x000fe80000000a00 */
[----:B------:R-:W2:Y:S04]  /*0180*/  LDS.64 R6, [R18+0x30] ;  /* 0x0000300012067984 */ /* 0x000ea80000000a00 */
[----:B------:R-:W-:Y:S04]  /*0190*/  LDS.64 R4, [R18+0x38] ;  /* 0x0000380012047984 */ /* 0x000fe80000000a00 */
[----:B0-----:R-:W0:Y:S04]  /*01a0*/  LDS.64 R2, [R18+0x40] ;  /* 0x0000400012027984 */ /* 0x001e280000000a00 */
[----:B------:R-:W3:Y:S01]  /*01b0*/  LDS.64 R20, [R18+0x48] ;  /* 0x0000480012147984 */ /* 0x000ee20000000a00 */
[----:B-1----:R-:W-:-:S04]  /*01c0*/  IADD3 R19, P3, P4, R10, R12, R14 ;  /* 0x0000000c0a137210 */ /* 0x002fc80007c7e00e */
[----:B------:R-:W-:Y:S02]  /*01d0*/  IADD3.X R23, PT, PT, R11, R13, R15, P3, P4 ;  /* 0x0000000d0b177210 */ /* 0x000fe40001fe840f */
[----:B--2---:R-:W-:-:S04]  /*01e0*/  IADD3 R19, P0, P2, R6, R19, R8 ;  /* 0x0000001306137210 */ /* 0x004fc80007a1e008 */
[----:B------:R-:W-:Y:S02]  /*01f0*/  IADD3.X R23, PT, PT, R7, R23, R9, P0, P2 ;  /* 0x0000001707177210 */ /* 0x000fe400007e4409 */
[----:B0-----:R-:W-:-:S04]  /*0200*/  IADD3 R19, P3, P4, R2, R19, R4 ;  /* 0x0000001302137210 */ /* 0x001fc80007c7e004 */
[----:B---3--:R-:W-:Y:S02]  /*0210*/  IADD3 R20, P0, PT, R20, R19, RZ ;  /* 0x0000001314147210 */ /* 0x008fe40007f1e0ff */
[----:B------:R-:W-:-:S05]  /*0220*/  IADD3.X R19, PT, PT, R3, R23, R5, P3, P4 ;  /* 0x0000001703137210 */ /* 0x000fca0001fe8405 */
[----:B------:R-:W-:Y:S01]  /*0230*/  IMAD.X R19, R21, 0x1, R19, P0 ;  /* 0x0000000115137824 */ /* 0x000fe200000e0613 */
[----:B------:R-:W-:Y:S06]  /*0240*/  BRA.DIV UR6, `(.L_x_121) ;  /* 0x0000000206f07947 */ /* 0x000fec000b800000 */
[----:B------:R-:W0:Y:S04]  /*0250*/  SHFL.UP PT, R27, R20, 0x1, RZ ;  /* 0x04200000141b7989 */ /* 0x000e2800000e00ff */
[----:B------:R-:W1:Y:S01]  /*0260*/  SHFL.UP P0, R25, R19, 0x1, RZ ;  /* 0x0420000013197989 */ /* 0x000e6200000000ff */
[----:B0-----:R-:W-:-:S04]  /*0270*/  IADD3 R22, P2, PT, R27, R20, RZ ;  /* 0x000000141b167210 */ /* 0x001fc80007f5e0ff */
[----:B-1----:R-:W-:Y:S01]  /*0280*/  SEL R27, R22, R27, P0 ;  /* 0x0000001b161b7207 */ /* 0x002fe20000000000 */
[----:B------:R-:W-:-:S04]  /*0290*/  IMAD.X R26, R25, 0x1, R19, P2 ;  /* 0x00000001191a7824 */ /* 0x000fc800010e0613 */
[----:B------:R-:W0:Y:S01]  /*02a0*/  SHFL.UP PT, R28, R27, 0x2, RZ ;  /* 0x044000001b1c7989 */ /* 0x000e2200000e00ff */
[----:B------:R-:W-:-:S05]  /*02b0*/  SEL R26, R26, R25, P0 ;  /* 0x000000191a1a7207 */ /* 0x000fca0000000000 */
[----:B------:R-:W1:Y:S01]  /*02c0*/  SHFL.UP P0, R25, R26, 0x2, RZ ;  /* 0x044000001a197989 */ /* 0x000e6200000000ff */
[----:B0-----:R-:W-:-:S05]  /*02d0*/  IADD3 R21, P2, PT, R28, R27, RZ ;  /* 0x0000001b1c157210 */ /* 0x001fca0007f5e0ff */
[----:B-1----:R-:W-:Y:S01]  /*02e0*/  IMAD.X R22, R25, 0x1, R26, P2 ;  /* 0x0000000119167824 */ /* 0x002fe200010e061a */
[----:B------:R-:W-:-:S04]  /*02f0*/  SEL R28, R21, R28, P0 ;  /* 0x0000001c151c7207 */ /* 0x000fc80000000000 */
[----:B------:R-:W-:Y:S01]  /*0300*/  SEL R29, R22, R25, P0 ;  /* 0x00000019161d7207 */ /* 0x000fe20000000000 */
        /* <DEDUP_REMOVED lines=12> */
[----:B------:R0:W1:Y:S04]  /*03d0*/  SHFL.UP PT, R28, R27, 0x10, RZ ;  /* 0x060000001b1c7989 */ /* 0x00006800000e00ff */
[----:B------:R0:W2:Y:S02]  /*03e0*/  SHFL.UP P0, R25, R26, 0x10, RZ ;  /* 0x060000001a197989 */ /* 0x0000a400000000ff */
.L_x_132:
[----:B-1----:R-:W-:-:S04]  /*03f0*/  IADD3 R21, P2, PT, R28, R27, RZ ;  /* 0x0000001b1c157210 */ /* 0x002fc80007f5e0ff */
[----:B--2---:R-:W-:Y:S01]  /*0400*/  SEL R21, R21, R28, P0 ;  /* 0x0000001c15157207 */ /* 0x004fe20000000000 */
[----:B------:R-:W-:-:S05]  /*0410*/  IMAD.X R22, R25, 0x1, R26, P2 ;  /* 0x0000000119167824 */ /* 0x000fca00010e061a */
[----:B------:R-:W-:Y:S02]  /*0420*/  SEL R22, R22, R25, P0 ;  /* 0x0000001916167207 */ /* 0x000fe40000000000 */
[----:B------:R-:W-:-:S05]  /*0430*/  IADD3 R20, P0, PT, R21, -R20, RZ ;  /* 0x8000001415147210 */ /* 0x000fca0007f1e0ff */
[----:B------:R-:W-:Y:S01]  /*0440*/  IMAD.X R21, R22, 0x1, ~R19, P0 ;  /* 0x0000000116157824 */ /* 0x000fe200000e0e13 */
[----:B------:R-:W-:-:S04]  /*0450*/  IADD3 R14, P0, PT, R14, R20, RZ ;  /* 0x000000140e0e7210 */ /* 0x000fc80007f1e0ff */
[----:B------:R1:W-:Y:S01]  /*0460*/  STS.64 [R18+0x10], R20 ;  /* 0x0000101412007388 */ /* 0x0003e20000000a00 */
[----:B------:R-:W-:Y:S01]  /*0470*/  IMAD.X R15, R15, 0x1, R21, P0 ;  /* 0x000000010f0f7824 */ /* 0x000fe200000e0615 */
        /* <DEDUP_REMOVED lines=17> */
[----:B------:R-:W-:-:S05]  /*0590*/  IMAD.X R3, R3, 0x1, R5, P0 ;  /* 0x0000000103037824 */ /* 0x000fca00000e0605 */
[----:B------:R1:W-:Y:S03]  /*05a0*/  STS.64 [R18+0x48], R2 ;  /* 0x0000480212007388 */ /* 0x0003e60000000a00 */
.L_x_120:
[----:B------:R-:W-:Y:S05]  /*05b0*/  WARPSYNC.ALL ;  /* 0x0000000000007948 */ /* 0x000fea0003800000 */
[----:B------:R-:W-:Y:S06]  /*05c0*/  BAR.SYNC.DEFER_BLOCKING 0x0 ;  /* 0x0000000000007b1d */ /* 0x000fec0000010000 */
[----:B------:R-:W-:Y:S05]  /*05d0*/  @P1 EXIT ;  /* 0x000000000000194d */ /* 0x000fea0003800000 */
[----:B01----:R-:W0:Y:S04]  /*05e0*/  LDS.64 R2, [R0+0x10] ;  /* 0x0000100000027984 */ /* 0x003e280000000a00 */
[----:B0-----:R-:W-:Y:S01]  /*05f0*/  STG.E.64 desc[UR4][R16.64], R2 ;  /* 0x0000000210007986 */ /* 0x001fe2000c101b04 */
[----:B------:R-:W-:Y:S05]  /*0600*/  EXIT ;  /* 0x000000000000794d */ /* 0x000fea0003800000 */
.L_x_121:
[----:B------:R-:W-:Y:S02]  /*0610*/  IMAD.MOV.U32 R24, RZ, RZ, R20 ;  /* 0x000000ffff187224 */ /* 0x000fe400078e0014 */
[----:B------:R-:W-:Y:S02]  /*0620*/  IMAD.MOV.U32 R23, RZ, RZ, 0x1 ;  /* 0x00000001ff177424 */ /* 0x000fe400078e00ff */
[----:B------:R-:W-:Y:S02]  /*0630*/  IMAD.MOV.U32 R22, RZ, RZ, RZ ;  /* 0x000000ffff167224 */ /* 0x000fe400078e00ff */
[----:B------:R-:W-:-:S07]  /*0640*/  IMAD.MOV.U32 R21, RZ, RZ, -0x1 ;  /* 0xffffffffff157424 */ /* 0x000fce00078e00ff */
[----:B------:R-:W-:Y:S05]  /*0650*/  WARPSYNC.COLLECTIVE R21, `(.L_x_122) ;  /* 0x0000000015087348 */ /* 0x000fea0003c00000 */
[----:B------:R0:W1:Y:S02]  /*0660*/  SHFL.UP P0, R25, R24, R23, R22 ;  /* 0x0400001718197389 */ /* 0x0000640000000016 */
[----:B01----:R-:W-:Y:S05]  /*0670*/  ENDCOLLECTIVE ;  /* 0x000000000000791b */ /* 0x003fea0003800000 */
.L_x_122:
[----:B------:R-:W-:Y:S02]  /*0680*/  IMAD.MOV.U32 R24, RZ, RZ, R19 ;  /* 0x000000ffff187224 */ /* 0x000fe400078e0013 */
[----:B------:R-:W-:-:S07]  /*0690*/  IMAD.MOV.U32 R27, RZ, RZ, R25 ;  /* 0x000000ffff1b7224 */ /* 0x000fce00078e0019 */
[----:B------:R-:W-:Y:S05]  /*06a0*/  WARPSYNC.COLLECTIVE R21, `(.L_x_123) ;  /* 0x0000000015087348 */ /* 0x000fea0003c00000 */
[----:B------:R0:W1:Y:S02]  /*06b0*/  SHFL.UP P0, R25, R24, R23, R22 ;  /* 0x0400001718197389 */ /* 0x0000640000000016 */
[----:B01----:R-:W-:Y:S05]  /*06c0*/  ENDCOLLECTIVE ;  /* 0x000000000000791b */ /* 0x003fea0003800000 */
.L_x_123:
[----:B------:R-:W-:Y:S01]  /*06d0*/  IADD3 R26, P2, PT, R27, R20, RZ ;  /* 0x000000141b1a7210 */ /* 0x000fe20007f5e0ff */
[----:B------:R-:W-:-:S03]  /*06e0*/  IMAD.MOV.U32 R23, RZ, RZ, 0x2 ;  /* 0x00000002ff177424 */ /* 0x000fc600078e00ff */
[----:B------:R-:W-:Y:S01]  /*06f0*/  SEL R27, R26, R27, P0 ;  /* 0x0000001b1a1b7207 */ /* 0x000fe20000000000 */
[----:B------:R-:W-:-:S04]  /*0700*/  IMAD.X R26, R25, 0x1, R19, P2 ;  /* 0x00000001191a7824 */ /* 0x000fc800010e0613 */
[----:B------:R-:W-:Y:S01]  /*0710*/  IMAD.MOV.U32 R24, RZ, RZ, R27 ;  /* 0x000000ffff187224 */ /* 0x000fe200078e001b */
[----:B------:R-:W-:-:S07]  /*0720*/  SEL R26, R26, R25, P0 ;  /* 0x000000191a1a7207 */ /* 0x000fce0000000000 */
[----:B------:R-:W-:Y:S05]  /*0730*/  WARPSYNC.COLLECTIVE R21, `(.L_x_124) ;  /* 0x0000000015087348 */ /* 0x000fea0003c00000 */
[----:B------:R0:W1:Y:S02]  /*0740*/  SHFL.UP P0, R25, R24, R23, R22 ;  /* 0x0400001718197389 */ /* 0x0000640000000016 */
[----:B01----:R-:W-:Y:S05]  /*0750*/  ENDCOLLECTIVE ;  /* 0x000000000000791b */ /* 0x003fea0003800000 */
.L_x_124:
[----:B------:R-:W-:Y:S02]  /*0760*/  IMAD.MOV.U32 R24, RZ, RZ, R26 ;  /* 0x000000ffff187224 */ /* 0x000fe400078e001a */
[----:B------:R-:W-:-:S07]  /*0770*/  IMAD.MOV.U32 R28, RZ, RZ, R25 ;  /* 0x000000ffff1c7224 */ /* 0x000fce00078e0019 */
[----:B------:R-:W-:Y:S05]  /*0780*/  WARPSYNC.COLLECTIVE R21, `(.L_x_125) ;  /* 0x0000000015087348 */ /* 0x000fea0003c00000 */
[----:B------:R0:W1:Y:S02]  /*0790*/  SHFL.UP P0, R25, R24, R23, R22 ;  /* 0x0400001718197389 */ /* 0x0000640000000016 */
[----:B01----:R-:W-:Y:S05]  /*07a0*/  ENDCOLLECTIVE ;  /* 0x000000000000791b */ /* 0x003fea0003800000 */
.L_x_125:
        /* <DEDUP_REMOVED lines=9> */
.L_x_126:
[----:B------:R-:W-:Y:S02]  /*0840*/  IMAD.MOV.U32 R24, RZ, RZ, R29 ;  /* 0x000000ffff187224 */ /* 0x000fe400078e001d */
[----:B------:R-:W-:-:S07]  /*0850*/  IMAD.MOV.U32 R27, RZ, RZ, R25 ;  /* 0x000000ffff1b7224 */ /* 0x000fce00078e0019 */
[----:B------:R-:W-:Y:S05]  /*0860*/  WARPSYNC.COLLECTIVE R21, `(.L_x_127) ;  /* 0x0000000015087348 */ /* 0x000fea0003c00000 */
[----:B------:R0:W1:Y:S02]  /*0870*/  SHFL.UP P0, R25, R24, R23, R22 ;  /* 0x0400001718197389 */ /* 0x0000640000000016 */
[----:B01----:R-:W-:Y:S05]  /*0880*/  ENDCOLLECTIVE ;  /* 0x000000000000791b */ /* 0x003fea0003800000 */
.L_x_127:
        /* <DEDUP_REMOVED lines=9> */
.L_x_128:
[----:B------:R-:W-:Y:S02]  /*0920*/  IMAD.MOV.U32 R24, RZ, RZ, R29 ;  /* 0x000000ffff187224 */ /* 0x000fe400078e001d */
[----:B------:R-:W-:-:S07]  /*0930*/  IMAD.MOV.U32 R27, RZ, RZ, R25 ;  /* 0x000000ffff1b7224 */ /* 0x000fce00078e0019 */
[----:B------:R-:W-:Y:S05]  /*0940*/  WARPSYNC.COLLECTIVE R21, `(.L_x_129) ;  /* 0x0000000015087348 */ /* 0x000fea0003c00000 */
[----:B------:R0:W1:Y:S02]  /*0950*/  SHFL.UP P0, R25, R24, R23, R22 ;  /* 0x0400001718197389 */ /* 0x0000640000000016 */
[----:B01----:R-:W-:Y:S05]  /*0960*/  ENDCOLLECTIVE ;  /* 0x000000000000791b */ /* 0x003fea0003800000 */
.L_x_129:
        /* <DEDUP_REMOVED lines=9> */
.L_x_130:
[----:B------:R-:W-:Y:S02]  /*0a00*/  IMAD.MOV.U32 R24, RZ, RZ, R26 ;  /* 0x000000ffff187224 */ /* 0x000fe400078e001a */
[----:B------:R-:W-:-:S07]  /*0a10*/  IMAD.MOV.U32 R28, RZ, RZ, R25 ;  /* 0x000000ffff1c7224 */ /* 0x000fce00078e0019 */
[----:B------:R-:W-:Y:S05]  /*0a20*/  WARPSYNC.COLLECTIVE R21, `(.L_x_131) ;  /* 0x0000000015087348 */ /* 0x000fea0003c00000 */
[----:B------:R0:W1:Y:S02]  /*0a30*/  SHFL.UP P0, R25, R24, R23, R22 ;  /* 0x0400001718197389 */ /* 0x0000640000000016 */
[----:B01----:R-:W-:Y:S05]  /*0a40*/  ENDCOLLECTIVE ;  /* 0x000000000000791b */ /* 0x003fea0003800000 */
.L_x_131:
[----:B------:R-:W-:Y:S05]  /*0a50*/  BRA `(.L_x_132) ;  /* 0xfffffff800647947 */ /* 0x000fea000383ffff */
.L_x_133:
        /* <DEDUP_REMOVED lines=10> */
.L_x_1008:


//--------------------- .text._ZN3cub18CUB_300001_SM_10006detail10radix_sort30DeviceRadixSortHistogramKernelINS1_5radix10policy_hubIiNS0_8NullTypeEyE10Policy1000ELNS0_9SortOrderE0EiyNS1_21identity_decomposer_tEEEvPT2_PKT1_SB_iiT3_ --------------------------
	.section	.text._ZN3cub18CUB_300001_SM_10006detail10radix_sort30DeviceRadixSortHistogramKernelINS1_5radix10policy_hubIiNS0_8NullTypeEyE10Policy1000ELNS0_9SortOrderE0EiyNS1_21identity_decomposer_tEEEvPT2_PKT1_SB_iiT3_,"ax",@progbits
	.align	128
        .global         _ZN3cub18CUB_300001_SM_10006detail10radix_sort30DeviceRadixSortHistogramKernelINS1_5radix10policy_hubIiNS0_8NullTypeEyE10Policy1000ELNS0_9SortOrderE0EiyNS1_21identity_decomposer_tEEEvPT2_PKT1_SB_iiT3_
        .type           _ZN3cub18CUB_300001_SM_10006detail10radix_sort30DeviceRadixSortHistogramKernelINS1_5radix10policy_hubIiNS0_8NullTypeEyE10Policy1000ELNS0_9SortOrderE0EiyNS1_21identity_decomposer_tEEEvPT2_PKT1_SB_iiT3_,@function
        .size           _ZN3cub18CUB_300001_SM_10006detail10radix_sort30DeviceRadixSortHistogramKernelINS1_5radix10policy_hubIiNS0_8NullTypeEyE10Policy1000ELNS0_9SortOrderE0EiyNS1_21identity_decomposer_tEEEvPT2_PKT1_SB_iiT3_,(.L_x_1009 - _ZN3cub18CUB_300001_SM_10006detail10radix_sort30DeviceRadixSortHistogramKernelINS1_5radix10policy_hubIiNS0_8NullTypeEyE10Policy1000ELNS0_9SortOrderE0EiyNS1_21identity_decomposer_tEEEvPT2_PKT1_SB_iiT3_)
        .other          _ZN3cub18CUB_300001_SM_10006detail10radix_sort30DeviceRadixSortHistogramKernelINS1_5radix10policy_hubIiNS0_8NullTypeEyE10Policy1000ELNS0_9SortOrderE0EiyNS1_21identity_decomposer_tEEEvPT2_PKT1_SB_iiT3_,@"STO_CUDA_ENTRY STV_DEFAULT"
_ZN3cub18CUB_300001_SM_10006detail10radix_sort30DeviceRadixSortHistogramKernelINS1_5radix10policy_hubIiNS0_8NullTypeEyE10Policy1000ELNS0_9SortOrderE0EiyNS1_21identity_decomposer_tEEEvPT2_PKT1_SB_iiT3_:
.text._ZN3cub18CUB_300001_SM_10006detail10radix_sort30DeviceRadixSortHistogramKernelINS1_5radix10policy_hubIiNS0_8NullTypeEyE10Policy1000ELNS0_9SortOrderE0EiyNS1_21identity_decomposer_tEEEvPT2_PKT1_SB_iiT3_:
[----:B------:R-:W-:Y:S01]  /*0000*/  LDC R1, c[0x0][0x37c] ;  /* 0x0000df00ff017b82 */ /* 0x000fe20000000800 */
[----:B------:R-:W0:Y:S02]  /*0010*/  LDCU.64 UR14, c[0x0][0x390] ;  /* 0x00007200ff0e77ac */ /* 0x000e240008000a00 */
[----:B0-----:R-:W-:-:S04]  /*0020*/  ISETP.NE.U32.AND P0, PT, RZ, UR14, PT ;  /* 0x0000000eff007c0c */ /* 0x001fc8000bf05070 */
[----:B------:R-:W-:-:S13]  /*0030*/  ISETP.NE.AND.EX P0, PT, RZ, UR15, PT, P0 ;  /* 0x0000000fff007c0c */ /* 0x000fda000bf05300 */
[----:B------:R-:W-:Y:S05]  /*0040*/  @!P0 EXIT ;  /* 0x000000000000894d */ /* 0x000fea0003800000 */
[----:B------:R-:W-:Y:S01]  /*0050*/  UIADD3 UR11, UP0, UPT, UR14, -0x1, URZ ;  /* 0xffffffff0e0b7890 */ /* 0x000fe2000ff1e0ff */
[----:B------:R-:W0:Y:S01]  /*0060*/  S2R R4, SR_TID.X ;  /* 0x0000000000047919 */ /* 0x000e220000002100 */
[----:B------:R-:W1:Y:S01]  /*0070*/  LDCU.64 UR4, c[0x0][0x398] ;  /* 0x00007300ff0477ac */ /* 0x000e620008000a00 */
[----:B------:R-:W2:Y:S01]  /*0080*/  S2UR UR7, SR_CgaCtaId ;  /* 0x00000000000779c3 */ /* 0x000ea20000008800 */
[----:B------:R-:W-:Y:S01]  /*0090*/  UIADD3.X UR12, UPT, UPT, UR15, -0x1, URZ, UP0, !UPT ;  /* 0xffffffff0f0c7890 */ /* 0x000fe200087fe4ff */
[----:B------:R-:W-:Y:S01]  /*00a0*/  UMOV UR6, 0x400 ;  /* 0x0000040000067882 */ /* 0x000fe20000000000 */
[----:B------:R-:W3:Y:S05]  /*00b0*/  LDCU.64 UR20, c[0x0][0x358] ;  /* 0x00006b00ff1477ac */ /* 0x000eea0008000a00 */
[----:B------:R-:W4:Y:S01]  /*00c0*/  S2UR UR8, SR_CTAID.X ;  /* 0x00000000000879c3 */ /* 0x000f220000002500 */
[----:B------:R-:W-:Y:S01]  /*00d0*/  USHF.R.U64 UR11, UR11, 0x1e, UR12 ;  /* 0x0000001e0b0b7899 */ /* 0x000fe2000800120c */
[----:B------:R-:W0:Y:S03]  /*00e0*/  LDCU UR28, c[0x0][0x370] ;  /* 0x00006e00ff1c77ac */ /* 0x000e260008000800 */
[----:B------:R-:W-:-:S02]  /*00f0*/  UIADD3 UR11, UP0, UPT, UR11, 0x1, URZ ;  /* 0x000000010b0b7890 */ /* 0x000fc4000ff1e0ff */
[----:B-1----:R-:W-:Y:S02]  /*0100*/  UIADD3 UR4, UPT, UPT, UR5, 0x7, -UR4 ;  /* 0x0000000705047890 */ /* 0x002fe4000fffe804 */
[----:B------:R-:W-:Y:S02]  /*0110*/  ULEA.HI.X UR12, UR12, URZ, URZ, 0x2, UP0 ;  /* 0x000000ff0c0c7291 */ /* 0x000fe400080f14ff */
[----:B------:R-:W-:Y:S02]  /*0120*/  UISETP.LT.U32.AND UP0, UPT, UR11, UR14, UPT ;  /* 0x0000000e0b00728c */ /* 0x000fe4000bf01070 */
[----:B------:R-:W-:Y:S02]  /*0130*/  USHF.R.S32.HI UR5, URZ, 0x1f, UR4 ;  /* 0x0000001fff057899 */ /* 0x000fe40008011404 */
[----:B------:R-:W-:Y:S02]  /*0140*/  UISETP.LT.U32.AND.EX UP0, UPT, UR12, UR15, UPT, UP0 ;  /* 0x0000000f0c00728c */ /* 0x000fe4000bf01100 */
[----:B------:R-:W-:-:S02]  /*0150*/  ULEA.HI UR5, UR5, UR4, URZ, 0x3 ;  /* 0x0000000405057291 */ /* 0x000fc4000f8f18ff */
[----:B------:R-:W-:Y:S01]  /*0160*/  USEL UR11, UR11, UR14, UP0 ;  /* 0x0000000e0b0b7287 */ /* 0x000fe20008000000 */
[C---:B0-----:R-:W-:Y:S01]  /*0170*/  VIADD R21, R4.reuse, 0x780 ;  /* 0x0000078004157836 */ /* 0x041fe20000000000 */
[----:B------:R-:W-:Y:S02]  /*0180*/  USEL UR12, UR12, UR15, UP0 ;  /* 0x0000000f0c0c7287 */ /* 0x000fe40008000000 */
[----:B------:R-:W-:Y:S02]  /*0190*/  UISETP.GE.AND UP0, UPT, UR4, 0x8, UPT ;  /* 0x000000080400788c */ /* 0x000fe4000bf06270 */
[----:B--2---:R-:W-:Y:S02]  /*01a0*/  ULEA UR6, UR7, UR6, 0x18 ;  /* 0x0000000607067291 */ /* 0x004fe4000f8ec0ff */
[----:B------:R-:W-:Y:S02]  /*01b0*/  USHF.R.S32.HI UR5, URZ, 0x3, UR5 ;  /* 0x00000003ff057899 */ /* 0x000fe40008011405 */
[----:B------:R-:W-:Y:S01]  /*01c0*/  PLOP3.LUT P0, PT, PT, PT, UP0, 0x80, 0x8 ;  /* 0x000000000008781c */ /* 0x000fe20003f0f008 */
[----:B----4-:R-:W-:Y:S01]  /*01d0*/  USHF.L.U32 UR8, UR8, 0xb, URZ ;  /* 0x0000000b08087899 */ /* 0x010fe200080006ff */
[C---:B------:R-:W-:Y:S01]  /*01e0*/  LEA R0, R4.reuse, UR6, 0x2 ;  /* 0x0000000604007c11 */ /* 0x040fe2000f8e10ff */
[----:B------:R-:W-:Y:S01]  /*01f0*/  UIADD3 UR22, UPT, UPT, UR5, -0x1, URZ ;  /* 0xffffffff05167890 */ /* 0x000fe2000fffe0ff */
[----:B------:R-:W-:Y:S01]  /*0200*/  ISETP.GT.U32.OR P0, PT, R4, 0xff, !P0 ;  /* 0x000000ff0400780c */ /* 0x000fe20004704470 */
[----:B------:R-:W-:-:S02]  /*0210*/  ULOP3.LUT UR23, UR5, 0xf, URZ, 0xc0, !UPT ;  /* 0x0000000f05177892 */ /* 0x000fc4000f8ec0ff */
[----:B------:R-:W-:Y:S01]  /*0220*/  ULOP3.LUT UR24, UR5, 0x7, URZ, 0xc0, !UPT ;  /* 0x0000000705187892 */ /* 0x000fe2000f8ec0ff */
[----:B------:R-:W-:Y:S01]  /*0230*/  P2R R20, PR, RZ, 0x1 ;  /* 0x00000001ff147803 */ /* 0x000fe20000000000 */
[----:B------:R-:W-:Y:S02]  /*0240*/  ULOP3.LUT UR25, UR5, 0x3, URZ, 0xc0, !UPT ;  /* 0x0000000305197892 */ /* 0x000fe4000f8ec0ff */
[----:B------:R-:W-:Y:S02]  /*0250*/  ULOP3.LUT UR26, UR5, 0xffffff0, URZ, 0xc0, !UPT ;  /* 0x0ffffff0051a7892 */ /* 0x000fe4000f8ec0ff */
[----:B------:R-:W-:Y:S02]  /*0260*/  ULOP3.LUT UR27, UR5, 0xffffff8, URZ, 0xc0, !UPT ;  /* 0x0ffffff8051b7892 */ /* 0x000fe4000f8ec0ff */
[----:B------:R-:W-:Y:S01]  /*0270*/  ULOP3.LUT UR9, UR5, 0x1, URZ, 0xc0, !UPT ;  /* 0x0000000105097892 */ /* 0x000fe2000f8ec0ff */
[----:B------:R-:W-:Y:S01]  /*0280*/  UMOV UR6, URZ ;  /* 0x000000ff00067c82 */ /* 0x000fe20008000000 */
[----:B---3--:R-:W-:-:S10]  /*0290*/  UMOV UR7, URZ ;  /* 0x000000ff00077c82 */ /* 0x008fd40008000000 */
.L_x_217:
[----:B------:R-:W-:Y:S01]  /*02a0*/  ISETP.NE.AND P0, PT, R20, RZ, PT ;  /* 0x000000ff1400720c */ /* 0x000fe20003f05270 */
[----:B------:R-:W-:-:S12]  /*02b0*/  BSSY.RECONVERGENT B0, `(.L_x_134) ;  /* 0x000007c000007945 */ /* 0x000fd80003800200 */
[----:B012345:R-:W-:Y:S05]  /*02c0*/  @P0 BRA `(.L_x_135) ;  /* 0x0000000400e80947 */ /* 0x03ffea0003800000 */
[----:B------:R-:W-:Y:S02]  /*02d0*/  IMAD.U32 R2, RZ, RZ, UR22 ;  /* 0x00000016ff027e24 */ /* 0x000fe4000f8e00ff */
[----:B------:R-:W-:-:S03]  /*02e0*/  IMAD.MOV.U32 R3, RZ, RZ, RZ ;  /* 0x000000ffff037224 */ /* 0x000fc600078e00ff */
[----:B------:R-:W-:-:S13]  /*02f0*/  ISETP.GE.U32.AND P1, PT, R2, 0xf, PT ;  /* 0x0000000f0200780c */ /* 0x000fda0003f26070 */
[----:B------:R-:W-:Y:S05]  /*0300*/  @!P1 BRA `(.L_x_136) ;  /* 0x00000000005c9947 */ /* 0x000fea0003800000 */
[----:B------:R-:W-:Y:S01]  /*0310*/  VIADD R2, R0, 0x2000 ;  /* 0x0000200000027836 */ /* 0x000fe20000000000 */
[----:B------:R-:W-:-:S12]  /*0320*/  UIADD3 UR4, UPT, UPT, -UR26, URZ, URZ ;  /* 0x000000ff1a047290 */ /* 0x000fd8000fffe1ff */
.L_x_137:
[----:B------:R-:W-:Y:S01]  /*0330*/  UIADD3 UR4, UPT, UPT, UR4, 0x10, URZ ;  /* 0x0000001004047890 */ /* 0x000fe2000fffe0ff */
[----:B------:R-:W-:Y:S03]  /*0340*/  STS [R2+-0x2000], RZ ;  /* 0xffe000ff02007388 */ /* 0x000fe60000000800 */
[----:B------:R-:W-:Y:S01]  /*0350*/  UISETP.NE.AND UP0, UPT, UR4, URZ, UPT ;  /* 0x000000ff0400728c */ /* 0x000fe2000bf05270 */
        /* <DEDUP_REMOVED lines=16> */
[----:B------:R-:W-:Y:S06]  /*0460*/  BRA.U UP0, `(.L_x_137) ;  /* 0xfffffffd00b07547 */ /* 0x000fec000b83ffff */
[----:B------:R-:W-:-:S07]  /*0470*/  IMAD.U32 R3, RZ, RZ, UR26 ;  /* 0x0000001aff037e24 */ /* 0x000fce000f8e00ff */
.L_x_136:
[----:B------:R-:W-:Y:S01]  /*0480*/  ISETP.NE.AND P0, PT, RZ, UR23, PT ;  /* 0x00000017ff007c0c */ /* 0x000fe2000bf05270 */
[----:B------:R-:W-:Y:S01]  /*0490*/  IMAD.U32 R6, RZ, RZ, UR24 ;  /* 0x00000018ff067e24 */ /* 0x000fe2000f8e00ff */
[----:B------:R-:W-:-:S03]  /*04a0*/  MOV R2, UR23 ;  /* 0x0000001700027c02 */ /* 0x000fc60008000f00 */
[----:B------:R-:W-:Y:S02]  /*04b0*/  VIADD R6, R6, 0xffffffff ;  /* 0xffffffff06067836 */ /* 0x000fe40000000000 */
[----:B------:R-:W-:-:S06]  /*04c0*/  VIADD R2, R2, 0xffffffff ;  /* 0xffffffff02027836 */ /* 0x000fcc0000000000 */
[----:B------:R-:W-:Y:S05]  /*04d0*/  @!P0 BRA `(.L_x_138) ;  /* 0x00000000007c8947 */ /* 0x000fea0003800000 */
[----:B------:R-:W-:Y:S01]  /*04e0*/  ISETP.GE.U32.AND P2, PT, R2, 0x7, PT ;  /* 0x000000070200780c */ /* 0x000fe20003f46070 */
[----:B------:R-:W-:-:S12]  /*04f0*/  UISETP.NE.AND UP0, UPT, UR24, URZ, UPT ;  /* 0x000000ff1800728c */ /* 0x000fd8000bf05270 */
[----:B------:R-:W-:Y:S05]  /*0500*/  @!P2 BRA `(.L_x_139) ;  /* 0x000000000028a947 */ /* 0x000fea0003800000 */
        /* <DEDUP_REMOVED lines=10> */
.L_x_139:
[----:B------:R-:W-:Y:S05]  /*05b0*/  BRA.U !UP0, `(.L_x_138) ;  /* 0x0000000108447547 */ /* 0x000fea000b800000 */
[----:B------:R-:W-:Y:S01]  /*05c0*/  ISETP.GE.U32.AND P2, PT, R6, 0x3, PT ;  /* 0x000000030600780c */ /* 0x000fe20003f46070 */
[----:B------:R-:W-:-:S12]  /*05d0*/  UISETP.NE.AND UP0, UPT, UR25, URZ, UPT ;  /* 0x000000ff1900728c */ /* 0x000fd8000bf05270 */
[C---:B0-----:R-:W-:Y:S02]  /*05e0*/  @P2 IMAD R5, R3.reuse, 0x400, R0 ;  /* 0x0000040003052824 */ /* 0x041fe400078e0200 */
[----:B------:R-:W-:-:S03]  /*05f0*/  @P2 VIADD R3, R3, 0x4 ;  /* 0x0000000403032836 */ /* 0x000fc60000000000 */
[----:B------:R1:W-:Y:S04]  /*0600*/  @P2 STS [R5], RZ ;  /* 0x000000ff05002388 */ /* 0x0003e80000000800 */
[----:B------:R1:W-:Y:S04]  /*0610*/  @P2 STS [R5+0x400], RZ ;  /* 0x000400ff05002388 */ /* 0x0003e80000000800 */
[----:B------:R1:W-:Y:S04]  /*0620*/  @P2 STS [R5+0x800], RZ ;  /* 0x000800ff05002388 */ /* 0x0003e80000000800 */
[----:B------:R1:W-:Y:S01]  /*0630*/  @P2 STS [R5+0xc00], RZ ;  /* 0x000c00ff05002388 */ /* 0x0003e20000000800 */
[----:B------:R-:W-:Y:S05]  /*0640*/  BRA.U !UP0, `(.L_x_138) ;  /* 0x0000000108207547 */ /* 0x000fea000b800000 */
[----:B------:R-:W-:Y:S01]  /*0650*/  IMAD R3, R3, 0x400, R0 ;  /* 0x0000040003037824 */ /* 0x000fe200078e0200 */
[----:B------:R-:W-:-:S04]  /*0660*/  UISETP.NE.AND UP0, UPT, UR25, 0x1, UPT ;  /* 0x000000011900788c */ /* 0x000fc8000bf05270 */
[----:B------:R2:W-:Y:S05]  /*0670*/  STS [R3], RZ ;  /* 0x000000ff03007388 */ /* 0x0005ea0000000800 */
[----:B------:R-:W-:Y:S05]  /*0680*/  BRA.U !UP0, `(.L_x_138) ;  /* 0x0000000108107547 */ /* 0x000fea000b800000 */
[----:B------:R-:W-:Y:S01]  /*0690*/  UISETP.NE.AND UP0, UPT, UR25, 0x2, UPT ;  /* 0x000000021900788c */ /* 0x000fe2000bf05270 */
[----:B------:R3:W-:Y:S05]  /*06a0*/  STS [R3+0x400], RZ ;  /* 0x000400ff03007388 */ /* 0x0007ea0000000800 */
[----:B------:R-:W-:-:S13]  /*06b0*/  PLOP3.LUT P2, PT, PT, PT, UP0, 0x80, 0x8 ;  /* 0x000000000008781c */ /* 0x000fda0003f4f008 */
[----:B------:R3:W-:Y:S02]  /*06c0*/  @P2 STS [R3+0x800], RZ ;  /* 0x000800ff03002388 */ /* 0x0007e40000000800 */
.L_x_138:
[----:B------:R-:W-:-:S13]  /*06d0*/  ISETP.GT.U32.AND P2, PT, R4, 0x7f, PT ;  /* 0x0000007f0400780c */ /* 0x000fda0003f44070 */
[----:B------:R-:W-:Y:S05]  /*06e0*/  @P2 BRA `(.L_x_135) ;  /* 0x0000000000e02947 */ /* 0x000fea0003800000 */
[----:B--23--:R-:W-:Y:S01]  /*06f0*/  HFMA2 R3, -RZ, RZ, 0, 0 ;  /* 0x00000000ff037431 */ /* 0x00cfe200000001ff */
[----:B------:R-:W-:Y:S06]  /*0700*/  @!P1 BRA `(.L_x_140) ;  /* 0x0000000000589947 */ /* 0x000fec0003800000 */
[----:B------:R-:W-:-:S07]  /*0710*/  IMAD.MOV.U32 R3, RZ, RZ, RZ ;  /* 0x000000ffff037224 */ /* 0x000fce00078e00ff */
.L_x_141:
[C---:B012---:R-:W-:Y:S02]  /*0720*/  IMAD R5, R3.reuse, 0x400, R0 ;  /* 0x0000040003057824 */ /* 0x047fe400078e0200 */
[----:B------:R-:W-:-:S03]  /*0730*/  VIADD R3, R3, 0x10 ;  /* 0x0000001003037836 */ /* 0x000fc60000000000 */
[----:B------:R2:W-:Y:S02]  /*0740*/  STS [R5+0x200], RZ ;  /* 0x000200ff05007388 */ /* 0x0005e40000000800 */
[----:B------:R-:W-:Y:S02]  /*0750*/  ISETP.NE.AND P1, PT, R3, UR26, PT ;  /* 0x0000001a03007c0c */ /* 0x000fe4000bf25270 */
[----:B------:R2:W-:Y:S04]  /*0760*/  STS [R5+0x600], RZ ;  /* 0x000600ff05007388 */ /* 0x0005e80000000800 */
        /* <DEDUP_REMOVED lines=13> */
[----:B------:R2:W-:Y:S01]  /*0840*/  STS [R5+0x3e00], RZ ;  /* 0x003e00ff05007388 */ /* 0x0005e20000000800 */
[----:B------:R-:W-:Y:S05]  /*0850*/  @P1 BRA `(.L_x_141) ;  /* 0xfffffffc00b01947 */ /* 0x000fea000383ffff */
[----:B------:R-:W-:-:S07]  /*0860*/  IMAD.U32 R3, RZ, RZ, UR26 ;  /* 0x0000001aff037e24 */ /* 0x000fce000f8e00ff */
.L_x_140:
[----:B------:R-:W-:Y:S05]  /*0870*/  @!P0 BRA `(.L_x_135) ;  /* 0x00000000007c8947 */ /* 0x000fea0003800000 */
[----:B------:R-:W-:Y:S01]  /*0880*/  ISETP.GE.U32.AND P0, PT, R2, 0x7, PT ;  /* 0x000000070200780c */ /* 0x000fe20003f06070 */
[----:B------:R-:W-:-:S12]  /*0890*/  UISETP.NE.AND UP0, UPT, UR24, URZ, UPT ;  /* 0x000000ff1800728c */ /* 0x000fd8000bf05270 */
[----:B------:R-:W-:Y:S05]  /*08a0*/  @!P0 BRA `(.L_x_142) ;  /* 0x0000000000288947 */ /* 0x000fea0003800000 */
[C---:B------:R-:W-:Y:S02]  /*08b0*/  IMAD R2, R3.reuse, 0x400, R0 ;  /* 0x0000040003027824 */ /* 0x040fe400078e0200 */
[----:B------:R-:W-:-:S03]  /*08c0*/  VIADD R3, R3, 0x8 ;  /* 0x0000000803037836 */ /* 0x000fc60000000000 */
[----:B------:R3:W-:Y:S04]  /*08d0*/  STS [R2+0x200], RZ ;  /* 0x000200ff02007388 */ /* 0x0007e80000000800 */
[----:B------:R3:W-:Y:S04]  /*08e0*/  STS [R2+0x600], RZ ;  /* 0x000600ff02007388 */ /* 0x0007e80000000800 */
[----:B------:R3:W-:Y:S04]  /*08f0*/  STS [R2+0xa00], RZ ;  /* 0x000a00ff02007388 */ /* 0x0007e80000000800 */
[----:B------:R3:W-:Y:S04]  /*0900*/  STS [R2+0xe00], RZ ;  /* 0x000e00ff02007388 */ /* 0x0007e80000000800 */
[----:B------:R3:W-:Y:S04]  /*0910*/  STS [R2+0x1200], RZ ;  /* 0x001200ff02007388 */ /* 0x0007e80000000800 */
[----:B------:R3:W-:Y:S04]  /*0920*/  STS [R2+0x1600], RZ ;  /* 0x001600ff02007388 */ /* 0x0007e80000000800 */
[----:B------:R3:W-:Y:S04]  /*0930*/  STS [R2+0x1a00], RZ ;  /* 0x001a00ff02007388 */ /* 0x0007e80000000800 */
[----:B------:R3:W-:Y:S02]  /*0940*/  STS [R2+0x1e00], RZ ;  /* 0x001e00ff02007388 */ /* 0x0007e40000000800 */
.L_x_142:
[----:B------:R-:W-:Y:S05]  /*0950*/  BRA.U !UP0, `(.L_x_135) ;  /* 0x0000000108447547 */ /* 0x000fea000b800000 */
[----:B------:R-:W-:Y:S01]  /*0960*/  ISETP.GE.U32.AND P0, PT, R6, 0x3, PT ;  /* 0x000000030600780c */ /* 0x000fe20003f06070 */
[----:B------:R-:W-:-:S12]  /*0970*/  UISETP.NE.AND UP0, UPT, UR25, URZ, UPT ;  /* 0x000000ff1900728c */ /* 0x000fd8000bf05270 */
[C---:B---3--:R-:W-:Y:S01]  /*0980*/  @P0 IMAD R2, R3.reuse, 0x400, R0 ;  /* 0x0000040003020824 */ /* 0x048fe200078e0200 */
[----:B------:R-:W-:-:S04]  /*0990*/  @P0 IADD3 R3, PT, PT, R3, 0x4, RZ ;  /* 0x0000000403030810 */ /* 0x000fc80007ffe0ff */
[----:B------:R4:W-:Y:S04]  /*09a0*/  @P0 STS [R2+0x200], RZ ;  /* 0x000200ff02000388 */ /* 0x0009e80000000800 */
[----:B------:R4:W-:Y:S04]  /*09b0*/  @P0 STS [R2+0x600], RZ ;  /* 0x000600ff02000388 */ /* 0x0009e80000000800 */
[----:B------:R4:W-:Y:S04]  /*09c0*/  @P0 STS [R2+0xa00], RZ ;  /* 0x000a00ff02000388 */ /* 0x0009e80000000800 */
[----:B------:R4:W-:Y:S01]  /*09d0*/  @P0 STS [R2+0xe00], RZ ;  /* 0x000e00ff02000388 */ /* 0x0009e20000000800 */
[----:B------:R-:W-:Y:S05]  /*09e0*/  BRA.U !UP0, `(.L_x_135) ;  /* 0x0000000108207547 */ /* 0x000fea000b800000 */
[----:B------:R-:W-:Y:S01]  /*09f0*/  IMAD R3, R3, 0x400, R0 ;  /* 0x0000040003037824 */ /* 0x000fe200078e0200 */
[----:B------:R-:W-:-:S04]  /*0a00*/  UISETP.NE.AND UP0, UPT, UR25, 0x1, UPT ;  /* 0x000000011900788c */ /* 0x000fc8000bf05270 */
[----:B------:R3:W-:Y:S05]  /*0a10*/  STS [R3+0x200], RZ ;  /* 0x000200ff03007388 */ /* 0x0007ea0000000800 */
[----:B------:R-:W-:Y:S05]  /*0a20*/  BRA.U !UP0, `(.L_x_135) ;  /* 0x0000000108107547 */ /* 0x000fea000b800000 */
[----:B------:R-:W-:Y:S01]  /*0a30*/  UISETP.NE.AND UP0, UPT, UR25, 0x2, UPT ;  /* 0x000000021900788c */ /* 0x000fe2000bf05270 */
[----:B------:R0:W-:Y:S05]  /*0a40*/  STS [R3+0x600], RZ ;  /* 0x000600ff03007388 */ /* 0x0001ea0000000800 */
[----:B------:R-:W-:-:S13]  /*0a50*/  PLOP3.LUT P0, PT, PT, PT, UP0, 0x80, 0x8 ;  /* 0x000000000008781c */ /* 0x000fda0003f0f008 */
[----:B------:R0:W-:Y:S02]  /*0a60*/  @P0 STS [R3+0xa00], RZ ;  /* 0x000a00ff03000388 */ /* 0x0001e40000000800 */
.L_x_135:
[----:B------:R-:W-:Y:S05]  /*0a70*/  BSYNC.RECONVERGENT B0 ;  /* 0x0000000000007941 */ /* 0x000fea0003800200 */
.L_x_134:
[----:B------:R-:W5:Y:S01]  /*0a80*/  LDCU.64 UR14, c[0x0][0x390] ;  /* 0x00007200ff0e77ac */ /* 0x000f620008000a00 */
[----:B------:R-:W-:Y:S02]  /*0a90*/  USHF.L.U32 UR4, UR6, 0x1e, URZ ;  /* 0x0000001e06047899 */ /* 0x000fe400080006ff */
[----:B------:R-:W-:Y:S02]  /*0aa0*/  USHF.L.U64.HI UR5, UR6, 0x1e, UR7 ;  /* 0x0000001e06057899 */ /* 0x000fe40008010207 */
[----:B-----5:R-:W-:-:S04]  /*0ab0*/  UIADD3 UR4, UP0, UPT, -UR4, UR14, URZ ;  /* 0x0000000e04047290 */ /* 0x020fc8000ff1e1ff */
[----:B------:R-:W-:Y:S02]  /*0ac0*/  UIADD3.X UR5, UPT, UPT, ~UR5, UR15, URZ, UP0, !UPT ;  /* 0x0000000f05057290 */ /* 0x000fe400087fe5ff */
[----:B------:R-:W-:-:S04]  /*0ad0*/  UISETP.LT.U32.AND UP0, UPT, UR4, 0x40000000, UPT ;  /* 0x400000000400788c */ /* 0x000fc8000bf01070 */
[----:B------:R-:W-:-:S04]  /*0ae0*/  UISETP.LT.U32.AND.EX UP0, UPT, UR5, URZ, UPT, UP0 ;  /* 0x000000ff0500728c */ /* 0x000fc8000bf01100 */
[----:B------:R-:W-:Y:S02]  /*0af0*/  USEL UR13, UR4, 0x40000000, UP0 ;  /* 0x40000000040d7887 */ /* 0x000fe40008000000 */
[----:B------:R-:W-:Y:S02]  /*0b00*/  USEL UR14, UR5, URZ, UP0 ;  /* 0x000000ff050e7287 */ /* 0x000fe40008000000 */
[----:B------:R-:W-:-:S04]  /*0b10*/  UISETP.GT.U32.AND UP0, UPT, UR13, UR8, UPT ;  /* 0x000000080d00728c */ /* 0x000fc8000bf04070 */
[----:B------:R-:W-:Y:S01]  /*0b20*/  UISETP.GT.U32.AND.EX UP0, UPT, UR14, URZ, UPT, UP0 ;  /* 0x000000ff0e00728c */ /* 0x000fe2000bf04100 */
[----:B------:R-:W-:Y:S08]  /*0b30*/  BAR.SYNC.DEFER_BLOCKING 0x0 ;  /* 0x0000000000007b1d */ /* 0x000ff00000010000 */
[----:B------:R-:W-:Y:S06]  /*0b40*/  BAR.SYNC.DEFER_BLOCKING 0x0 ;  /* 0x0000000000007b1d */ /* 0x000fec0000010000 */
[----:B------:R-:W-:Y:S05]  /*0b50*/  BRA.U !UP0, `(.L_x_143) ;  /* 0x0000000d082c7547 */ /* 0x000fea000b800000 */
[----:B------:R-:W-:Y:S01]  /*0b60*/  UMOV UR10, UR8 ;  /* 0x00000008000a7c82 */ /* 0x000fe20008000000 */
[----:B------:R-:W-:-:S05]  /*0b70*/  UMOV UR5, URZ ;  /* 0x000000ff00057c82 */ /* 0x000fca0008000000 */
.L_x_148:
[----:B-----5:R-:W5:Y:S01]  /*0b80*/  LDCU.64 UR18, c[0x0][0x390] ;  /* 0x00007200ff1277ac */ /* 0x020f620008000a00 */
[----:B------:R-:W-:Y:S02]  /*0b90*/  USHF.L.U32 UR15, UR6, 0x1e, URZ ;  /* 0x0000001e060f7899 */ /* 0x000fe400080006ff */
[----:B------:R-:W-:Y:S02]  /*0ba0*/  USHF.L.U64.HI UR16, UR6, 0x1e, UR7 ;  /* 0x0000001e06107899 */ /* 0x000fe40008010207 */
[----:B------:R-:W-:-:S04]  /*0bb0*/  UIADD3 UR15, UP0, UPT, UR10, UR15, URZ ;  /* 0x0000000f0a0f7290 */ /* 0x000fc8000ff1e0ff */
[----:B------:R-:W-:Y:S02]  /*0bc0*/  UIADD3.X UR16, UPT, UPT, UR5, UR16, URZ, UP0, !UPT ;  /* 0x0000001005107290 */ /* 0x000fe400087fe4ff */
[----:B------:R-:W-:Y:S02]  /*0bd0*/  ULEA UR10, UP0, UR28, UR10, 0xb ;  /* 0x0000000a1c0a7291 */ /* 0x000fe4000f8058ff */
[----:B-----5:R-:W-:Y:S02]  /*0be0*/  UIADD3 UR17, UP1, UPT, -UR15, UR18, URZ ;  /* 0x000000120f117290 */ /* 0x020fe4000ff3e1ff */
[----:B------:R-:W-:Y:S02]  /*0bf0*/  UIADD3.X UR5, UPT, UPT, URZ, UR5, URZ, UP0, !UPT ;  /* 0x00000005ff057290 */ /* 0x000fe400087fe4ff */
[----:B------:R-:W-:Y:S02]  /*0c00*/  UIADD3.X UR4, UPT, UPT, ~UR16, UR19, URZ, UP1, !UPT ;  /* 0x0000001310047290 */ /* 0x000fe40008ffe5ff */
[----:B------:R-:W-:-:S02]  /*0c10*/  UISETP.GE.U32.AND UP1, UPT, UR17, 0x800, UPT ;  /* 0x000008001100788c */ /* 0x000fc4000bf26070 */
[----:B------:R-:W-:Y:S02]  /*0c20*/  UISETP.GE.U32.AND UP0, UPT, UR10, UR13, UPT ;  /* 0x0000000d0a00728c */ /* 0x000fe4000bf06070 */
[----:B------:R-:W-:Y:S02]  /*0c30*/  UISETP.GE.U32.AND.EX UP1, UPT, UR4, URZ, UPT, UP1 ;  /* 0x000000ff0400728c */ /* 0x000fe4000bf26110 */
[----:B------:R-:W-:-:S07]  /*0c40*/  UISETP.GE.U32.AND.EX UP0, UPT, UR5, UR14, UPT, UP0 ;  /* 0x0000000e0500728c */ /* 0x000fce000bf06100 */
[----:B0-----:R-:W-:Y:S05]  /*0c50*/  BRA.U !UP1, `(.L_x_144) ;  /* 0x0000000109587547 */ /* 0x001fea000b800000 */
[----:B------:R-:W4:Y:S01]  /*0c60*/  LDCU.64 UR18, c[0x0][0x388] ;  /* 0x00007100ff1277ac */ /* 0x000f220008000a00 */
[----:B0-23--:R-:W-:-:S05]  /*0c70*/  IADD3 R3, P0, PT, R4, UR15, RZ ;  /* 0x0000000f04037c10 */ /* 0x00dfca000ff1e0ff */
[----:B------:R-:W-:Y:S01]  /*0c80*/  IMAD.X R6, RZ, RZ, UR16, P0 ;  /* 0x00000010ff067e24 */ /* 0x000fe200080e06ff */
[----:B----4-:R-:W-:-:S04]  /*0c90*/  LEA R2, P0, R3, UR18, 0x2 ;  /* 0x0000001203027c11 */ /* 0x010fc8000f8010ff */
        /* <DEDUP_REMOVED lines=8> */
[----:B-1----:R0:W5:Y:S04]  /*0d20*/  LDG.E R5, desc[UR20][R2.64+0xe00] ;  /* 0x000e001402057981 */ /* 0x002168000c1e1900 */
        /* <DEDUP_REMOVED lines=9> */
.L_x_144:
[----:B------:R-:W4:Y:S01]  /*0dc0*/  LDCU.64 UR18, c[0x0][0x388] ;  /* 0x00007100ff1277ac */ /* 0x000f220008000a00 */
[C---:B012---:R-:W-:Y:S01]  /*0dd0*/  VIADD R5, R4.reuse, 0x100 ;  /* 0x0000010004057836 */ /* 0x047fe20000000000 */
[C---:B---3--:R-:W-:Y:S01]  /*0de0*/  IADD3 R3, P0, PT, R4.reuse, UR15, RZ ;  /* 0x0000000f04037c10 */ /* 0x048fe2000ff1e0ff */
[C---:B----4-:R-:W-:Y:S01]  /*0df0*/  VIADD R2, R4.reuse, 0x80 ;  /* 0x0000008004027836 */ /* 0x050fe20000000000 */
[C---:B------:R-:W-:Y:S01]  /*0e00*/  ISETP.GE.AND P1, PT, R4.reuse, UR17, PT ;  /* 0x0000001104007c0c */ /* 0x040fe2000bf26270 */
[----:B------:R-:W-:Y:S01]  /*0e10*/  VIADD R7, R4, 0x180 ;  /* 0x0000018004077836 */ /* 0x000fe20000000000 */
[----:B------:R-:W-:Y:S01]  /*0e20*/  ISETP.GE.AND P3, PT, R5, UR17, PT ;  /* 0x0000001105007c0c */ /* 0x000fe2000bf66270 */
[----:B------:R-:W-:Y:S01]  /*0e30*/  IMAD.X R6, RZ, RZ, UR16, P0 ;  /* 0x00000010ff067e24 */ /* 0x000fe200080e06ff */
[----:B------:R-:W-:Y:S01]  /*0e40*/  ISETP.GE.AND P2, PT, R2, UR17, PT ;  /* 0x0000001102007c0c */ /* 0x000fe2000bf46270 */
[----:B------:R-:W-:Y:S01]  /*0e50*/  VIADD R5, R4, 0x200 ;  /* 0x0000020004057836 */ /* 0x000fe20000000000 */
[----:B------:R-:W-:Y:S01]  /*0e60*/  ISETP.GE.AND P4, PT, R7, UR17, PT ;  /* 0x0000001107007c0c */ /* 0x000fe2000bf86270 */
[----:B------:R-:W-:-:S03]  /*0e70*/  IMAD.MOV.U32 R12, RZ, RZ, 0x7fffffff ;  /* 0x7fffffffff0c7424 */ /* 0x000fc600078e00ff */
[----:B------:R-:W-:Y:S01]  /*0e80*/  ISETP.GE.AND P5, PT, R5, UR17, PT ;  /* 0x0000001105007c0c */ /* 0x000fe2000bfa6270 */
[----:B------:R-:W-:Y:S01]  /*0e90*/  VIADD R5, R4, 0x300 ;  /* 0x0000030004057836 */ /* 0x000fe20000000000 */
[----:B------:R-:W-:-:S04]  /*0ea0*/  LEA R2, P0, R3, UR18, 0x2 ;  /* 0x0000001203027c11 */ /* 0x000fc8000f8010ff */
[----:B------:R-:W-:Y:S01]  /*0eb0*/  LEA.HI.X R3, R3, UR19, R6, 0x2, P0 ;  /* 0x0000001303037c11 */ /* 0x000fe200080f1406 */
[----:B------:R-:W-:Y:S01]  /*0ec0*/  IMAD.MOV.U32 R11, RZ, RZ, 0x7fffffff ;  /* 0x7fffffffff0b7424 */ /* 0x000fe200078e00ff */
[----:B------:R-:W-:-:S03]  /*0ed0*/  IADD3 R6, PT, PT, R4, 0x280, RZ ;  /* 0x0000028004067810 */ /* 0x000fc60007ffe0ff */
[----:B------:R1:W5:Y:S01]  /*0ee0*/  @!P1 LDG.E R12, desc[UR20][R2.64] ;  /* 0x00000014020c9981 */ /* 0x000362000c1e1900 */
[----:B------:R-:W-:Y:S01]  /*0ef0*/  ISETP.GE.AND P1, PT, R5, UR17, PT ;  /* 0x0000001105007c0c */ /* 0x000fe2000bf26270 */
[----:B------:R-:W-:Y:S01]  /*0f00*/  VIADD R5, R4, 0x380 ;  /* 0x0000038004057836 */ /* 0x000fe20000000000 */
[----:B------:R-:W-:Y:S01]  /*0f10*/  ISETP.GE.AND P0, PT, R6, UR17, PT ;  /* 0x0000001106007c0c */ /* 0x000fe2000bf06270 */
[----:B------:R-:W-:Y:S01]  /*0f20*/  IMAD.MOV.U32 R9, RZ, RZ, 0x7fffffff ;  /* 0x7fffffffff097424 */ /* 0x000fe200078e00ff */
[----:B------:R1:W5:Y:S02]  /*0f30*/  @!P2 LDG.E R11, desc[UR20][R2.64+0x200] ;  /* 0x00020014020ba981 */ /* 0x000364000c1e1900 */
[----:B------:R-:W-:Y:S01]  /*0f40*/  ISETP.GE.AND P2, PT, R5, UR17, PT ;  /* 0x0000001105007c0c */ /* 0x000fe2000bf46270 */
[----:B------:R-:W-:Y:S02]  /*0f50*/  VIADD R5, R4, 0x480 ;  /* 0x0000048004057836 */ /* 0x000fe40000000000 */
[----:B------:R-:W-:Y:S01]  /*0f60*/  IMAD.MOV.U32 R10, RZ, RZ, 0x7fffffff ;  /* 0x7fffffffff0a7424 */ /* 0x000fe200078e00ff */
[----:B------:R1:W5:Y:S01]  /*0f70*/  @!P4 LDG.E R9, desc[UR20][R2.64+0x600] ;  /* 0x000600140209c981 */ /* 0x000362000c1e1900 */
[----:B------:R-:W-:-:S02]  /*0f80*/  MOV R8, 0x7fffffff ;  /* 0x7fffffff00087802 */ /* 0x000fc40000000f00 */
[C---:B------:R-:W-:Y:S02]  /*0f90*/  LOP3.LUT R6, R4.reuse, 0x400, RZ, 0xfc, !PT ;  /* 0x0000040004067812 */ /* 0x040fe400078efcff */
[----:B------:R-:W-:Y:S01]  /*0fa0*/  ISETP.GE.AND P4, PT, R5, UR17, PT ;  /* 0x0000001105007c0c */ /* 0x000fe2000bf86270 */
[----:B------:R-:W-:Y:S01]  /*0fb0*/  VIADD R5, R4, 0x500 ;  /* 0x0000050004057836 */ /* 0x000fe20000000000 */
[----:B------:R1:W5:Y:S01]  /*0fc0*/  @!P3 LDG.E R10, desc[UR20][R2.64+0x400] ;  /* 0x00040014020ab981 */ /* 0x000362000c1e1900 */
[----:B------:R-:W-:Y:S01]  /*0fd0*/  ISETP.GE.AND P3, PT, R6, UR17, PT ;  /* 0x0000001106007c0c */ /* 0x000fe2000bf66270 */
[----:B------:R-:W-:Y:S02]  /*0fe0*/  IMAD.MOV.U32 R6, RZ, RZ, 0x7fffffff ;  /* 0x7fffffffff067424 */ /* 0x000fe400078e00ff */
[----:B------:R1:W5:Y:S01]  /*0ff0*/  @!P5 LDG.E R8, desc[UR20][R2.64+0x800] ;  /* 0x000800140208d981 */ /* 0x000362000c1e1900 */
[----:B------:R-:W-:Y:S01]  /*1000*/  ISETP.GE.AND P5, PT, R5, UR17, PT ;  /* 0x0000001105007c0c */ /* 0x000fe2000bfa6270 */
[----:B------:R-:W-:-:S02]  /*1010*/  VIADD R5, R4, 0x600 ;  /* 0x0000060004057836 */ /* 0x000fc40000000000 */
[----:B------:R-:W-:Y:S01]  /*1020*/  IMAD.MOV.U32 R7, RZ, RZ, 0x7fffffff ;  /* 0x7fffffffff077424 */ /* 0x000fe200078e00ff */
[----:B------:R1:W5:Y:S01]  /*1030*/  @!P1 LDG.E R6, desc[UR20][R2.64+0xc00] ;  /* 0x000c001402069981 */ /* 0x000362000c1e1900 */
[C---:B------:R-:W-:Y:S01]  /*1040*/  VIADD R13, R4.reuse, 0x580 ;  /* 0x00000580040d7836 */ /* 0x040fe20000000000 */
[----:B------:R-:W-:Y:S01]  /*1050*/  ISETP.GE.AND P1, PT, R5, UR17, PT ;  /* 0x0000001105007c0c */ /* 0x000fe2000bf26270 */
[----:B------:R-:W-:Y:S02]  /*1060*/  IMAD.MOV.U32 R5, RZ, RZ, 0x7fffffff ;  /* 0x7fffffffff057424 */ /* 0x000fe400078e00ff */
[----:B------:R-:W-:Y:S01]  /*1070*/  IMAD.MOV.U32 R19, RZ, RZ, 0x7fffffff ;  /* 0x7fffffffff137424 */ /* 0x000fe200078e00ff */
[----:B------:R1:W5:Y:S01]  /*1080*/  @!P0 LDG.E R7, desc[UR20][R2.64+0xa00] ;  /* 0x000a001402078981 */ /* 0x000362000c1e1900 */
[----:B------:R-:W-:Y:S01]  /*1090*/  IMAD.MOV.U32 R18, RZ, RZ, 0x7fffffff ;  /* 0x7fffffffff127424 */ /* 0x000fe200078e00ff */
[----:B------:R-:W-:Y:S01]  /*10a0*/  ISETP.GE.AND P0, PT, R13, UR17, PT ;  /* 0x000000110d007c0c */ /* 0x000fe2000bf06270 */
[C---:B------:R-:W-:Y:S01]  /*10b0*/  VIADD R14, R4.reuse, 0x700 ;  /* 0x00000700040e7836 */ /* 0x040fe20000000000 */
[----:B------:R-:W-:Y:S01]  /*10c0*/  IADD3 R13, PT, PT, R4, 0x680, RZ ;  /* 0x00000680040d7810 */ /* 0x000fe20007ffe0ff */
[----:B------:R1:W5:Y:S03]  /*10d0*/  @!P2 LDG.E R5, desc[UR20][R2.64+0xe00] ;  /* 0x000e00140205a981 */ /* 0x000366000c1e1900 */
[----:B------:R-:W-:Y:S01]  /*10e0*/  ISETP.GE.AND P2, PT, R13, UR17, PT ;  /* 0x000000110d007c0c */ /* 0x000fe2000bf46270 */
[----:B------:R1:W5:Y:S01]  /*10f0*/  @!P3 LDG.E R19, desc[UR20][R2.64+0x1000] ;  /* 0x001000140213b981 */ /* 0x000362000c1e1900 */
[----:B------:R-:W-:-:S03]  /*1100*/  ISETP.GE.AND P3, PT, R14, UR17, PT ;  /* 0x000000110e007c0c */ /* 0x000fc6000bf66270 */
[----:B------:R1:W5:Y:S01]  /*1110*/  @!P4 LDG.E R18, desc[UR20][R2.64+0x1200] ;  /* 0x001200140212c981 */ /* 0x000362000c1e1900 */
[----:B------:R-:W-:Y:S01]  /*1120*/  ISETP.GE.AND P4, PT, R21, UR17, PT ;  /* 0x0000001115007c0c */ /* 0x000fe2000bf86270 */
[----:B------:R-:W-:Y:S01]  /*1130*/  IMAD.MOV.U32 R17, RZ, RZ, 0x7fffffff ;  /* 0x7fffffffff117424 */ /* 0x000fe200078e00ff */
[----:B------:R-:W-:Y:S01]  /*1140*/  MOV R14, 0x7fffffff ;  /* 0x7fffffff000e7802 */ /* 0x000fe20000000f00 */
[----:B------:R-:W-:Y:S02]  /*1150*/  IMAD.MOV.U32 R16, RZ, RZ, 0x7fffffff ;  /* 0x7fffffffff107424 */ /* 0x000fe400078e00ff */
        /* <DEDUP_REMOVED lines=9> */
.L_x_145:
[----:B01----:R-:W0:Y:S02]  /*11f0*/  LDC.64 R2, c[0x0][0x398] ;  /* 0x0000e600ff027b82 */ /* 0x003e240000000a00 */
[----:B0-----:R-:W-:-:S13]  /*1200*/  ISETP.GT.AND P0, PT, R3, R2, PT ;  /* 0x000000020300720c */ /* 0x001fda0003f04270 */
[----:B------:R-:W-:Y:S05]  /*1210*/  @!P0 BRA `(.L_x_146) ;  /* 0x0000000400788947 */ /* 0x000fea0003800000 */
[----:B------:R-:W0:Y:S01]  /*1220*/  S2UR UR15, SR_CgaCtaId ;  /* 0x00000000000f79c3 */ /* 0x000e220000008800 */
[----:B-----5:R-:W-:Y:S01]  /*1230*/  LOP3.LUT R15, R15, 0x80000000, RZ, 0x3c, !PT ;  /* 0x800000000f0f7812 */ /* 0x020fe200078e3cff */
[----:B------:R-:W-:Y:S01]  /*1240*/  UMOV UR4, 0x400 ;  /* 0x0000040000047882 */ /* 0x000fe20000000000 */
[----:B------:R-:W-:Y:S01]  /*1250*/  LOP3.LUT R14, R14, 0x80000000, RZ, 0x3c, !PT ;  /* 0x800000000e0e7812 */ /* 0x000fe200078e3cff */
[----:B------:R-:W1:Y:S01]  /*1260*/  LDCU UR16, c[0x0][0x398] ;  /* 0x00007300ff1077ac */ /* 0x000e620008000800 */
[----:B------:R-:W-:Y:S02]  /*1270*/  LOP3.LUT R13, R13, 0x80000000, RZ, 0x3c, !PT ;  /* 0x800000000d0d7812 */ /* 0x000fe400078e3cff */
[----:B------:R-:W-:Y:S02]  /*1280*/  LOP3.LUT R2, R22, 0x80000000, RZ, 0x3c, !PT ;  /* 0x8000000016027812 */ /* 0x000fe400078e3cff */
[----:B------:R-:W-:Y:S02]  /*1290*/  LOP3.LUT R16, R16, 0x80000000, RZ, 0x3c, !PT ;  /* 0x8000000010107812 */ /* 0x000fe400078e3cff */
[----:B------:R-:W-:-:S02]  /*12a0*/  LOP3.LUT R17, R17, 0x80000000, RZ, 0x3c, !PT ;  /* 0x8000000011117812 */ /* 0x000fc400078e3cff */
[----:B------:R-:W-:Y:S02]  /*12b0*/  LOP3.LUT R18, R18, 0x80000000, RZ, 0x3c, !PT ;  /* 0x8000000012127812 */ /* 0x000fe400078e3cff */
[----:B------:R-:W-:Y:S02]  /*12c0*/  LOP3.LUT R19, R19, 0x80000000, RZ, 0x3c, !PT ;  /* 0x8000000013137812 */ /* 0x000fe400078e3cff */
[----:B------:R-:W-:Y:S02]  /*12d0*/  LOP3.LUT R5, R5, 0x80000000, RZ, 0x3c, !PT ;  /* 0x8000000005057812 */ /* 0x000fe400078e3cff */
[----:B------:R-:W-:Y:S02]  /*12e0*/  LOP3.LUT R6, R6, 0x80000000, RZ, 0x3c, !PT ;  /* 0x8000000006067812 */ /* 0x000fe400078e3cff */
[----:B------:R-:W-:Y:S02]  /*12f0*/  LOP3.LUT R7, R7, 0x80000000, RZ, 0x3c, !PT ;  /* 0x8000000007077812 */ /* 0x000fe400078e3cff */
[----:B------:R-:W-:Y:S01]  /*1300*/  LOP3.LUT R8, R8, 0x80000000, RZ, 0x3c, !PT ;  /* 0x8000000008087812 */ /* 0x000fe200078e3cff */
[----:B0-----:R-:W-:Y:S01]  /*1310*/  ULEA UR15, UR15, UR4, 0x18 ;  /* 0x000000040f0f7291 */ /* 0x001fe2000f8ec0ff */
[----:B------:R-:W-:-:S02]  /*1320*/  LOP3.LUT R9, R9, 0x80000000, RZ, 0x3c, !PT ;  /* 0x8000000009097812 */ /* 0x000fc400078e3cff */
[----:B------:R-:W-:Y:S01]  /*1330*/  LOP3.LUT R10, R10, 0x80000000, RZ, 0x3c, !PT ;  /* 0x800000000a0a7812 */ /* 0x000fe200078e3cff */
[----:B------:R-:W-:Y:S01]  /*1340*/  UMOV UR4, URZ ;  /* 0x000000ff00047c82 */ /* 0x000fe20008000000 */
[----:B------:R-:W-:Y:S02]  /*1350*/  LOP3.LUT R11, R11, 0x80000000, RZ, 0x3c, !PT ;  /* 0x800000000b0b7812 */ /* 0x000fe400078e3cff */
[----:B-1----:R-:W-:-:S07]  /*1360*/  LOP3.LUT R12, R12, 0x80000000, RZ, 0x3c, !PT ;  /* 0x800000000c0c7812 */ /* 0x002fce00078e3cff */
.L_x_147:
[----:B------:R-:W-:Y:S01]  /*1370*/  IMAD R22, RZ, RZ, -UR16 ;  /* 0x80000010ff167e24 */ /* 0x000fe2000f8e02ff */
[----:B0-----:R-:W-:Y:S01]  /*1380*/  SHF.R.U32.HI R23, RZ, UR16, R12 ;  /* 0x00000010ff177c19 */ /* 0x001fe2000801160c */
[----:B------:R-:W-:Y:S01]  /*1390*/  IMAD.MOV.U32 R25, RZ, RZ, -0x1 ;  /* 0xffffffffff197424 */ /* 0x000fe200078e00ff */
[----:B------:R-:W-:Y:S01]  /*13a0*/  ULEA UR17, UR4, UR15, 0xa ;  /* 0x0000000f04117291 */ /* 0x000fe2000f8e50ff */
[----:B------:R-:W-:Y:S01]  /*13b0*/  SHF.R.U32.HI R27, RZ, UR16, R10 ;  /* 0x00000010ff1b7c19 */ /* 0x000fe2000801160a */
[----:B------:R-:W-:Y:S01]  /*13c0*/  UIADD3 UR4, UPT, UPT, UR4, 0x1, URZ ;  /* 0x0000000104047890 */ /* 0x000fe2000fffe0ff */
[----:B------:R-:W-:Y:S02]  /*13d0*/  VIADDMNMX R22, R22, R3, 0x8, PT ;  /* 0x0000000816167446 */ /* 0x000fe40003800103 */
[----:B------:R-:W-:Y:S02]  /*13e0*/  SHF.R.U32.HI R29, RZ, UR16, R9 ;  /* 0x00000010ff1d7c19 */ /* 0x000fe40008011609 */
[----:B------:R-:W-:-:S02]  /*13f0*/  SHF.L.U32 R22, R25, R22, RZ ;  /* 0x0000001619167219 */ /* 0x000fc400000006ff */
[----:B------:R-:W-:Y:S02]  /*1400*/  SHF.R.U32.HI R25, RZ, UR16, R11 ;  /* 0x00000010ff197c19 */ /* 0x000fe4000801160b */
[-C--:B------:R-:W-:Y:S02]  /*1410*/  LOP3.LUT R23, R23, R22.reuse, RZ, 0x30, !PT ;  /* 0x0000001617177212 */ /* 0x080fe400078e30ff */
[-C--:B------:R-:W-:Y:S02]  /*1420*/  LOP3.LUT R25, R25, R22.reuse, RZ, 0x30, !PT ;  /* 0x0000001619197212 */ /* 0x080fe400078e30ff */
[----:B------:R-:W-:Y:S02]  /*1430*/  LOP3.LUT R27, R27, R22, RZ, 0x30, !PT ;  /* 0x000000161b1b7212 */ /* 0x000fe400078e30ff */
[----:B------:R-:W-:Y:S02]  /*1440*/  LEA R23, R23, UR17, 0x2 ;  /* 0x0000001117177c11 */ /* 0x000fe4000f8e10ff */
[----:B------:R-:W-:-:S02]  /*1450*/  LEA R25, R25, UR17, 0x2 ;  /* 0x0000001119197c11 */ /* 0x000fc4000f8e10ff */
[----:B------:R-:W-:Y:S01]  /*1460*/  LEA R27, R27, UR17, 0x2 ;  /* 0x000000111b1b7c11 */ /* 0x000fe2000f8e10ff */
[----:B------:R0:W-:Y:S01]  /*1470*/  ATOMS.POPC.INC.32 RZ, [R23+URZ] ;  /* 0x0000000017ff7f8c */ /* 0x0001e2000d8000ff */
[----:B------:R-:W-:Y:S02]  /*1480*/  SHF.R.U32.HI R24, RZ, UR16, R8 ;  /* 0x00000010ff187c19 */ /* 0x000fe40008011608 */
[----:B------:R-:W-:Y:S01]  /*1490*/  SHF.R.U32.HI R26, RZ, UR16, R7 ;  /* 0x00000010ff1a7c19 */ /* 0x000fe20008011607 */
[----:B------:R1:W-:Y:S01]  /*14a0*/  ATOMS.POPC.INC.32 RZ, [R25+URZ] ;  /* 0x0000000019ff7f8c */ /* 0x0003e2000d8000ff */
[-C--:B------:R-:W-:Y:S02]  /*14b0*/  LOP3.LUT R29, R29, R22.reuse, RZ, 0x30, !PT ;  /* 0x000000161d1d7212 */ /* 0x080fe400078e30ff */
[----:B------:R-:W-:Y:S01]  /*14c0*/  LOP3.LUT R24, R24, R22, RZ, 0x30, !PT ;  /* 0x0000001618187212 */ /* 0x000fe200078e30ff */
[----:B------:R2:W-:Y:S01]  /*14d0*/  ATOMS.POPC.INC.32 RZ, [R27+URZ] ;  /* 0x000000001bff7f8c */ /* 0x0005e2000d8000ff */
[----:B0-----:R-:W-:-:S02]  /*14e0*/  SHF.R.U32.HI R23, RZ, UR16, R6 ;  /* 0x00000010ff177c19 */ /* 0x001fc40008011606 */
[-C--:B------:R-:W-:Y:S02]  /*14f0*/  LOP3.LUT R26, R26, R22.reuse, RZ, 0x30, !PT ;  /* 0x000000161a1a7212 */ /* 0x080fe400078e30ff */
[----:B-1----:R-:W-:Y:S02]  /*1500*/  SHF.R.U32.HI R25, RZ, UR16, R5 ;  /* 0x00000010ff197c19 */ /* 0x002fe40008011605 */
[-C--:B------:R-:W-:Y:S02]  /*1510*/  LOP3.LUT R23, R23, R22.reuse, RZ, 0x30, !PT ;  /* 0x0000001617177212 */ /* 0x080fe400078e30ff */
[----:B--2---:R-:W-:Y:S02]  /*1520*/  SHF.R.U32.HI R27, RZ, UR16, R19 ;  /* 0x00000010ff1b7c19 */ /* 0x004fe40008011613 */
[----:B------:R-:W-:Y:S02]  /*1530*/  LEA R29, R29, UR17, 0x2 ;  /* 0x000000111d1d7c11 */ /* 0x000fe4000f8e10ff */
[----:B------:R-:W-:-:S02]  /*1540*/  LOP3.LUT R25, R25, R22, RZ, 0x30, !PT ;  /* 0x0000001619197212 */ /* 0x000fc400078e30ff */
[----:B------:R-:W-:Y:S01]  /*1550*/  LEA R24, R24, UR17, 0x2 ;  /* 0x0000001118187c11 */ /* 0x000fe2000f8e10ff */
[----:B------:R0:W-:Y:S01]  /*1560*/  ATOMS.POPC.INC.32 RZ, [R29+URZ] ;  /* 0x000000001dff7f8c */ /* 0x0001e2000d8000ff */
[----:B------:R-:W-:Y:S02]  /*1570*/  LOP3.LUT R27, R27, R22, RZ, 0x30, !PT ;  /* 0x000000161b1b7212 */ /* 0x000fe400078e30ff */
[----:B------:R-:W-:Y:S01]  /*1580*/  LEA R26, R26, UR17, 0x2 ;  /* 0x000000111a1a7c11 */ /* 0x000fe2000f8e10ff */
[----:B------:R1:W-:Y:S01]  /*1590*/  ATOMS.POPC.INC.32 RZ, [R24+URZ] ;  /* 0x0000000018ff7f8c */ /* 0x0003e2000d8000ff */
[----:B------:R-:W-:Y:S02]  /*15a0*/  LEA R23, R23, UR17, 0x2 ;  /* 0x0000001117177c11 */ /* 0x000fe4000f8e10ff */
[----:B------:R-:W-:Y:S01]  /*15b0*/  LEA R25, R25, UR17, 0x2 ;  /* 0x0000001119197c11 */ /* 0x000fe2000f8e10ff */
[----:B------:R2:W-:Y:S01]  /*15c0*/  ATOMS.POPC.INC.32 RZ, [R26+URZ] ;  /* 0x000000001aff7f8c */ /* 0x0005e2000d8000ff */
[----:B------:R-:W-:-:S02]  /*15d0*/  LEA R27, R27, UR17, 0x2 ;  /* 0x000000111b1b7c11 */ /* 0x000fc4000f8e10ff */
[----:B0-----:R-:W-:Y:S01]  /*15e0*/  SHF.R.U32.HI R29, RZ, UR16, R18 ;  /* 0x00000010ff1d7c19 */ /* 0x001fe20008011612 */
[----:B------:R0:W-:Y:S01]  /*15f0*/  ATOMS.POPC.INC.32 RZ, [R23+URZ] ;  /* 0x0000000017ff7f8c */ /* 0x0001e2000d8000ff */
[----:B-1----:R-:W-:Y:S02]  /*1600*/  SHF.R.U32.HI R24, RZ, UR16, R17 ;  /* 0x00000010ff187c19 */ /* 0x002fe40008011611 */
[----:B------:R-:W-:Y:S01]  /*1610*/  SHF.R.U32.HI R28, RZ, UR16, R15 ;  /* 0x00000010ff1c7c19 */ /* 0x000fe2000801160f */
[----:B------:R1:W-:Y:S01]  /*1620*/  ATOMS.POPC.INC.32 RZ, [R25+URZ] ;  /* 0x0000000019ff7f8c */ /* 0x0003e2000d8000ff */
[----:B--2---:R-:W-:Y:S02]  /*1630*/  SHF.R.U32.HI R26, RZ, UR16, R16 ;  /* 0x00000010ff1a7c19 */ /* 0x004fe40008011610 */
[----:B------:R-:W-:Y:S01]  /*1640*/  LOP3.LUT R29, R29, R22, RZ, 0x30, !PT ;  /* 0x000000161d1d7212 */ /* 0x000fe200078e30ff */
[----:B------:R2:W-:Y:S01]  /*1650*/  ATOMS.POPC.INC.32 RZ, [R27+URZ] ;  /* 0x000000001bff7f8c */ /* 0x0005e2000d8000ff */
[----:B0-----:R-:W-:-:S02]  /*1660*/  SHF.R.U32.HI R23, RZ, UR16, R2 ;  /* 0x00000010ff177c19 */ /* 0x001fc40008011602 */
[-C--:B------:R-:W-:Y:S02]  /*1670*/  LOP3.LUT R24, R24, R22.reuse, RZ, 0x30, !PT ;  /* 0x0000001618187212 */ /* 0x080fe400078e30ff */
[----:B-1----:R-:W-:Y:S02]  /*1680*/  SHF.R.U32.HI R25, RZ, UR16, R13 ;  /* 0x00000010ff197c19 */ /* 0x002fe4000801160d */
[-C--:B------:R-:W-:Y:S02]  /*1690*/  LOP3.LUT R26, R26, R22.reuse, RZ, 0x30, !PT ;  /* 0x000000161a1a7212 */ /* 0x080fe400078e30ff */
[----:B--2---:R-:W-:Y:S01]  /*16a0*/  SHF.R.U32.HI R27, RZ, UR16, R14 ;  /* 0x00000010ff1b7c19 */ /* 0x004fe2000801160e */
[----:B------:R-:W-:Y:S01]  /*16b0*/  UIADD3 UR16, UPT, UPT, UR16, 0x8, URZ ;  /* 0x0000000810107890 */ /* 0x000fe2000fffe0ff */
[----:B------:R-:W-:Y:S02]  /*16c0*/  LOP3.LUT R23, R23, R22, RZ, 0x30, !PT ;  /* 0x0000001617177212 */ /* 0x000fe400078e30ff */
[----:B------:R-:W-:-:S02]  /*16d0*/  LEA R29, R29, UR17, 0x2 ;  /* 0x000000111d1d7c11 */ /* 0x000fc4000f8e10ff */
[-C--:B------:R-:W-:Y:S02]  /*16e0*/  LOP3.LUT R25, R25, R22.reuse, RZ, 0x30, !PT ;  /* 0x0000001619197212 */ /* 0x080fe400078e30ff */
[----:B------:R-:W-:Y:S01]  /*16f0*/  ISETP.LE.AND P0, PT, R3, UR16, PT ;  /* 0x0000001003007c0c */ /* 0x000fe2000bf03270 */
[----:B------:R0:W-:Y:S01]  /*1700*/  ATOMS.POPC.INC.32 RZ, [R29+URZ] ;  /* 0x000000001dff7f8c */ /* 0x0001e2000d8000ff */
[----:B------:R-:W-:Y:S02]  /*1710*/  LEA R24, R24, UR17, 0x2 ;  /* 0x0000001118187c11 */ /* 0x000fe4000f8e10ff */
[-C--:B------:R-:W-:Y:S02]  /*1720*/  LOP3.LUT R27, R27, R22.reuse, RZ, 0x30, !PT ;  /* 0x000000161b1b7212 */ /* 0x080fe400078e30ff */
[----:B------:R-:W-:Y:S01]  /*1730*/  LEA R26, R26, UR17, 0x2 ;  /* 0x000000111a1a7c11 */ /* 0x000fe2000f8e10ff */
[----:B------:R0:W-:Y:S01]  /*1740*/  ATOMS.POPC.INC.32 RZ, [R24+URZ] ;  /* 0x0000000018ff7f8c */ /* 0x0001e2000d8000ff */
[----:B------:R-:W-:-:S02]  /*1750*/  LOP3.LUT R28, R28, R22, RZ, 0x30, !PT ;  /* 0x000000161c1c7212 */ /* 0x000fc400078e30ff */
[----:B------:R-:W-:Y:S01]  /*1760*/  LEA R23, R23, UR17, 0x2 ;  /* 0x0000001117177c11 */ /* 0x000fe2000f8e10ff */
[----:B------:R0:W-:Y:S01]  /*1770*/  ATOMS.POPC.INC.32 RZ, [R26+URZ] ;  /* 0x000000001aff7f8c */ /* 0x0001e2000d8000ff */
[----:B------:R-:W-:Y:S02]  /*1780*/  LEA R25, R25, UR17, 0x2 ;  /* 0x0000001119197c11 */ /* 0x000fe4000f8e10ff */
[----:B------:R-:W-:Y:S01]  /*1790*/  LEA R27, R27, UR17, 0x2 ;  /* 0x000000111b1b7c11 */ /* 0x000fe2000f8e10ff */
[----:B------:R0:W-:Y:S01]  /*17a0*/  ATOMS.POPC.INC.32 RZ, [R23+URZ] ;  /* 0x0000000017ff7f8c */ /* 0x0001e2000d8000ff */
[----:B------:R-:W-:-:S03]  /*17b0*/  LEA R28, R28, UR17, 0x2 ;  /* 0x000000111c1c7c11 */ /* 0x000fc6000f8e10ff */
[----:B------:R0:W-:Y:S04]  /*17c0*/  ATOMS.POPC.INC.32 RZ, [R25+URZ] ;  /* 0x0000000019ff7f8c */ /* 0x0001e8000d8000ff */
[----:B------:R0:W-:Y:S04]  /*17d0*/  ATOMS.POPC.INC.32 RZ, [R27+URZ] ;  /* 0x000000001bff7f8c */ /* 0x0001e8000d8000ff */
[----:B------:R0:W-:Y:S01]  /*17e0*/  ATOMS.POPC.INC.32 RZ, [R28+URZ] ;  /* 0x000000001cff7f8c */ /* 0x0001e2000d8000ff */
[----:B------:R-:W-:Y:S05]  /*17f0*/  @!P0 BRA `(.L_x_147) ;  /* 0xfffffff800dc8947 */ /* 0x000fea000383ffff */
.L_x_146:
[----:B------:R-:W-:Y:S05]  /*1800*/  BRA.U !UP0, `(.L_x_148) ;  /* 0xfffffff108dc7547 */ /* 0x000fea000b83ffff */
.L_x_143:
[----:B------:R-:W-:Y:S01]  /*1810*/  BAR.SYNC.DEFER_BLOCKING 0x0 ;  /* 0x0000000000007b1d */ /* 0x000fe20000010000 */
[----:B------:R-:W-:-:S05]  /*1820*/  ISETP.NE.AND P0, PT, R20, RZ, PT ;  /* 0x000000ff1400720c */ /* 0x000fca0003f05270 */
[----:B------:R-:W-:Y:S08]  /*1830*/  BSSY.RECONVERGENT B0, `(.L_x_149) ;  /* 0x0000164000007945 */ /* 0x000ff00003800200 */
[----:B------:R-:W-:Y:S05]  /*1840*/  @P0 BRA `(.L_x_150) ;  /* 0x0000001400880947 */ /* 0x000fea0003800000 */
[----:B------:R-:W-:Y:S01]  /*1850*/  UISETP.GE.U32.AND UP0, UPT, UR22, 0x7, UPT ;  /* 0x000000071600788c */ /* 0x000fe2000bf06070 */
[----:B0-23--:R-:W-:-:S08]  /*1860*/  IMAD.MOV.U32 R3, RZ, RZ, RZ ;  /* 0x000000ffff037224 */ /* 0x00dfd000078e00ff */
[----:B------:R-:W-:Y:S05]  /*1870*/  BRA.U !UP0, `(.L_x_151) ;  /* 0x00000005085c7547 */ /* 0x000fea000b800000 */
[----:B----4-:R-:W0:Y:S01]  /*1880*/  LDC.64 R2, c[0x0][0x380] ;  /* 0x0000e000ff027b82 */ /* 0x010e220000000a00 */
[----:B-1---5:R-:W-:-:S07]  /*1890*/  IMAD.MOV.U32 R5, RZ, RZ, RZ ;  /* 0x000000ffff057224 */ /* 0x022fce00078e00ff */
.L_x_168:
[----:B----4-:R-:W-:Y:S01]  /*18a0*/  IMAD R7, R5, 0x400, R0 ;  /* 0x0000040005077824 */ /* 0x010fe200078e0200 */
[----:B------:R-:W-:Y:S04]  /*18b0*/  BSSY.RECONVERGENT B1, `(.L_x_152) ;  /* 0x000000f000017945 */ /* 0x000fe80003800200 */
[----:B01----:R-:W1:Y:S04]  /*18c0*/  LDS R18, [R7] ;  /* 0x0000000007127984 */ /* 0x003e680000000800 */
[----:B--23--:R2:W3:Y:S04]  /*18d0*/  LDS R9, [R7+0x400] ;  /* 0x0004000007097984 */ /* 0x00c4e80000000800 */
[----:B------:R2:W4:Y:S04]  /*18e0*/  LDS R22, [R7+0x800] ;  /* 0x0008000007167984 */ /* 0x0005280000000800 */
[----:B------:R2:W0:Y:S04]  /*18f0*/  LDS R14, [R7+0xc00] ;  /* 0x000c0000070e7984 */ /* 0x0004280000000800 */
[----:B------:R2:W0:Y:S04]  /*1900*/  LDS R12, [R7+0x1000] ;  /* 0x00100000070c7984 */ /* 0x0004280000000800 */
[----:B------:R2:W0:Y:S04]  /*1910*/  LDS R6, [R7+0x1400] ;  /* 0x0014000007067984 */ /* 0x0004280000000800 */
[----:B------:R2:W0:Y:S04]  /*1920*/  LDS R8, [R7+0x1800] ;  /* 0x0018000007087984 */ /* 0x0004280000000800 */
[----:B------:R2:W0:Y:S01]  /*1930*/  LDS R10, [R7+0x1c00] ;  /* 0x001c0000070a7984 */ /* 0x0004220000000800 */
[----:B-1----:R-:W-:-:S13]  /*1940*/  ISETP.NE.AND P0, PT, R18, RZ, PT ;  /* 0x000000ff1200720c */ /* 0x002fda0003f05270 */
[----:B--234-:R-:W-:Y:S05]  /*1950*/  @!P0 BRA `(.L_x_153) ;  /* 0x0000000000108947 */ /* 0x01cfea0003800000 */
[----:B------:R-:W-:Y:S01]  /*1960*/  LEA R17, R5, R4, 0x8 ;  /* 0x0000000405117211 */ /* 0x000fe200078e40ff */
[----:B------:R-:W-:-:S04]  /*1970*/  IMAD.MOV.U32 R19, RZ, RZ, RZ ;  /* 0x000000ffff137224 */ /* 0x000fc800078e00ff */
[----:B0-----:R-:W-:-:S05]  /*1980*/  IMAD.WIDE.U32 R16, R17, 0x8, R2 ;  /* 0x0000000811107825 */ /* 0x001fca00078e0002 */
[----:B------:R1:W-:Y:S02]  /*1990*/  REDG.E.ADD.64.STRONG.GPU desc[UR20][R16.64], R18 ;  /* 0x000000121000798e */ /* 0x0003e4000c12e514 */
.L_x_153:
[----:B------:R-:W-:Y:S05]  /*19a0*/  BSYNC.RECONVERGENT B1 ;  /* 0x0000000000017941 */ /* 0x000fea0003800200 */
.L_x_152:
[----:B------:R-:W-:Y:S01]  /*19b0*/  ISETP.NE.AND P6, PT, R9, RZ, PT ;  /* 0x000000ff0900720c */ /* 0x000fe20003fc5270 */
[----:B------:R-:W-:Y:S01]  /*19c0*/  BSSY.RECONVERGENT B1, `(.L_x_154) ;  /* 0x000000e000017945 */ /* 0x000fe20003800200 */
[----:B------:R-:W-:Y:S02]  /*19d0*/  ISETP.NE.AND P0, PT, R22, RZ, PT ;  /* 0x000000ff1600720c */ /* 0x000fe40003f05270 */
[----:B0-----:R-:W-:Y:S02]  /*19e0*/  ISETP.NE.AND P1, PT, R14, RZ, PT ;  /* 0x000000ff0e00720c */ /* 0x001fe40003f25270 */
[----:B------:R-:W-:Y:S02]  /*19f0*/  ISETP.NE.AND P2, PT, R12, RZ, PT ;  /* 0x000000ff0c00720c */ /* 0x000fe40003f45270 */
[----:B------:R-:W-:Y:S02]  /*1a00*/  ISETP.NE.AND P3, PT, R6, RZ, PT ;  /* 0x000000ff0600720c */ /* 0x000fe40003f65270 */
[----:B------:R-:W-:-:S02]  /*1a10*/  ISETP.NE.AND P4, PT, R8, RZ, PT ;  /* 0x000000ff0800720c */ /* 0x000fc40003f85270 */
[----:B------:R-:W-:Y:S01]  /*1a20*/  ISETP.NE.AND P5, PT, R10, RZ, PT ;  /* 0x000000ff0a00720c */ /* 0x000fe20003fa5270 */
[----:B------:R-:W-:-:S12]  /*1a30*/  @!P6 BRA `(.L_x_155) ;  /* 0x000000000018e947 */ /* 0x000fd80003800000 */
[----:B-1----:R-:W-:Y:S02]  /*1a40*/  IMAD R17, R5, 0x100, R4 ;  /* 0x0000010005117824 */ /* 0x002fe400078e0204 */
[----:B------:R-:W-:Y:S02]  /*1a50*/  IMAD.MOV.U32 R18, RZ, RZ, R9 ;  /* 0x000000ffff127224 */ /* 0x000fe400078e0009 */
[----:B------:R-:W-:Y:S02]  /*1a60*/  VIADD R17, R17, 0x100 ;  /* 0x0000010011117836 */ /* 0x000fe40000000000 */
[----:B------:R-:W-:Y:S02]  /*1a70*/  IMAD.MOV.U32 R19, RZ, RZ, RZ ;  /* 0x000000ffff137224 */ /* 0x000fe400078e00ff */
[----:B------:R-:W-:-:S05]  /*1a80*/  IMAD.WIDE.U32 R16, R17, 0x8, R2 ;  /* 0x0000000811107825 */ /* 0x000fca00078e0002 */
[----:B------:R0:W-:Y:S02]  /*1a90*/  REDG.E.ADD.64.STRONG.GPU desc[UR20][R16.64], R18 ;  /* 0x000000121000798e */ /* 0x0001e4000c12e514 */
.L_x_155:
[----:B------:R-:W-:Y:S05]  /*1aa0*/  BSYNC.RECONVERGENT B1 ;  /* 0x0000000000017941 */ /* 0x000fea0003800200 */
.L_x_154:
[----:B------:R-:W-:Y:S04]  /*1ab0*/  BSSY.RECONVERGENT B1, `(.L_x_156) ;  /* 0x0000007000017945 */ /* 0x000fe80003800200 */
[----:B------:R-:W-:Y:S05]  /*1ac0*/  @!P0 BRA `(.L_x_157) ;  /* 0x0000000000148947 */ /* 0x000fea0003800000 */
[----:B01----:R-:W-:Y:S02]  /*1ad0*/  IMAD R17, R5, 0x100, R4 ;  /* 0x0000010005117824 */ /* 0x003fe400078e0204 */
[----:B------:R-:W-:-:S03]  /*1ae0*/  IMAD.MOV.U32 R23, RZ, RZ, RZ ;  /* 0x000000ffff177224 */ /* 0x000fc600078e00ff */
[----:B------:R-:W-:-:S05]  /*1af0*/  IADD3 R17, PT, PT, R17, 0x200, RZ ;  /* 0x0000020011117810 */ /* 0x000fca0007ffe0ff */
[----:B------:R-:W-:-:S05]  /*1b00*/  IMAD.WIDE.U32 R16, R17, 0x8, R2 ;  /* 0x0000000811107825 */ /* 0x000fca00078e0002 */
[----:B------:R2:W-:Y:S02]  /*1b10*/  REDG.E.ADD.64.STRONG.GPU desc[UR20][R16.64], R22 ;  /* 0x000000161000798e */ /* 0x0005e4000c12e514 */
.L_x_157:
[----:B------:R-:W-:Y:S05]  /*1b20*/  BSYNC.RECONVERGENT B1 ;  /* 0x0000000000017941 */ /* 0x000fea0003800200 */
.L_x_156:
[----:B------:R-:W-:Y:S04]  /*1b30*/  BSSY.RECONVERGENT B1, `(.L_x_158) ;  /* 0x0000007000017945 */ /* 0x000fe80003800200 */
[----:B------:R-:W-:Y:S05]  /*1b40*/  @!P1 BRA `(.L_x_159) ;  /* 0x0000000000149947 */ /* 0x000fea0003800000 */
[----:B012---:R-:W-:Y:S02]  /*1b50*/  IMAD R17, R5, 0x100, R4 ;  /* 0x0000010005117824 */ /* 0x007fe400078e0204 */
[----:B------:R-:W-:Y:S02]  /*1b60*/  IMAD.MOV.U32 R15, RZ, RZ, RZ ;  /* 0x000000ffff0f7224 */ /* 0x000fe400078e00ff */
[----:B------:R-:W-:-:S04]  /*1b70*/  VIADD R17, R17, 0x300 ;  /* 0x0000030011117836 */ /* 0x000fc80000000000 */
[----:B------:R-:W-:-:S05]  /*1b80*/  IMAD.WIDE.U32 R16, R17, 0x8, R2 ;  /* 0x0000000811107825 */ /* 0x000fca00078e0002 */
[----:B------:R3:W-:Y:S02]  /*1b90*/  REDG.E.ADD.64.STRONG.GPU desc[UR20][R16.64], R14 ;  /* 0x0000000e1000798e */ /* 0x0007e4000c12e514 */
.L_x_159:
[----:B------:R-:W-:Y:S05]  /*1ba0*/  BSYNC.RECONVERGENT B1 ;  /* 0x0000000000017941 */ /* 0x000fea0003800200 */
.L_x_158:
[----:B------:R-:W-:Y:S04]  /*1bb0*/  BSSY.RECONVERGENT B1, `(.L_x_160) ;  /* 0x0000007000017945 */ /* 0x000fe80003800200 */
[----:B------:R-:W-:Y:S05]  /*1bc0*/  @!P2 BRA `(.L_x_161) ;  /* 0x000000000014a947 */ /* 0x000fea0003800000 */
[----:B---3--:R-:W-:Y:S02]  /*1bd0*/  IMAD R15, R5, 0x100, R4 ;  /* 0x00000100050f7824 */ /* 0x008fe400078e0204 */
[----:B------:R-:W-:Y:S02]  /*1be0*/  HFMA2 R13, -RZ, RZ, 0, 0 ;  /* 0x00000000ff0d7431 */ /* 0x000fe400000001ff */
[----:B------:R-:W-:-:S04]  /*1bf0*/  VIADD R15, R15, 0x400 ;  /* 0x000004000f0f7836 */ /* 0x000fc80000000000 */
[----:B------:R-:W-:-:S05]  /*1c00*/  IMAD.WIDE.U32 R14, R15, 0x8, R2 ;  /* 0x000000080f0e7825 */ /* 0x000fca00078e0002 */
[----:B------:R4:W-:Y:S02]  /*1c10*/  REDG.E.ADD.64.STRONG.GPU desc[UR20][R14.64], R12 ;  /* 0x0000000c0e00798e */ /* 0x0009e4000c12e514 */
.L_x_161:
[----:B------:R-:W-:Y:S05]  /*1c20*/  BSYNC.RECONVERGENT B1 ;  /* 0x0000000000017941 */ /* 0x000fea0003800200 */
.L_x_160:
[----:B------:R-:W-:Y:S04]  /*1c30*/  BSSY.RECONVERGENT B1, `(.L_x_162) ;  /* 0x0000007000017945 */ /* 0x000fe80003800200 */
[----:B------:R-:W-:Y:S05]  /*1c40*/  @!P3 BRA `(.L_x_163) ;  /* 0x000000000014b947 */ /* 0x000fea0003800000 */
[----:B----4-:R-:W-:Y:S02]  /*1c50*/  IMAD R13, R5, 0x100, R4 ;  /* 0x00000100050d7824 */ /* 0x010fe400078e0204 */
[----:B------:R-:W-:Y:S02]  /*1c60*/  IMAD.MOV.U32 R7, RZ, RZ, RZ ;  /* 0x000000ffff077224 */ /* 0x000fe400078e00ff */
[----:B------:R-:W-:-:S04]  /*1c70*/  VIADD R13, R13, 0x500 ;  /* 0x000005000d0d7836 */ /* 0x000fc80000000000 */
[----:B------:R-:W-:-:S05]  /*1c80*/  IMAD.WIDE.U32 R12, R13, 0x8, R2 ;  /* 0x000000080d0c7825 */ /* 0x000fca00078e0002 */
[----:B------:R4:W-:Y:S02]  /*1c90*/  REDG.E.ADD.64.STRONG.GPU desc[UR20][R12.64], R6 ;  /* 0x000000060c00798e */ /* 0x0009e4000c12e514 */
.L_x_163:
[----:B------:R-:W-:Y:S05]  /*1ca0*/  BSYNC.RECONVERGENT B1 ;  /* 0x0000000000017941 */ /* 0x000fea0003800200 */
.L_x_162:
[----:B------:R-:W-:Y:S04]  /*1cb0*/  BSSY.RECONVERGENT B1, `(.L_x_164) ;  /* 0x0000007000017945 */ /* 0x000fe80003800200 */
[----:B------:R-:W-:Y:S05]  /*1cc0*/  @!P4 BRA `(.L_x_165) ;  /* 0x000000000014c947 */ /* 0x000fea0003800000 */
[----:B----4-:R-:W-:Y:S02]  /*1cd0*/  IMAD R7, R5, 0x100, R4 ;  /* 0x0000010005077824 */ /* 0x010fe400078e0204 */
[----:B------:R-:W-:Y:S02]  /*1ce0*/  IMAD.MOV.U32 R9, RZ, RZ, RZ ;  /* 0x000000ffff097224 */ /* 0x000fe400078e00ff */
[----:B------:R-:W-:-:S04]  /*1cf0*/  VIADD R7, R7, 0x600 ;  /* 0x0000060007077836 */ /* 0x000fc80000000000 */
[----:B------:R-:W-:-:S05]  /*1d00*/  IMAD.WIDE.U32 R6, R7, 0x8, R2 ;  /* 0x0000000807067825 */ /* 0x000fca00078e0002 */
[----:B------:R4:W-:Y:S02]  /*1d10*/  REDG.E.ADD.64.STRONG.GPU desc[UR20][R6.64], R8 ;  /* 0x000000080600798e */ /* 0x0009e4000c12e514 */
.L_x_165:
[----:B------:R-:W-:Y:S05]  /*1d20*/  BSYNC.RECONVERGENT B1 ;  /* 0x0000000000017941 */ /* 0x000fea0003800200 */
.L_x_164:
[----:B------:R-:W-:Y:S04]  /*1d30*/  BSSY.RECONVERGENT B1, `(.L_x_166) ;  /* 0x0000007000017945 */ /* 0x000fe80003800200 */
[----:B------:R-:W-:Y:S05]  /*1d40*/  @!P5 BRA `(.L_x_167) ;  /* 0x000000000014d947 */ /* 0x000fea0003800000 */
[----:B----4-:R-:W-:Y:S01]  /*1d50*/  LEA R7, R5, R4, 0x8 ;  /* 0x0000000405077211 */ /* 0x010fe200078e40ff */
[----:B------:R-:W-:-:S04]  /*1d60*/  IMAD.MOV.U32 R11, RZ, RZ, RZ ;  /* 0x000000ffff0b7224 */ /* 0x000fc800078e00ff */
[----:B------:R-:W-:-:S04]  /*1d70*/  VIADD R7, R7, 0x700 ;  /* 0x0000070007077836 */ /* 0x000fc80000000000 */
[----:B------:R-:W-:-:S05]  /*1d80*/  IMAD.WIDE.U32 R6, R7, 0x8, R2 ;  /* 0x0000000807067825 */ /* 0x000fca00078e0002 */
[----:B------:R4:W-:Y:S02]  /*1d90*/  REDG.E.ADD.64.STRONG.GPU desc[UR20][R6.64], R10 ;  /* 0x0000000a0600798e */ /* 0x0009e4000c12e514 */
.L_x_167:
[----:B------:R-:W-:Y:S05]  /*1da0*/  BSYNC.RECONVERGENT B1 ;  /* 0x0000000000017941 */ /* 0x000fea0003800200 */
.L_x_166:
[----:B------:R-:W-:-:S05]  /*1db0*/  VIADD R5, R5, 0x8 ;  /* 0x0000000805057836 */ /* 0x000fca0000000000 */
[----:B------:R-:W-:-:S13]  /*1dc0*/  ISETP.NE.AND P0, PT, R5, UR27, PT ;  /* 0x0000001b05007c0c */ /* 0x000fda000bf05270 */
[----:B------:R-:W-:Y:S05]  /*1dd0*/  @P0 BRA `(.L_x_168) ;  /* 0xfffffff800b00947 */ /* 0x000fea000383ffff */
[----:B------:R-:W-:-:S07]  /*1de0*/  IMAD.U32 R3, RZ, RZ, UR27 ;  /* 0x0000001bff037e24 */ /* 0x000fce000f8e00ff */
.L_x_151:
[----:B------:R-:W-:Y:S02]  /*1df0*/  UISETP.NE.AND UP0, UPT, UR24, URZ, UPT ;  /* 0x000000ff1800728c */ /* 0x000fe4000bf05270 */
[----:B----45:R-:W-:Y:S02]  /*1e00*/  IMAD.U32 R8, RZ, RZ, UR24 ;  /* 0x00000018ff087e24 */ /* 0x030fe4000f8e00ff */
[----:B-1----:R-:W-:-:S03]  /*1e10*/  IMAD.U32 R5, RZ, RZ, UR25 ;  /* 0x00000019ff057e24 */ /* 0x002fc6000f8e00ff */
[----:B------:R-:W-:Y:S01]  /*1e20*/  IADD3 R8, PT, PT, R8, -0x1, RZ ;  /* 0xffffffff08087810 */ /* 0x000fe20007ffe0ff */
[----:B------:R-:W-:Y:S01]  /*1e30*/  VIADD R5, R5, 0xffffffff ;  /* 0xffffffff05057836 */ /* 0x000fe20000000000 */
[----:B------:R-:W-:Y:S06]  /*1e40*/  BRA.U !UP0, `(.L_x_169) ;  /* 0x0000000508707547 */ /* 0x000fec000b800000 */
[----:B------:R-:W-:-:S13]  /*1e50*/  ISETP.GE.U32.AND P0, PT, R8, 0x3, PT ;  /* 0x000000030800780c */ /* 0x000fda0003f06070 */
[----:B------:R-:W-:Y:S05]  /*1e60*/  @!P0 BRA `(.L_x_170) ;  /* 0x0000000000bc8947 */ /* 0x000fea0003800000 */
[----:B------:R-:W-:Y:S01]  /*1e70*/  IMAD R7, R3, 0x400, R0 ;  /* 0x0000040003077824 */ /* 0x000fe200078e0200 */
[----:B------:R-:W-:Y:S04]  /*1e80*/  BSSY.RECONVERGENT B1, `(.L_x_171) ;  /* 0x000000f000017945 */ /* 0x000fe80003800200 */
[----:B------:R-:W1:Y:S04]  /*1e90*/  LDS R12, [R7] ;  /* 0x00000000070c7984 */ /* 0x000e680000000800 */
[----:B------:R-:W4:Y:S04]  /*1ea0*/  LDS R9, [R7+0x400] ;  /* 0x0004000007097984 */ /* 0x000f280000000800 */
[----:B------:R-:W5:Y:S04]  /*1eb0*/  LDS R6, [R7+0x800] ;  /* 0x0008000007067984 */ /* 0x000f680000000800 */
[----:B------:R-:W0:Y:S01]  /*1ec0*/  LDS R2, [R7+0xc00] ;  /* 0x000c000007027984 */ /* 0x000e220000000800 */
[----:B-1----:R-:W-:-:S02]  /*1ed0*/  ISETP.NE.AND P0, PT, R12, RZ, PT ;  /* 0x000000ff0c00720c */ /* 0x002fc40003f05270 */
[----:B----4-:R-:W-:Y:S02]  /*1ee0*/  ISETP.NE.AND P1, PT, R9, RZ, PT ;  /* 0x000000ff0900720c */ /* 0x010fe40003f25270 */
[----:B-----5:R-:W-:Y:S02]  /*1ef0*/  ISETP.NE.AND P2, PT, R6, RZ, PT ;  /* 0x000000ff0600720c */ /* 0x020fe40003f45270 */
[----:B0-----:R-:W-:-:S07]  /*1f00*/  ISETP.NE.AND P3, PT, R2, RZ, PT ;  /* 0x000000ff0200720c */ /* 0x001fce0003f65270 */
[----:B------:R-:W-:Y:S06]  /*1f10*/  @!P0 BRA `(.L_x_172) ;  /* 0x0000000000148947 */ /* 0x000fec0003800000 */
[----:B------:R-:W0:Y:S01]  /*1f20*/  LDC.64 R10, c[0x0][0x380] ;  /* 0x0000e000ff0a7b82 */ /* 0x000e220000000a00 */
[----:B------:R-:W-:Y:S02]  /*1f30*/  IMAD R7, R3, 0x100, R4 ;  /* 0x0000010003077824 */ /* 0x000fe400078e0204 */
[----:B------:R-:W-:Y:S02]  /*1f40*/  IMAD.MOV.U32 R13, RZ, RZ, RZ ;  /* 0x000000ffff0d7224 */ /* 0x000fe400078e00ff */
[----:B0-----:R-:W-:-:S05]  /*1f50*/  IMAD.WIDE.U32 R10, R7, 0x8, R10 ;  /* 0x00000008070a7825 */ /* 0x001fca00078e000a */
[----:B------:R0:W-:Y:S02]  /*1f60*/  REDG.E.ADD.64.STRONG.GPU desc[UR20][R10.64], R12 ;  /* 0x0000000c0a00798e */ /* 0x0001e4000c12e514 */
.L_x_172:
[----:B------:R-:W-:Y:S05]  /*1f70*/  BSYNC.RECONVERGENT B1 ;  /* 0x0000000000017941 */ /* 0x000fea0003800200 */
.L_x_171:
[----:B------:R-:W-:Y:S04]  /*1f80*/  BSSY.RECONVERGENT B1, `(.L_x_173) ;  /* 0x0000009000017945 */ /* 0x000fe80003800200 */
[----:B------:R-:W-:Y:S05]  /*1f90*/  @!P1 BRA `(.L_x_174) ;  /* 0x00000000001c9947 */ /* 0x000fea0003800000 */
[----:B0-----:R-:W0:Y:S01]  /*1fa0*/  LDC.64 R10, c[0x0][0x380] ;  /* 0x0000e000ff0a7b82 */ /* 0x001e220000000a00 */
[----:B------:R-:W-:Y:S01]  /*1fb0*/  IMAD R7, R3, 0x100, R4 ;  /* 0x0000010003077824 */ /* 0x000fe200078e0204 */
[----:B------:R-:W-:Y:S01]  /*1fc0*/  MOV R12, R9 ;  /* 0x00000009000c7202 */ /* 0x000fe20000000f00 */
[----:B------:R-:W-:Y:S02]  /*1fd0*/  IMAD.MOV.U32 R13, RZ, RZ, RZ ;  /* 0x000000ffff0d7224 */ /* 0x000fe400078e00ff */
[----:B------:R-:W-:-:S04]  /*1fe0*/  VIADD R7, R7, 0x100 ;  /* 0x0000010007077836 */ /* 0x000fc80000000000 */
[----:B0-----:R-:W-:-:S05]  /*1ff0*/  IMAD.WIDE.U32 R10, R7, 0x8, R10 ;  /* 0x00000008070a7825 */ /* 0x001fca00078e000a */
[----:B------:R1:W-:Y:S02]  /*2000*/  REDG.E.ADD.64.STRONG.GPU desc[UR20][R10.64], R12 ;  /* 0x0000000c0a00798e */ /* 0x0003e4000c12e514 */
.L_x_174:
[----:B------:R-:W-:Y:S05]  /*2010*/  BSYNC.RECONVERGENT B1 ;  /* 0x0000000000017941 */ /* 0x000fea0003800200 */
.L_x_173:
[----:B------:R-:W-:Y:S04]  /*2020*/  BSSY.RECONVERGENT B1, `(.L_x_175) ;  /* 0x0000008000017945 */ /* 0x000fe80003800200 */
[----:B------:R-:W-:Y:S05]  /*2030*/  @!P2 BRA `(.L_x_176) ;  /* 0x000000000018a947 */ /* 0x000fea0003800000 */
[----:B01----:R-:W0:Y:S01]  /*2040*/  LDC.64 R10, c[0x0][0x380] ;  /* 0x0000e000ff0a7b82 */ /* 0x003e220000000a00 */
[----:B------:R-:W-:-:S04]  /*2050*/  IMAD R7, R3, 0x100, R4 ;  /* 0x0000010003077824 */ /* 0x000fc800078e0204 */
[----:B------:R-:W-:-:S04]  /*2060*/  VIADD R7, R7, 0x200 ;  /* 0x0000020007077836 */ /* 0x000fc80000000000 */
[----:B0-----:R-:W-:-:S04]  /*2070*/  IMAD.WIDE.U32 R10, R7, 0x8, R10 ;  /* 0x00000008070a7825 */ /* 0x001fc800078e000a */
[----:B------:R-:W-:-:S05]  /*2080*/  IMAD.MOV.U32 R7, RZ, RZ, RZ ;  /* 0x000000ffff077224 */ /* 0x000fca00078e00ff */
[----:B------:R4:W-:Y:S02]  /*2090*/  REDG.E.ADD.64.STRONG.GPU desc[UR20][R10.64], R6 ;  /* 0x000000060a00798e */ /* 0x0009e4000c12e514 */
.L_x_176:
[----:B------:R-:W-:Y:S05]  /*20a0*/  BSYNC.RECONVERGENT B1 ;  /* 0x0000000000017941 */ /* 0x000fea0003800200 */
.L_x_175:
[----:B------:R-:W-:Y:S04]  /*20b0*/  BSSY.RECONVERGENT B1, `(.L_x_177) ;  /* 0x0000009000017945 */ /* 0x000fe80003800200 */
[----:B------:R-:W-:Y:S05]  /*20c0*/  @!P3 BRA `(.L_x_178) ;  /* 0x00000000001cb947 */ /* 0x000fea0003800000 */
[----:B----4-:R-:W4:Y:S01]  /*20d0*/  LDC.64 R6, c[0x0][0x380] ;  /* 0x0000e000ff067b82 */ /* 0x010f220000000a00 */
[----:B------:R-:W-:Y:S01]  /*20e0*/  IMAD R9, R3, 0x100, R4 ;  /* 0x0000010003097824 */ /* 0x000fe200078e0204 */
[----:B01----:R-:W-:Y:S01]  /*20f0*/  MOV R10, R2 ;  /* 0x00000002000a7202 */ /* 0x003fe20000000f00 */
[----:B------:R-:W-:Y:S02]  /*2100*/  IMAD.MOV.U32 R11, RZ, RZ, RZ ;  /* 0x000000ffff0b7224 */ /* 0x000fe400078e00ff */
[----:B------:R-:W-:-:S04]  /*2110*/  VIADD R9, R9, 0x300 ;  /* 0x0000030009097836 */ /* 0x000fc80000000000 */
[----:B----4-:R-:W-:-:S05]  /*2120*/  IMAD.WIDE.U32 R6, R9, 0x8, R6 ;  /* 0x0000000809067825 */ /* 0x010fca00078e0006 */
[----:B------:R0:W-:Y:S02]  /*2130*/  REDG.E.ADD.64.STRONG.GPU desc[UR20][R6.64], R10 ;  /* 0x0000000a0600798e */ /* 0x0001e4000c12e514 */
.L_x_178:
[----:B------:R-:W-:Y:S05]  /*2140*/  BSYNC.RECONVERGENT B1 ;  /* 0x0000000000017941 */ /* 0x000fea0003800200 */
.L_x_177:
[----:B------:R-:W-:-:S07]  /*2150*/  VIADD R3, R3, 0x4 ;  /* 0x0000000403037836 */ /* 0x000fce0000000000 */
.L_x_170:
[----:B------:R-:W-:Y:S01]  /*2160*/  UISETP.NE.AND UP0, UPT, UR25, URZ, UPT ;  /* 0x000000ff1900728c */ /* 0x000fe2000bf05270 */
[----:B------:R-:W-:Y:S08]  /*2170*/  BSSY.RECONVERGENT B1, `(.L_x_169) ;  /* 0x0000029000017945 */ /* 0x000ff00003800200 */
[----:B------:R-:W-:Y:S05]  /*2180*/  BRA.U !UP0, `(.L_x_179) ;  /* 0x00000001089c7547 */ /* 0x000fea000b800000 */
[----:B------:R-:W-:-:S13]  /*2190*/  ISETP.NE.AND P0, PT, R5, RZ, PT ;  /* 0x000000ff0500720c */ /* 0x000fda0003f05270 */
[----:B------:R-:W-:Y:S05]  /*21a0*/  @!P0 BRA `(.L_x_180) ;  /* 0x0000000000648947 */ /* 0x000fea0003800000 */
[----:B0---4-:R-:W-:Y:S01]  /*21b0*/  IMAD R6, R3, 0x400, R0 ;  /* 0x0000040003067824 */ /* 0x011fe200078e0200 */
[----:B------:R-:W-:Y:S04]  /*21c0*/  BSSY.RECONVERGENT B2, `(.L_x_181) ;  /* 0x000000c000027945 */ /* 0x000fe80003800200 */
[----:B------:R-:W0:Y:S04]  /*21d0*/  LDS R2, [R6] ;  /* 0x0000000006027984 */ /* 0x000e280000000800 */
[----:B------:R-:W4:Y:S01]  /*21e0*/  LDS R9, [R6+0x400] ;  /* 0x0004000006097984 */ /* 0x000f220000000800 */
[----:B0-----:R-:W-:-:S02]  /*21f0*/  ISETP.NE.AND P0, PT, R2, RZ, PT ;  /* 0x000000ff0200720c */ /* 0x001fc40003f05270 */
[----:B----4-:R-:W-:-:S11]  /*2200*/  ISETP.NE.AND P1, PT, R9, RZ, PT ;  /* 0x000000ff0900720c */ /* 0x010fd60003f25270 */
[----:B------:R-:W-:Y:S05]  /*2210*/  @!P0 BRA `(.L_x_182) ;  /* 0x0000000000188947 */ /* 0x000fea0003800000 */
[----:B------:R-:W0:Y:S01]  /*2220*/  LDC.64 R6, c[0x0][0x380] ;  /* 0x0000e000ff067b82 */ /* 0x000e220000000a00 */
[----:B-1----:R-:W-:-:S04]  /*2230*/  IMAD R11, R3, 0x100, R4 ;  /* 0x00000100030b7824 */ /* 0x002fc800078e0204 */
[----:B0-----:R-:W-:-:S04]  /*2240*/  IMAD.WIDE.U32 R10, R11, 0x8, R6 ;  /* 0x000000080b0a7825 */ /* 0x001fc800078e0006 */
[----:B------:R-:W-:Y:S02]  /*2250*/  IMAD.MOV.U32 R6, RZ, RZ, R2 ;  /* 0x000000ffff067224 */ /* 0x000fe400078e0002 */
[----:B------:R-:W-:-:S05]  /*2260*/  IMAD.MOV.U32 R7, RZ, RZ, RZ ;  /* 0x000000ffff077224 */ /* 0x000fca00078e00ff */
[----:B------:R0:W-:Y:S02]  /*2270*/  REDG.E.ADD.64.STRONG.GPU desc[UR20][R10.64], R6 ;  /* 0x000000060a00798e */ /* 0x0001e4000c12e514 */
.L_x_182:
[----:B------:R-:W-:Y:S05]  /*2280*/  BSYNC.RECONVERGENT B2 ;  /* 0x0000000000027941 */ /* 0x000fea0003800200 */
.L_x_181:
[----:B------:R-:W-:Y:S04]  /*2290*/  BSSY.RECONVERGENT B2, `(.L_x_183) ;  /* 0x0000009000027945 */ /* 0x000fe80003800200 */
[----:B------:R-:W-:Y:S05]  /*22a0*/  @!P1 BRA `(.L_x_184) ;  /* 0x00000000001c9947 */ /* 0x000fea0003800000 */
[----:B0-----:R-:W0:Y:S01]  /*22b0*/  LDC.64 R6, c[0x0][0x380] ;  /* 0x0000e000ff067b82 */ /* 0x001e220000000a00 */
[----:B------:R-:W-:-:S05]  /*22c0*/  LEA R2, R3, R4, 0x8 ;  /* 0x0000000403027211 */ /* 0x000fca00078e40ff */
[----:B-1----:R-:W-:-:S04]  /*22d0*/  VIADD R11, R2, 0x100 ;  /* 0x00000100020b7836 */ /* 0x002fc80000000000 */
[----:B0-----:R-:W-:-:S04]  /*22e0*/  IMAD.WIDE.U32 R10, R11, 0x8, R6 ;  /* 0x000000080b0a7825 */ /* 0x001fc800078e0006 */
[----:B------:R-:W-:Y:S02]  /*22f0*/  IMAD.MOV.U32 R6, RZ, RZ, R9 ;  /* 0x000000ffff067224 */ /* 0x000fe400078e0009 */
[----:B------:R-:W-:-:S05]  /*2300*/  IMAD.MOV.U32 R7, RZ, RZ, RZ ;  /* 0x000000ffff077224 */ /* 0x000fca00078e00ff */
[----:B------:R4:W-:Y:S02]  /*2310*/  REDG.E.ADD.64.STRONG.GPU desc[UR20][R10.64], R6 ;  /* 0x000000060a00798e */ /* 0x0009e4000c12e514 */
.L_x_184:
[----:B------:R-:W-:Y:S05]  /*2320*/  BSYNC.RECONVERGENT B2 ;  /* 0x0000000000027941 */ /* 0x000fea0003800200 */
.L_x_183:
[----:B------:R-:W-:-:S07]  /*2330*/  VIADD R3, R3, 0x2 ;  /* 0x0000000203037836 */ /* 0x000fce0000000000 */
.L_x_180:
[----:B------:R-:W-:-:S09]  /*2340*/  UISETP.NE.AND UP0, UPT, UR9, URZ, UPT ;  /* 0x000000ff0900728c */ /* 0x000fd2000bf05270 */
[----:B------:R-:W-:Y:S05]  /*2350*/  BRA.U !UP0, `(.L_x_179) ;  /* 0x0000000108287547 */ /* 0x000fea000b800000 */
[----:B------:R-:W-:-:S05]  /*2360*/  IMAD R2, R3, 0x400, R0 ;  /* 0x0000040003027824 */ /* 0x000fca00078e0200 */
[----:B------:R-:W5:Y:S02]  /*2370*/  LDS R9, [R2] ;  /* 0x0000000002097984 */ /* 0x000f640000000800 */
[----:B-----5:R-:W-:-:S13]  /*2380*/  ISETP.NE.AND P0, PT, R9, RZ, PT ;  /* 0x000000ff0900720c */ /* 0x020fda0003f05270 */
[----:B------:R-:W-:Y:S05]  /*2390*/  @!P0 BRA `(.L_x_179) ;  /* 0x0000000000188947 */ /* 0x000fea0003800000 */
[----:B0---4-:R-:W0:Y:S01]  /*23a0*/  LDC.64 R6, c[0x0][0x380] ;  /* 0x0000e000ff067b82 */ /* 0x011e220000000a00 */
[----:B------:R-:W-:-:S04]  /*23b0*/  IMAD R3, R3, 0x100, R4 ;  /* 0x0000010003037824 */ /* 0x000fc800078e0204 */
[----:B0-----:R-:W-:Y:S01]  /*23c0*/  IMAD.WIDE.U32 R2, R3, 0x8, R6 ;  /* 0x0000000803027825 */ /* 0x001fe200078e0006 */
[----:B------:R-:W-:-:S03]  /*23d0*/  MOV R6, R9 ;  /* 0x0000000900067202 */ /* 0x000fc60000000f00 */
[----:B------:R-:W-:-:S05]  /*23e0*/  IMAD.MOV.U32 R7, RZ, RZ, RZ ;  /* 0x000000ffff077224 */ /* 0x000fca00078e00ff */
[----:B------:R0:W-:Y:S02]  /*23f0*/  REDG.E.ADD.64.STRONG.GPU desc[UR20][R2.64], R6 ;  /* 0x000000060200798e */ /* 0x0001e4000c12e514 */
.L_x_179:
[----:B------:R-:W-:Y:S05]  /*2400*/  BSYNC.RECONVERGENT B1 ;  /* 0x0000000000017941 */ /* 0x000fea0003800200 */
.L_x_169:
[----:B------:R-:W-:-:S13]  /*2410*/  ISETP.GT.U32.AND P0, PT, R4, 0x7f, PT ;  /* 0x0000007f0400780c */ /* 0x000fda0003f04070 */
[----:B------:R-:W-:Y:S05]  /*2420*/  @P0 BRA `(.L_x_150) ;  /* 0x0000000800900947 */ /* 0x000fea0003800000 */
[----:B------:R-:W-:Y:S01]  /*2430*/  UISETP.GE.U32.AND UP0, UPT, UR22, 0x7, UPT ;  /* 0x000000071600788c */ /* 0x000fe2000bf06070 */
[----:B0-----:R-:W-:-:S08]  /*2440*/  IMAD.MOV.U32 R3, RZ, RZ, RZ ;  /* 0x000000ffff037224 */ /* 0x001fd000078e00ff */
[----:B------:R-:W-:Y:S05]  /*2450*/  BRA.U !UP0, `(.L_x_185) ;  /* 0x0000000508147547 */ /* 0x000fea000b800000 */
[----:B------:R-:W0:Y:S01]  /*2460*/  LDC.64 R2, c[0x0][0x380] ;  /* 0x0000e000ff027b82 */ /* 0x000e220000000a00 */
[----:B------:R-:W-:-:S07]  /*2470*/  IMAD.MOV.U32 R9, RZ, RZ, RZ ;  /* 0x000000ffff097224 */ /* 0x000fce00078e00ff */
.L_x_202:
[C---:B01--4-:R-:W-:Y:S01]  /*2480*/  IMAD R11, R9.reuse, 0x400, R0 ;  /* 0x00000400090b7824 */ /* 0x053fe200078e0200 */
[----:B------:R-:W-:Y:S01]  /*2490*/  BSSY.RECONVERGENT B1, `(.L_x_186) ;  /* 0x0000011000017945 */ /* 0x000fe20003800200 */
[C---:B--23--:R-:W-:Y:S02]  /*24a0*/  IMAD R7, R9.reuse, 0x100, R4 ;  /* 0x0000010009077824 */ /* 0x04cfe400078e0204 */
[----:B------:R-:W-:Y:S01]  /*24b0*/  VIADD R9, R9, 0x8 ;  /* 0x0000000809097836 */ /* 0x000fe20000000000 */
[----:B---3--:R-:W1:Y:S01]  /*24c0*/  LDS R14, [R11+0x200] ;  /* 0x000200000b0e7984 */ /* 0x008e620000000800 */
[----:B0-----:R-:W-:-:S03]  /*24d0*/  IMAD.WIDE.U32 R6, R7, 0x8, R2 ;  /* 0x0000000807067825 */ /* 0x001fc600078e0002 */
[----:B------:R-:W0:Y:S04]  /*24e0*/  LDS R13, [R11+0x600] ;  /* 0x000600000b0d7984 */ /* 0x000e280000000800 */
[----:B--2---:R2:W3:Y:S04]  /*24f0*/  LDS R17, [R11+0xa00] ;  /* 0x000a00000b117984 */ /* 0x0044e80000000800 */
[----:B------:R2:W4:Y:S04]  /*2500*/  LDS R18, [R11+0xe00] ;  /* 0x000e00000b127984 */ /* 0x0005280000000800 */
[----:B------:R2:W2:Y:S04]  /*2510*/  LDS R19, [R11+0x1200] ;  /* 0x001200000b137984 */ /* 0x0004a80000000800 */
[----:B------:R0:W2:Y:S04]  /*2520*/  LDS R16, [R11+0x1600] ;  /* 0x001600000b107984 */ /* 0x0000a80000000800 */
[----:B------:R0:W2:Y:S04]  /*2530*/  LDS R12, [R11+0x1a00] ;  /* 0x001a00000b0c7984 */ /* 0x0000a80000000800 */
[----:B------:R0:W2:Y:S01]  /*2540*/  LDS R10, [R11+0x1e00] ;  /* 0x001e00000b0a7984 */ /* 0x0000a20000000800 */
[----:B-1----:R-:W-:-:S02]  /*2550*/  ISETP.NE.AND P0, PT, R14, RZ, PT ;  /* 0x000000ff0e00720c */ /* 0x002fc40003f05270 */
[----:B0-----:R-:W-:-:S11]  /*2560*/  ISETP.NE.AND P1, PT, R13, RZ, PT ;  /* 0x000000ff0d00720c */ /* 0x001fd60003f25270 */
[----:B---34-:R-:W-:Y:S05]  /*2570*/  @!P0 BRA `(.L_x_187) ;  /* 0x0000000000088947 */ /* 0x018fea0003800000 */
[----:B------:R-:W-:-:S05]  /*2580*/  HFMA2 R15, -RZ, RZ, 0, 0 ;  /* 0x00000000ff0f7431 */ /* 0x000fca00000001ff */
[----:B------:R0:W-:Y:S02]  /*2590*/  REDG.E.ADD.64.STRONG.GPU desc[UR20][R6.64+0x400], R14 ;  /* 0x0004000e0600798e */ /* 0x0001e4000c12e514 */
.L_x_187:
[----:B------:R-:W-:Y:S05]  /*25a0*/  BSYNC.RECONVERGENT B1 ;  /* 0x0000000000017941 */ /* 0x000fea0003800200 */
.L_x_186:
[----:B------:R-:W-:Y:S04]  /*25b0*/  BSSY.RECONVERGENT B1, `(.L_x_188) ;  /* 0x0000005000017945 */ /* 0x000fe80003800200 */
[----:B------:R-:W-:Y:S05]  /*25c0*/  @!P1 BRA `(.L_x_189) ;  /* 0x00000000000c9947 */ /* 0x000fea0003800000 */
[----:B0-----:R-:W-:Y:S02]  /*25d0*/  IMAD.MOV.U32 R14, RZ, RZ, R13 ;  /* 0x000000ffff0e7224 */ /* 0x001fe400078e000d */
[----:B------:R-:W-:-:S05]  /*25e0*/  IMAD.MOV.U32 R15, RZ, RZ, RZ ;  /* 0x000000ffff0f7224 */ /* 0x000fca00078e00ff */
[----:B------:R1:W-:Y:S02]  /*25f0*/  REDG.E.ADD.64.STRONG.GPU desc[UR20][R6.64+0xc00], R14 ;  /* 0x000c000e0600798e */ /* 0x0003e4000c12e514 */
.L_x_189:
[----:B------:R-:W-:Y:S05]  /*2600*/  BSYNC.RECONVERGENT B1 ;  /* 0x0000000000017941 */ /* 0x000fea0003800200 */
.L_x_188:
[----:B------:R-:W-:Y:S01]  /*2610*/  ISETP.NE.AND P6, PT, R17, RZ, PT ;  /* 0x000000ff1100720c */ /* 0x000fe20003fc5270 */
[----:B------:R-:W-:Y:S01]  /*2620*/  BSSY.RECONVERGENT B1, `(.L_x_190) ;  /* 0x000000b000017945 */ /* 0x000fe20003800200 */
[----:B------:R-:W-:Y:S02]  /*2630*/  ISETP.NE.AND P0, PT, R9, UR27, PT ;  /* 0x0000001b09007c0c */ /* 0x000fe4000bf05270 */
[----:B------:R-:W-:Y:S02]  /*2640*/  ISETP.NE.AND P1, PT, R18, RZ, PT ;  /* 0x000000ff1200720c */ /* 0x000fe40003f25270 */
[----:B--2---:R-:W-:Y:S02]  /*2650*/  ISETP.NE.AND P2, PT, R19, RZ, PT ;  /* 0x000000ff1300720c */ /* 0x004fe40003f45270 */
[----:B------:R-:W-:Y:S02]  /*2660*/  ISETP.NE.AND P3, PT, R16, RZ, PT ;  /* 0x000000ff1000720c */ /* 0x000fe40003f65270 */
[----:B------:R-:W-:-:S02]  /*2670*/  ISETP.NE.AND P4, PT, R12, RZ, PT ;  /* 0x000000ff0c00720c */ /* 0x000fc40003f85270 */
[----:B------:R-:W-:Y:S01]  /*2680*/  ISETP.NE.AND P5, PT, R10, RZ, PT ;  /* 0x000000ff0a00720c */ /* 0x000fe20003fa5270 */
[----:B------:R-:W-:-:S12]  /*2690*/  @!P6 BRA `(.L_x_191) ;  /* 0x00000000000ce947 */ /* 0x000fd80003800000 */
[----:B01----:R-:W-:Y:S02]  /*26a0*/  IMAD.MOV.U32 R14, RZ, RZ, R17 ;  /* 0x000000ffff0e7224 */ /* 0x003fe400078e0011 */
[----:B------:R-:W-:-:S05]  /*26b0*/  IMAD.MOV.U32 R15, RZ, RZ, RZ ;  /* 0x000000ffff0f7224 */ /* 0x000fca00078e00ff */
[----:B------:R2:W-:Y:S02]  /*26c0*/  REDG.E.ADD.64.STRONG.GPU desc[UR20][R6.64+0x1400], R14 ;  /* 0x0014000e0600798e */ /* 0x0005e4000c12e514 */
.L_x_191:
[----:B------:R-:W-:Y:S05]  /*26d0*/  BSYNC.RECONVERGENT B1 ;  /* 0x0000000000017941 */ /* 0x000fea0003800200 */
.L_x_190:
[----:B------:R-:W-:Y:S04]  /*26e0*/  BSSY.RECONVERGENT B1, `(.L_x_192) ;  /* 0x0000005000017945 */ /* 0x000fe80003800200 */
[----:B------:R-:W-:Y:S05]  /*26f0*/  @!P1 BRA `(.L_x_193) ;  /* 0x00000000000c9947 */ /* 0x000fea0003800000 */
[----:B012---:R-:W-:Y:S02]  /*2700*/  IMAD.MOV.U32 R14, RZ, RZ, R18 ;  /* 0x000000ffff0e7224 */ /* 0x007fe400078e0012 */
[----:B------:R-:W-:-:S05]  /*2710*/  IMAD.MOV.U32 R15, RZ, RZ, RZ ;  /* 0x000000ffff0f7224 */ /* 0x000fca00078e00ff */
[----:B------:R3:W-:Y:S02]  /*2720*/  REDG.E.ADD.64.STRONG.GPU desc[UR20][R6.64+0x1c00], R14 ;  /* 0x001c000e0600798e */ /* 0x0007e4000c12e514 */
.L_x_193:
[----:B------:R-:W-:Y:S05]  /*2730*/  BSYNC.RECONVERGENT B1 ;  /* 0x0000000000017941 */ /* 0x000fea0003800200 */
.L_x_192:
[----:B------:R-:W-:Y:S04]  /*2740*/  BSSY.RECONVERGENT B1, `(.L_x_194) ;  /* 0x0000005000017945 */ /* 0x000fe80003800200 */
[----:B------:R-:W-:Y:S05]  /*2750*/  @!P2 BRA `(.L_x_195) ;  /* 0x00000000000ca947 */ /* 0x000fea0003800000 */
[----:B0123--:R-:W-:Y:S01]  /*2760*/  MOV R14, R19 ;  /* 0x00000013000e7202 */ /* 0x00ffe20000000f00 */
[----:B------:R-:W-:-:S05]  /*2770*/  IMAD.MOV.U32 R15, RZ, RZ, RZ ;  /* 0x000000ffff0f7224 */ /* 0x000fca00078e00ff */
[----:B------:R4:W-:Y:S02]  /*2780*/  REDG.E.ADD.64.STRONG.GPU desc[UR20][R6.64+0x2400], R14 ;  /* 0x0024000e0600798e */ /* 0x0009e4000c12e514 */
.L_x_195:
[----:B------:R-:W-:Y:S05]  /*2790*/  BSYNC.RECONVERGENT B1 ;  /* 0x0000000000017941 */ /* 0x000fea0003800200 */
.L_x_194:
[----:B------:R-:W-:Y:S04]  /*27a0*/  BSSY.RECONVERGENT B1, `(.L_x_196) ;  /* 0x0000004000017945 */ /* 0x000fe80003800200 */
[----:B------:R-:W-:Y:S05]  /*27b0*/  @!P3 BRA `(.L_x_197) ;  /* 0x000000000008b947 */ /* 0x000fea0003800000 */
[----:B------:R-:W-:-:S05]  /*27c0*/  IMAD.MOV.U32 R17, RZ, RZ, RZ ;  /* 0x000000ffff117224 */ /* 0x000fca00078e00ff */
[----:B------:R0:W-:Y:S02]  /*27d0*/  REDG.E.ADD.64.STRONG.GPU desc[UR20][R6.64+0x2c00], R16 ;  /* 0x002c00100600798e */ /* 0x0001e4000c12e514 */
.L_x_197:
[----:B------:R-:W-:Y:S05]  /*27e0*/  BSYNC.RECONVERGENT B1 ;  /* 0x0000000000017941 */ /* 0x000fea0003800200 */
.L_x_196:
[----:B------:R-:W-:Y:S04]  /*27f0*/  BSSY.RECONVERGENT B1, `(.L_x_198) ;  /* 0x0000004000017945 */ /* 0x000fe80003800200 */
[----:B------:R-:W-:Y:S05]  /*2800*/  @!P4 BRA `(.L_x_199) ;  /* 0x000000000008c947 */ /* 0x000fea0003800000 */
[----:B------:R-:W-:-:S05]  /*2810*/  IMAD.MOV.U32 R13, RZ, RZ, RZ ;  /* 0x000000ffff0d7224 */ /* 0x000fca00078e00ff */
[----:B------:R0:W-:Y:S02]  /*2820*/  REDG.E.ADD.64.STRONG.GPU desc[UR20][R6.64+0x3400], R12 ;  /* 0x0034000c0600798e */ /* 0x0001e4000c12e514 */
.L_x_199:
[----:B------:R-:W-:Y:S05]  /*2830*/  BSYNC.RECONVERGENT B1 ;  /* 0x0000000000017941 */ /* 0x000fea0003800200 */
.L_x_198:
[----:B------:R-:W-:Y:S04]  /*2840*/  BSSY.RECONVERGENT B1, `(.L_x_200) ;  /* 0x0000004000017945 */ /* 0x000fe80003800200 */
[----:B------:R-:W-:Y:S05]  /*2850*/  @!P5 BRA `(.L_x_201) ;  /* 0x000000000008d947 */ /* 0x000fea0003800000 */
[----:B------:R-:W-:-:S05]  /*2860*/  IMAD.MOV.U32 R11, RZ, RZ, RZ ;  /* 0x000000ffff0b7224 */ /* 0x000fca00078e00ff */
[----:B------:R0:W-:Y:S02]  /*2870*/  REDG.E.ADD.64.STRONG.GPU desc[UR20][R6.64+0x3c00], R10 ;  /* 0x003c000a0600798e */ /* 0x0001e4000c12e514 */
.L_x_201:
[----:B------:R-:W-:Y:S05]  /*2880*/  BSYNC.RECONVERGENT B1 ;  /* 0x0000000000017941 */ /* 0x000fea0003800200 */
.L_x_200:
[----:B------:R-:W-:Y:S05]  /*2890*/  @P0 BRA `(.L_x_202) ;  /* 0xfffffff800f80947 */ /* 0x000fea000383ffff */
[----:B------:R-:W-:-:S07]  /*28a0*/  IMAD.U32 R3, RZ, RZ, UR27 ;  /* 0x0000001bff037e24 */ /* 0x000fce000f8e00ff */
.L_x_185:
[----:B------:R-:W-:-:S09]  /*28b0*/  UISETP.NE.AND UP0, UPT, UR24, URZ, UPT ;  /* 0x000000ff1800728c */ /* 0x000fd2000bf05270 */
[----:B------:R-:W-:Y:S05]  /*28c0*/  BRA.U !UP0, `(.L_x_150) ;  /* 0x0000000508687547 */ /* 0x000fea000b800000 */
[----:B------:R-:W-:-:S13]  /*28d0*/  ISETP.GE.U32.AND P0, PT, R8, 0x3, PT ;  /* 0x000000030800780c */ /* 0x000fda0003f06070 */
[----:B------:R-:W-:Y:S05]  /*28e0*/  @!P0 BRA `(.L_x_203) ;  /* 0x0000000000bc8947 */ /* 0x000fea0003800000 */
[----:B01234-:R-:W-:Y:S01]  /*28f0*/  IMAD R7, R3, 0x400, R0 ;  /* 0x0000040003077824 */ /* 0x01ffe200078e0200 */
[----:B------:R-:W-:Y:S04]  /*2900*/  BSSY.RECONVERGENT B1, `(.L_x_204) ;  /* 0x000000f000017945 */ /* 0x000fe80003800200 */
[----:B------:R-:W0:Y:S04]  /*2910*/  LDS R10, [R7+0x200] ;  /* 0x00020000070a7984 */ /* 0x000e280000000800 */
[----:B------:R-:W1:Y:S04]  /*2920*/  LDS R12, [R7+0x600] ;  /* 0x00060000070c7984 */ /* 0x000e680000000800 */
[----:B------:R-:W2:Y:S04]  /*2930*/  LDS R6, [R7+0xa00] ;  /* 0x000a000007067984 */ /* 0x000ea80000000800 */
[----:B------:R-:W3:Y:S01]  /*2940*/  LDS R2, [R7+0xe00] ;  /* 0x000e000007027984 */ /* 0x000ee20000000800 */
[----:B0-----:R-:W-:-:S02]  /*2950*/  ISETP.NE.AND P0, PT, R10, RZ, PT ;  /* 0x000000ff0a00720c */ /* 0x001fc40003f05270 */
[----:B-1----:R-:W-:Y:S02]  /*2960*/  ISETP.NE.AND P1, PT, R12, RZ, PT ;  /* 0x000000ff0c00720c */ /* 0x002fe40003f25270 */
[----:B--2---:R-:W-:Y:S02]  /*2970*/  ISETP.NE.AND P2, PT, R6, RZ, PT ;  /* 0x000000ff0600720c */ /* 0x004fe40003f45270 */
[----:B---3--:R-:W-:-:S07]  /*2980*/  ISETP.NE.AND P3, PT, R2, RZ, PT ;  /* 0x000000ff0200720c */ /* 0x008fce0003f65270 */
[----:B------:R-:W-:Y:S06]  /*2990*/  @!P0 BRA `(.L_x_205) ;  /* 0x0000000000148947 */ /* 0x000fec0003800000 */
[----:B------:R-:W0:Y:S01]  /*29a0*/  LDC.64 R8, c[0x0][0x380] ;  /* 0x0000e000ff087b82 */ /* 0x000e220000000a00 */
[----:B------:R-:W-:Y:S01]  /*29b0*/  LEA R7, R3, R4, 0x8 ;  /* 0x0000000403077211 */ /* 0x000fe200078e40ff */
[----:B------:R-:W-:-:S04]  /*29c0*/  IMAD.MOV.U32 R11, RZ, RZ, RZ ;  /* 0x000000ffff0b7224 */ /* 0x000fc800078e00ff */
[----:B0-----:R-:W-:-:S05]  /*29d0*/  IMAD.WIDE.U32 R8, R7, 0x8, R8 ;  /* 0x0000000807087825 */ /* 0x001fca00078e0008 */
[----:B------:R0:W-:Y:S02]  /*29e0*/  REDG.E.ADD.64.STRONG.GPU desc[UR20][R8.64+0x400], R10 ;  /* 0x0004000a0800798e */ /* 0x0001e4000c12e514 */
.L_x_205:
[----:B------:R-:W-:Y:S05]  /*29f0*/  BSYNC.RECONVERGENT B1 ;  /* 0x0000000000017941 */ /* 0x000fea0003800200 */
.L_x_204:
[----:B------:R-:W-:Y:S04]  /*2a00*/  BSSY.RECONVERGENT B1, `(.L_x_206) ;  /* 0x0000009000017945 */ /* 0x000fe80003800200 */
[----:B------:R-:W-:Y:S05]  /*2a10*/  @!P1 BRA `(.L_x_207) ;  /* 0x00000000001c9947 */ /* 0x000fea0003800000 */
[----:B0-----:R-:W0:Y:S01]  /*2a20*/  LDC.64 R8, c[0x0][0x380] ;  /* 0x0000e000ff087b82 */ /* 0x001e220000000a00 */
[----:B------:R-:W-:Y:S02]  /*2a30*/  IMAD R7, R3, 0x100, R4 ;  /* 0x0000010003077824 */ /* 0x000fe400078e0204 */
[----:B------:R-:W-:Y:S02]  /*2a40*/  IMAD.MOV.U32 R10, RZ, RZ, R12 ;  /* 0x000000ffff0a7224 */ /* 0x000fe400078e000c */
[----:B------:R-:W-:Y:S02]  /*2a50*/  VIADD R7, R7, 0x100 ;  /* 0x0000010007077836 */ /* 0x000fe40000000000 */
[----:B------:R-:W-:Y:S02]  /*2a60*/  IMAD.MOV.U32 R11, RZ, RZ, RZ ;  /* 0x000000ffff0b7224 */ /* 0x000fe400078e00ff */
[----:B0-----:R-:W-:-:S05]  /*2a70*/  IMAD.WIDE.U32 R8, R7, 0x8, R8 ;  /* 0x0000000807087825 */ /* 0x001fca00078e0008 */
[----:B------:R1:W-:Y:S02]  /*2a80*/  REDG.E.ADD.64.STRONG.GPU desc[UR20][R8.64+0x400], R10 ;  /* 0x0004000a0800798e */ /* 0x0003e4000c12e514 */
.L_x_207:
[----:B------:R-:W-:Y:S05]  /*2a90*/  BSYNC.RECONVERGENT B1 ;  /* 0x0000000000017941 */ /* 0x000fea0003800200 */
.L_x_206:
[----:B------:R-:W-:Y:S04]  /*2aa0*/  BSSY.RECONVERGENT B1, `(.L_x_208) ;  /* 0x0000008000017945 */ /* 0x000fe80003800200 */
[----:B------:R-:W-:Y:S05]  /*2ab0*/  @!P2 BRA `(.L_x_209) ;  /* 0x000000000018a947 */ /* 0x000fea0003800000 */
[----:B01----:R-:W0:Y:S01]  /*2ac0*/  LDC.64 R8, c[0x0][0x380] ;  /* 0x0000e000ff087b82 */ /* 0x003e220000000a00 */
[----:B------:R-:W-:-:S05]  /*2ad0*/  IMAD R7, R3, 0x100, R4 ;  /* 0x0000010003077824 */ /* 0x000fca00078e0204 */
[----:B------:R-:W-:-:S05]  /*2ae0*/  IADD3 R7, PT, PT, R7, 0x200, RZ ;  /* 0x0000020007077810 */ /* 0x000fca0007ffe0ff */
[----:B0-----:R-:W-:-:S04]  /*2af0*/  IMAD.WIDE.U32 R8, R7, 0x8, R8 ;  /* 0x0000000807087825 */ /* 0x001fc800078e0008 */
[----:B------:R-:W-:-:S05]  /*2b00*/  IMAD.MOV.U32 R7, RZ, RZ, RZ ;  /* 0x000000ffff077224 */ /* 0x000fca00078e00ff */
[----:B------:R2:W-:Y:S02]  /*2b10*/  REDG.E.ADD.64.STRONG.GPU desc[UR20][R8.64+0x400], R6 ;  /* 0x000400060800798e */ /* 0x0005e4000c12e514 */
.L_x_209:
[----:B------:R-:W-:Y:S05]  /*2b20*/  BSYNC.RECONVERGENT B1 ;  /* 0x0000000000017941 */ /* 0x000fea0003800200 */
.L_x_208:
[----:B------:R-:W-:Y:S04]  /*2b30*/  BSSY.RECONVERGENT B1, `(.L_x_210) ;  /* 0x0000009000017945 */ /* 0x000fe80003800200 */
[----:B------:R-:W-:Y:S05]  /*2b40*/  @!P3 BRA `(.L_x_211) ;  /* 0x00000000001cb947 */ /* 0x000fea0003800000 */
[----:B--2---:R-:W2:Y:S01]  /*2b50*/  LDC.64 R6, c[0x0][0x380] ;  /* 0x0000e000ff067b82 */ /* 0x004ea20000000a00 */
[----:B01----:R-:W-:Y:S02]  /*2b60*/  IMAD R9, R3, 0x100, R4 ;  /* 0x0000010003097824 */ /* 0x003fe400078e0204 */
[----:B------:R-:W-:Y:S02]  /*2b70*/  IMAD.MOV.U32 R8, RZ, RZ, R2 ;  /* 0x000000ffff087224 */ /* 0x000fe400078e0002 */
[----:B------:R-:W-:-:S04]  /*2b80*/  VIADD R9, R9, 0x300 ;  /* 0x0000030009097836 */ /* 0x000fc80000000000 */
[----:B--2---:R-:W-:-:S04]  /*2b90*/  IMAD.WIDE.U32 R6, R9, 0x8, R6 ;  /* 0x0000000809067825 */ /* 0x004fc800078e0006 */
[----:B------:R-:W-:-:S05]  /*2ba0*/  IMAD.MOV.U32 R9, RZ, RZ, RZ ;  /* 0x000000ffff097224 */ /* 0x000fca00078e00ff */
[----:B------:R3:W-:Y:S02]  /*2bb0*/  REDG.E.ADD.64.STRONG.GPU desc[UR20][R6.64+0x400], R8 ;  /* 0x000400080600798e */ /* 0x0007e4000c12e514 */
.L_x_211:
[----:B------:R-:W-:Y:S05]  /*2bc0*/  BSYNC.RECONVERGENT B1 ;  /* 0x0000000000017941 */ /* 0x000fea0003800200 */
.L_x_210:
[----:B------:R-:W-:-:S07]  /*2bd0*/  VIADD R3, R3, 0x4 ;  /* 0x0000000403037836 */ /* 0x000fce0000000000 */
.L_x_203:
[----:B------:R-:W-:-:S09]  /*2be0*/  UISETP.NE.AND UP0, UPT, UR25, URZ, UPT ;  /* 0x000000ff1900728c */ /* 0x000fd2000bf05270 */
[----:B------:R-:W-:Y:S05]  /*2bf0*/  BRA.U !UP0, `(.L_x_150) ;  /* 0x00000001089c7547 */ /* 0x000fea000b800000 */
[----:B------:R-:W-:-:S13]  /*2c00*/  ISETP.NE.AND P0, PT, R5, RZ, PT ;  /* 0x000000ff0500720c */ /* 0x000fda0003f05270 */
[----:B------:R-:W-:Y:S05]  /*2c10*/  @!P0 BRA `(.L_x_212) ;  /* 0x0000000000648947 */ /* 0x000fea0003800000 */
[----:B01234-:R-:W-:Y:S01]  /*2c20*/  LEA R6, R3, R0, 0xa ;  /* 0x0000000003067211 */ /* 0x01ffe200078e50ff */
[----:B------:R-:W-:Y:S04]  /*2c30*/  BSSY.RECONVERGENT B1, `(.L_x_213) ;  /* 0x000000c000017945 */ /* 0x000fe80003800200 */
[----:B------:R-:W0:Y:S04]  /*2c40*/  LDS R2, [R6+0x200] ;  /* 0x0002000006027984 */ /* 0x000e280000000800 */
[----:B------:R-:W1:Y:S01]  /*2c50*/  LDS R5, [R6+0x600] ;  /* 0x0006000006057984 */ /* 0x000e620000000800 */
[----:B0-----:R-:W-:-:S02]  /*2c60*/  ISETP.NE.AND P0, PT, R2, RZ, PT ;  /* 0x000000ff0200720c */ /* 0x001fc40003f05270 */
[----:B-1----:R-:W-:-:S11]  /*2c70*/  ISETP.NE.AND P1, PT, R5, RZ, PT ;  /* 0x000000ff0500720c */ /* 0x002fd60003f25270 */
[----:B------:R-:W-:Y:S05]  /*2c80*/  @!P0 BRA `(.L_x_214) ;  /* 0x0000000000188947 */ /* 0x000fea0003800000 */
[----:B------:R-:W0:Y:S01]  /*2c90*/  LDC.64 R6, c[0x0][0x380] ;  /* 0x0000e000ff067b82 */ /* 0x000e220000000a00 */
[----:B------:R-:W-:-:S04]  /*2ca0*/  IMAD R9, R3, 0x100, R4 ;  /* 0x0000010003097824 */ /* 0x000fc800078e0204 */
[----:B0-----:R-:W-:-:S04]  /*2cb0*/  IMAD.WIDE.U32 R8, R9, 0x8, R6 ;  /* 0x0000000809087825 */ /* 0x001fc800078e0006 */
[----:B------:R-:W-:Y:S02]  /*2cc0*/  IMAD.MOV.U32 R6, RZ, RZ, R2 ;  /* 0x000000ffff067224 */ /* 0x000fe400078e0002 */
[----:B------:R-:W-:-:S05]  /*2cd0*/  IMAD.MOV.U32 R7, RZ, RZ, RZ ;  /* 0x000000ffff077224 */ /* 0x000fca00078e00ff */
[----:B------:R0:W-:Y:S02]  /*2ce0*/  REDG.E.ADD.64.STRONG.GPU desc[UR20][R8.64+0x400], R6 ;  /* 0x000400060800798e */ /* 0x0001e4000c12e514 */
.L_x_214:
[----:B------:R-:W-:Y:S05]  /*2cf0*/  BSYNC.RECONVERGENT B1 ;  /* 0x0000000000017941 */ /* 0x000fea0003800200 */
.L_x_213:
[----:B------:R-:W-:Y:S04]  /*2d00*/  BSSY.RECONVERGENT B1, `(.L_x_215) ;  /* 0x0000009000017945 */ /* 0x000fe80003800200 */
[----:B------:R-:W-:Y:S05]  /*2d10*/  @!P1 BRA `(.L_x_216) ;  /* 0x00000000001c9947 */ /* 0x000fea0003800000 */
[----:B0-----:R-:W0:Y:S01]  /*2d20*/  LDC.64 R6, c[0x0][0x380] ;  /* 0x0000e000ff067b82 */ /* 0x001e220000000a00 */
[----:B------:R-:W-:-:S04]  /*2d30*/  IMAD R2, R3, 0x100, R4 ;  /* 0x0000010003027824 */ /* 0x000fc800078e0204 */
[----:B------:R-:W-:-:S04]  /*2d40*/  VIADD R9, R2, 0x100 ;  /* 0x0000010002097836 */ /* 0x000fc80000000000 */
[----:B0-----:R-:W-:-:S04]  /*2d50*/  IMAD.WIDE.U32 R8, R9, 0x8, R6 ;  /* 0x0000000809087825 */ /* 0x001fc800078e0006 */
[----:B------:R-:W-:Y:S02]  /*2d60*/  HFMA2 R7, -RZ, RZ, 0, 0 ;  /* 0x00000000ff077431 */ /* 0x000fe400000001ff */
[----:B------:R-:W-:-:S05]  /*2d70*/  IMAD.MOV.U32 R6, RZ, RZ, R5 ;  /* 0x000000ffff067224 */ /* 0x000fca00078e0005 */
[----:B------:R1:W-:Y:S02]  /*2d80*/  REDG.E.ADD.64.STRONG.GPU desc[UR20][R8.64+0x400], R6 ;  /* 0x000400060800798e */ /* 0x0003e4000c12e514 */
.L_x_216:
[----:B------:R-:W-:Y:S05]  /*2d90*/  BSYNC.RECONVERGENT B1 ;  /* 0x0000000000017941 */ /* 0x000fea0003800200 */
.L_x_215:
[----:B------:R-:W-:-:S07]  /*2da0*/  VIADD R3, R3, 0x2 ;  /* 0x0000000203037836 */ /* 0x000fce0000000000 */
.L_x_212:
[----:B------:R-:W-:-:S09]  /*2db0*/  UISETP.NE.AND UP0, UPT, UR9, URZ, UPT ;  /* 0x000000ff0900728c */ /* 0x000fd2000bf05270 */
[----:B------:R-:W-:Y:S05]  /*2dc0*/  BRA.U !UP0, `(.L_x_150) ;  /* 0x0000000108287547 */ /* 0x000fea000b800000 */
[----:B------:R-:W-:-:S05]  /*2dd0*/  IMAD R2, R3, 0x400, R0 ;  /* 0x0000040003027824 */ /* 0x000fca00078e0200 */
[----:B------:R-:W5:Y:S02]  /*2de0*/  LDS R5, [R2+0x200] ;  /* 0x0002000002057984 */ /* 0x000f640000000800 */
[----:B-----5:R-:W-:-:S13]  /*2df0*/  ISETP.NE.AND P0, PT, R5, RZ, PT ;  /* 0x000000ff0500720c */ /* 0x020fda0003f05270 */
[----:B------:R-:W-:Y:S05]  /*2e00*/  @!P0 BRA `(.L_x_150) ;  /* 0x0000000000188947 */ /* 0x000fea0003800000 */
[----:B01234-:R-:W0:Y:S01]  /*2e10*/  LDC.64 R6, c[0x0][0x380] ;  /* 0x0000e000ff067b82 */ /* 0x01fe220000000a00 */
[----:B------:R-:W-:-:S04]  /*2e20*/  IMAD R3, R3, 0x100, R4 ;  /* 0x0000010003037824 */ /* 0x000fc800078e0204 */
[----:B0-----:R-:W-:-:S04]  /*2e30*/  IMAD.WIDE.U32 R2, R3, 0x8, R6 ;  /* 0x0000000803027825 */ /* 0x001fc800078e0006 */
[----:B------:R-:W-:Y:S02]  /*2e40*/  IMAD.MOV.U32 R6, RZ, RZ, R5 ;  /* 0x000000ffff067224 */ /* 0x000fe400078e0005 */
[----:B------:R-:W-:-:S05]  /*2e50*/  IMAD.MOV.U32 R7, RZ, RZ, RZ ;  /* 0x000000ffff077224 */ /* 0x000fca00078e00ff */
[----:B------:R0:W-:Y:S02]  /*2e60*/  REDG.E.ADD.64.STRONG.GPU desc[UR20][R2.64+0x400], R6 ;  /* 0x000400060200798e */ /* 0x0001e4000c12e514 */
.L_x_150:
[----:B------:R-:W-:Y:S05]  /*2e70*/  BSYNC.RECONVERGENT B0 ;  /* 0x0000000000007941 */ /* 0x000fea0003800200 */
.L_x_149:
[----:B------:R-:W-:Y:S01]  /*2e80*/  BAR.SYNC.DEFER_BLOCKING 0x0 ;  /* 0x0000000000007b1d */ /* 0x000fe20000010000 */
[----:B------:R-:W-:-:S04]  /*2e90*/  UIADD3 UR6, UP0, UPT, UR6, 0x1, URZ ;  /* 0x0000000106067890 */ /* 0x000fc8000ff1e0ff */
[----:B------:R-:W-:Y:S02]  /*2ea0*/  UIADD3.X UR7, UPT, UPT, URZ, UR7, URZ, UP0, !UPT ;  /* 0x00000007ff077290 */ /* 0x000fe400087fe4ff */
[----:B------:R-:W-:-:S04]  /*2eb0*/  UISETP.NE.U32.AND UP0, UPT, UR6, UR11, UPT ;  /* 0x0000000b0600728c */ /* 0x000fc8000bf05070 */
[----:B------:R-:W-:-:S09]  /*2ec0*/  UISETP.NE.AND.EX UP0, UPT, UR7, UR12, UPT, UP0 ;  /* 0x0000000c0700728c */ /* 0x000fd2000bf05300 */
[----:B------:R-:W-:Y:S05]  /*2ed0*/  BRA.U UP0, `(.L_x_217) ;  /* 0xffffffd100f07547 */ /* 0x000fea000b83ffff */
[----:B------:R-:W-:Y:S05]  /*2ee0*/  EXIT ;  /* 0x000000000000794d */ /* 0x000fea0003800000 */
.L_x_218:
        /* <DEDUP_REMOVED lines=9> */
.L_x_1009:


//--------------------- .text._ZN3cub18CUB_300001_SM_10006detail10radix_sort31DeviceRadixSortSingleTileKernelINS1_5radix10policy_hubIiNS0_8NullTypeEyE10Policy1000ELNS0_9SortOrderE0EiS6_yNS1_21identity_decomposer_tEEEvPKT1_PSB_PKT2_PSF_T3_iiT4_ --------------------------
	.section	.text._ZN3cub18CUB_300001_SM_10006detail10radix_sort31DeviceRadixSortSingleTileKernelINS1_5radix10policy_hubIiNS0_8NullTypeEyE10Policy1000ELNS0_9SortOrderE0EiS6_yNS1_21identity_decomposer_tEEEvPKT1_PSB_PKT2_PSF_T3_iiT4_,"ax",@progbits
	.align	128
        .global         _ZN3cub18CUB_300001_SM_10006detail10radix_sort31DeviceRadixSortSingleTileKernelINS1_5radix10policy_hubIiNS0_8NullTypeEyE10Policy1000ELNS0_9SortOrderE0EiS6_yNS1_21identity_decomposer_tEEEvPKT1_PSB_PKT2_PSF_T3_iiT4_
        .type           _ZN3cub18CUB_300001_SM_10006detail10radix_sort31DeviceRadixSortSingleTileKernelINS1_5radix10policy_hubIiNS0_8NullTypeEyE10Policy1000ELNS0_9SortOrderE0EiS6_yNS1_21identity_decomposer_tEEEvPKT1_PSB_PKT2_PSF_T3_iiT4_,@function
        .size           _ZN3cub18CUB_300001_SM_10006detail10radix_sort31DeviceRadixSortSingleTileKernelINS1_5radix10policy_hubIiNS0_8NullTypeEyE10Policy1000ELNS0_9SortOrderE0EiS6_yNS1_21identity_decomposer_tEEEvPKT1_PSB_PKT2_PSF_T3_iiT4_,(.L_x_1010 - _ZN3cub18CUB_300001_SM_10006detail10radix_sort31DeviceRadixSortSingleTileKernelINS1_5radix10policy_hubIiNS0_8NullTypeEyE10Policy1000ELNS0_9SortOrderE0EiS6_yNS1_21identity_decomposer_tEEEvPKT1_PSB_PKT2_PSF_T3_iiT4_)
        .other          _ZN3cub18CUB_300001_SM_10006detail10radix_sort31DeviceRadixSortSingleTileKernelINS1_5radix10policy_hubIiNS0_8NullTypeEyE10Policy1000ELNS0_9SortOrderE0EiS6_yNS1_21identity_decomposer_tEEEvPKT1_PSB_PKT2_PSF_T3_iiT4_,@"STO_CUDA_ENTRY STV_DEFAULT"
_ZN3cub18CUB_300001_SM_10006detail10radix_sort31DeviceRadixSortSingleTileKernelINS1_5radix10policy_hubIiNS0_8NullTypeEyE10Policy1000ELNS0_9SortOrderE0EiS6_yNS1_21identity_decomposer_tEEEvPKT1_PSB_PKT2_PSF_T3_iiT4_:
.text._ZN3cub18CUB_300001_SM_10006detail10radix_sort31DeviceRadixSortSingleTileKernelINS1_5radix10policy_hubIiNS0_8NullTypeEyE10Policy1000ELNS0_9SortOrderE0EiS6_yNS1_21identity_decomposer_tEEEvPKT1_PSB_PKT2_PSF_T3_iiT4_:
[----:B------:R-:W-:Y:S01]  /*0000*/  LDC R1, c[0x0][0x37c] ;  /* 0x0000df00ff017b82 */ /* 0x000fe20000000800 */
[----:B------:R-:W0:Y:S01]  /*0010*/  S2R R0, SR_TID.X ;  /* 0x0000000000007919 */ /* 0x000e220000002100 */
[----:B------:R-:W1:Y:S06]  /*0020*/  LDCU UR4, c[0x0][0x3a0] ;  /* 0x00007400ff0477ac */ /* 0x000e6c0008000800 */
[----:B------:R-:W2:Y:S01]  /*0030*/  LDC.64 R4, c[0x0][0x380] ;  /* 0x0000e000ff047b82 */ /* 0x000ea20000000a00 */
[----:B------:R-:W3:Y:S01]  /*0040*/  LDCU.64 UR8, c[0x0][0x358] ;  /* 0x00006b00ff0877ac */ /* 0x000ee20008000a00 */
[----:B------:R-:W-:-:S02]  /*0050*/  IMAD.MOV.U32 R13, RZ, RZ, -0x1 ;  /* 0xffffffffff0d7424 */ /* 0x000fc400078e00ff */
[----:B------:R-:W-:Y:S02]  /*0060*/  IMAD.MOV.U32 R14, RZ, RZ, -0x1 ;  /* 0xffffffffff0e7424 */ /* 0x000fe400078e00ff */
[----:B------:R-:W-:Y:S02]  /*0070*/  IMAD.MOV.U32 R20, RZ, RZ, -0x1 ;  /* 0xffffffffff147424 */ /* 0x000fe400078e00ff */
[----:B------:R-:W-:Y:S01]  /*0080*/  IMAD.MOV.U32 R21, RZ, RZ, -0x1 ;  /* 0xffffffffff157424 */ /* 0x000fe200078e00ff */
[----:B------:R-:W4:Y:S01]  /*0090*/  S2UR UR6, SR_CgaCtaId ;  /* 0x00000000000679c3 */ /* 0x000f220000008800 */
[----:B------:R-:W2:Y:S01]  /*00a0*/  S2R R23, SR_LANEID ;  /* 0x0000000000177919 */ /* 0x000ea20000000000 */
[----:B------:R-:W-:Y:S01]  /*00b0*/  IMAD.MOV.U32 R25, RZ, RZ, -0x1 ;  /* 0xffffffffff197424 */ /* 0x000fe200078e00ff */
[----:B------:R-:W1:Y:S01]  /*00c0*/  LDCU UR10, c[0x0][0x3ac] ;  /* 0x00007580ff0a77ac */ /* 0x000e620008000800 */
[----:B0-----:R-:W-:-:S04]  /*00d0*/  IMAD R7, R0, 0x13, RZ ;  /* 0x0000001300077824 */ /* 0x001fc800078e02ff */
[C---:B------:R-:W-:Y:S01]  /*00e0*/  VIADD R2, R7.reuse, 0x1 ;  /* 0x0000000107027836 */ /* 0x040fe20000000000 */
[C---:B-1----:R-:W-:Y:S01]  /*00f0*/  ISETP.GE.AND P1, PT, R7.reuse, UR4, PT ;  /* 0x0000000407007c0c */ /* 0x042fe2000bf26270 */
[----:B--2---:R-:W-:-:S03]  /*0100*/  IMAD.WIDE.U32 R4, R7, 0x4, R4 ;  /* 0x0000000407047825 */ /* 0x004fc600078e0004 */
[----:B------:R-:W-:Y:S01]  /*0110*/  ISETP.GE.AND P2, PT, R2, UR4, PT ;  /* 0x0000000402007c0c */ /* 0x000fe2000bf46270 */
[C---:B------:R-:W-:Y:S02]  /*0120*/  VIADD R2, R7.reuse, 0x2 ;  /* 0x0000000207027836 */ /* 0x040fe40000000000 */
[----:B------:R-:W-:-:S03]  /*0130*/  VIADD R3, R7, 0x3 ;  /* 0x0000000307037836 */ /* 0x000fc60000000000 */
[----:B------:R-:W-:Y:S01]  /*0140*/  ISETP.GE.AND P3, PT, R2, UR4, PT ;  /* 0x0000000402007c0c */ /* 0x000fe2000bf66270 */
[----:B------:R-:W-:Y:S01]  /*0150*/  VIADD R2, R7, 0x4 ;  /* 0x0000000407027836 */ /* 0x000fe20000000000 */
[----:B------:R-:W-:Y:S01]  /*0160*/  ISETP.GE.AND P4, PT, R3, UR4, PT ;  /* 0x0000000403007c0c */ /* 0x000fe2000bf86270 */
[----:B---3--:R-:W2:Y:S03]  /*0170*/  @!P1 LDG.E R12, desc[UR8][R4.64] ;  /* 0x00000008040c9981 */ /* 0x008ea6000c1e1900 */
[----:B------:R-:W-:Y:S01]  /*0180*/  ISETP.GE.AND P5, PT, R2, UR4, PT ;  /* 0x0000000402007c0c */ /* 0x000fe2000bfa6270 */
[----:B------:R-:W3:Y:S06]  /*0190*/  @!P2 LDG.E R6, desc[UR8][R4.64+0x4] ;  /* 0x000004080406a981 */ /* 0x000eec000c1e1900 */
[----:B------:R-:W5:Y:S04]  /*01a0*/  @!P3 LDG.E R8, desc[UR8][R4.64+0x8] ;  /* 0x000008080408b981 */ /* 0x000f68000c1e1900 */
[----:B------:R-:W4:Y:S04]  /*01b0*/  @!P4 LDG.E R9, desc[UR8][R4.64+0xc] ;  /* 0x00000c080409c981 */ /* 0x000f28000c1e1900 */
[----:B------:R-:W4:Y:S01]  /*01c0*/  @!P5 LDG.E R10, desc[UR8][R4.64+0x10] ;  /* 0x00001008040ad981 */ /* 0x000f22000c1e1900 */
[----:B------:R-:W-:-:S02]  /*01d0*/  VIADD R2, R7, 0x5 ;  /* 0x0000000507027836 */ /* 0x000fc40000000000 */
[C---:B------:R-:W-:Y:S02]  /*01e0*/  VIADD R11, R7.reuse, 0x7 ;  /* 0x00000007070b7836 */ /* 0x040fe40000000000 */
[----:B------:R-:W-:Y:S01]  /*01f0*/  VIADD R3, R7, 0x6 ;  /* 0x0000000607037836 */ /* 0x000fe20000000000 */
[----:B------:R-:W-:Y:S01]  /*0200*/  ISETP.GE.AND P6, PT, R2, UR4, PT ;  /* 0x0000000402007c0c */ /* 0x000fe2000bfc6270 */
[----:B------:R-:W-:-:S03]  /*0210*/  IMAD.MOV.U32 R2, RZ, RZ, -0x1 ;  /* 0xffffffffff027424 */ /* 0x000fc600078e00ff */
[----:B------:R-:W-:Y:S01]  /*0220*/  ISETP.GE.AND P0, PT, R3, UR4, PT ;  /* 0x0000000403007c0c */ /* 0x000fe2000bf06270 */
[----:B------:R-:W-:Y:S02]  /*0230*/  IMAD.MOV.U32 R3, RZ, RZ, -0x1 ;  /* 0xffffffffff037424 */ /* 0x000fe400078e00ff */
[----:B------:R-:W-:-:S06]  /*0240*/  VIADD R15, R7, 0xb ;  /* 0x0000000b070f7836 */ /* 0x000fcc0000000000 */
[----:B------:R-:W4:Y:S01]  /*0250*/  @!P6 LDG.E R17, desc[UR8][R4.64+0x14] ;  /* 0x000014080411e981 */ /* 0x000f22000c1e1900 */
[----:B--2---:R-:W-:Y:S01]  /*0260*/  @!P1 LOP3.LUT R2, R12, 0x80000000, RZ, 0x3c, !PT ;  /* 0x800000000c029812 */ /* 0x004fe200078e3cff */
[----:B------:R-:W-:Y:S01]  /*0270*/  IMAD.MOV.U32 R12, RZ, RZ, -0x1 ;  /* 0xffffffffff0c7424 */ /* 0x000fe200078e00ff */
[----:B------:R-:W-:Y:S01]  /*0280*/  ISETP.GE.AND P1, PT, R11, UR4, PT ;  /* 0x000000040b007c0c */ /* 0x000fe2000bf26270 */
[C---:B------:R-:W-:Y:S01]  /*0290*/  VIADD R11, R7.reuse, 0x8 ;  /* 0x00000008070b7836 */ /* 0x040fe20000000000 */
[----:B---3--:R-:W-:Y:S01]  /*02a0*/  @!P2 LOP3.LUT R3, R6, 0x80000000, RZ, 0x3c, !PT ;  /* 0x800000000603a812 */ /* 0x008fe200078e3cff */
[----:B------:R-:W-:-:S03]  /*02b0*/  VIADD R6, R7, 0x9 ;  /* 0x0000000907067836 */ /* 0x000fc60000000000 */
[----:B------:R-:W-:Y:S01]  /*02c0*/  ISETP.GE.AND P2, PT, R11, UR4, PT ;  /* 0x000000040b007c0c */ /* 0x000fe2000bf46270 */
[----:B------:R-:W-:Y:S01]  /*02d0*/  VIADD R11, R7, 0xa ;  /* 0x0000000a070b7836 */ /* 0x000fe20000000000 */
[----:B-----5:R-:W-:Y:S02]  /*02e0*/  @!P3 LOP3.LUT R12, R8, 0x80000000, RZ, 0x3c, !PT ;  /* 0x80000000080cb812 */ /* 0x020fe400078e3cff */
[----:B------:R-:W-:Y:S02]  /*02f0*/  ISETP.GE.AND P3, PT, R6, UR4, PT ;  /* 0x0000000406007c0c */ /* 0x000fe4000bf66270 */
[----:B----4-:R-:W-:Y:S01]  /*0300*/  @!P4 LOP3.LUT R13, R9, 0x80000000, RZ, 0x3c, !PT ;  /* 0x80000000090dc812 */ /* 0x010fe200078e3cff */
[----:B------:R-:W2:Y:S01]  /*0310*/  @!P0 LDG.E R6, desc[UR8][R4.64+0x18] ;  /* 0x0000180804068981 */ /* 0x000ea2000c1e1900 */
[----:B------:R-:W-:Y:S02]  /*0320*/  ISETP.GE.AND P4, PT, R11, UR4, PT ;  /* 0x000000040b007c0c */ /* 0x000fe4000bf86270 */
[----:B------:R-:W-:Y:S01]  /*0330*/  @!P5 LOP3.LUT R14, R10, 0x80000000, RZ, 0x3c, !PT ;  /* 0x800000000a0ed812 */ /* 0x000fe200078e3cff */
[----:B------:R-:W3:Y:S01]  /*0340*/  @!P1 LDG.E R8, desc[UR8][R4.64+0x1c] ;  /* 0x00001c0804089981 */ /* 0x000ee2000c1e1900 */
[----:B------:R-:W-:-:S03]  /*0350*/  ISETP.GE.AND P5, PT, R15, UR4, PT ;  /* 0x000000040f007c0c */ /* 0x000fc6000bfa6270 */
[----:B------:R-:W4:Y:S04]  /*0360*/  @!P2 LDG.E R9, desc[UR8][R4.64+0x20] ;  /* 0x000020080409a981 */ /* 0x000f28000c1e1900 */
[----:B------:R-:W5:Y:S04]  /*0370*/  @!P3 LDG.E R10, desc[UR8][R4.64+0x24] ;  /* 0x00002408040ab981 */ /* 0x000f68000c1e1900 */
[----:B------:R-:W5:Y:S04]  /*0380*/  @!P4 LDG.E R11, desc[UR8][R4.64+0x28] ;  /* 0x00002808040bc981 */ /* 0x000f68000c1e1900 */
[----:B------:R-:W5:Y:S01]  /*0390*/  @!P5 LDG.E R22, desc[UR8][R4.64+0x2c] ;  /* 0x00002c080416d981 */ /* 0x000f62000c1e1900 */
[----:B------:R-:W-:-:S02]  /*03a0*/  VIADD R16, R7, 0xc ;  /* 0x0000000c07107836 */ /* 0x000fc40000000000 */
[----:B------:R-:W-:Y:S01]  /*03b0*/  IMAD.MOV.U32 R15, RZ, RZ, -0x1 ;  /* 0xffffffffff0f7424 */ /* 0x000fe200078e00ff */
[----:B------:R-:W-:Y:S01]  /*03c0*/  @!P6 LOP3.LUT R15, R17, 0x80000000, RZ, 0x3c, !PT ;  /* 0x80000000110fe812 */ /* 0x000fe200078e3cff */
[C---:B------:R-:W-:Y:S01]  /*03d0*/  VIADD R18, R7.reuse, 0xd ;  /* 0x0000000d07127836 */ /* 0x040fe20000000000 */
[----:B------:R-:W-:Y:S01]  /*03e0*/  ISETP.GE.AND P6, PT, R16, UR4, PT ;  /* 0x0000000410007c0c */ /* 0x000fe2000bfc6270 */
[----:B------:R-:W-:Y:S02]  /*03f0*/  IMAD.MOV.U32 R16, RZ, RZ, -0x1 ;  /* 0xffffffffff107424 */ /* 0x000fe400078e00ff */
[----:B------:R-:W-:Y:S02]  /*0400*/  IMAD.MOV.U32 R17, RZ, RZ, -0x1 ;  /* 0xffffffffff117424 */ /* 0x000fe400078e00ff */
[----:B------:R-:W-:-:S08]  /*0410*/  VIADD R19, R7, 0xe ;  /* 0x0000000e07137836 */ /* 0x000fd00000000000 */
[----:B------:R-:W5:Y:S01]  /*0420*/  @!P6 LDG.E R24, desc[UR8][R4.64+0x30] ;  /* 0x000030080418e981 */ /* 0x000f62000c1e1900 */
[----:B--2---:R-:W-:Y:S01]  /*0430*/  @!P0 LOP3.LUT R16, R6, 0x80000000, RZ, 0x3c, !PT ;  /* 0x8000000006108812 */ /* 0x004fe200078e3cff */
[C---:B------:R-:W-:Y:S01]  /*0440*/  VIADD R6, R7.reuse, 0xf ;  /* 0x0000000f07067836 */ /* 0x040fe20000000000 */
[----:B------:R-:W-:Y:S01]  /*0450*/  ISETP.GE.AND P0, PT, R18, UR4, PT ;  /* 0x0000000412007c0c */ /* 0x000fe2000bf06270 */
[----:B------:R-:W-:Y:S01]  /*0460*/  IMAD.MOV.U32 R18, RZ, RZ, -0x1 ;  /* 0xffffffffff127424 */ /* 0x000fe200078e00ff */
[----:B---3--:R-:W-:Y:S01]  /*0470*/  @!P1 LOP3.LUT R17, R8, 0x80000000, RZ, 0x3c, !PT ;  /* 0x8000000008119812 */ /* 0x008fe200078e3cff */
[----:B------:R-:W-:Y:S01]  /*0480*/  VIADD R8, R7, 0x10 ;  /* 0x0000001007087836 */ /* 0x000fe20000000000 */
[----:B----4-:R-:W-:Y:S02]  /*0490*/  @!P2 LOP3.LUT R18, R9, 0x80000000, RZ, 0x3c, !PT ;  /* 0x800000000912a812 */ /* 0x010fe400078e3cff */
[----:B------:R-:W-:Y:S01]  /*04a0*/  ISETP.GE.AND P2, PT, R6, UR4, PT ;  /* 0x0000000406007c0c */ /* 0x000fe2000bf46270 */
[----:B------:R-:W-:-:S02]  /*04b0*/  VIADD R6, R7, 0x11 ;  /* 0x0000001107067836 */ /* 0x000fc40000000000 */
[----:B------:R-:W-:Y:S01]  /*04c0*/  VIADD R7, R7, 0x12 ;  /* 0x0000001207077836 */ /* 0x000fe20000000000 */
[----:B------:R-:W-:Y:S01]  /*04d0*/  ISETP.GE.AND P1, PT, R19, UR4, PT ;  /* 0x0000000413007c0c */ /* 0x000fe2000bf26270 */
[----:B------:R-:W-:Y:S01]  /*04e0*/  IMAD.MOV.U32 R19, RZ, RZ, -0x1 ;  /* 0xffffffffff137424 */ /* 0x000fe200078e00ff */
[----:B-----5:R-:W-:Y:S02]  /*04f0*/  @!P3 LOP3.LUT R19, R10, 0x80000000, RZ, 0x3c, !PT ;  /* 0x800000000a13b812 */ /* 0x020fe400078e3cff */
[----:B------:R-:W-:Y:S02]  /*0500*/  @!P4 LOP3.LUT R20, R11, 0x80000000, RZ, 0x3c, !PT ;  /* 0x800000000b14c812 */ /* 0x000fe400078e3cff */
[----:B------:R-:W-:Y:S02]  /*0510*/  @!P5 LOP3.LUT R21, R22, 0x80000000, RZ, 0x3c, !PT ;  /* 0x800000001615d812 */ /* 0x000fe400078e3cff */
[----:B------:R-:W-:Y:S02]  /*0520*/  ISETP.GE.AND P3, PT, R8, UR4, PT ;  /* 0x0000000408007c0c */ /* 0x000fe4000bf66270 */
[----:B------:R-:W-:Y:S01]  /*0530*/  ISETP.GE.AND P4, PT, R6, UR4, PT ;  /* 0x0000000406007c0c */ /* 0x000fe2000bf86270 */
[----:B------:R-:W2:Y:S01]  /*0540*/  @!P2 LDG.E R8, desc[UR8][R4.64+0x3c] ;  /* 0x00003c080408a981 */ /* 0x000ea2000c1e1900 */
[----:B------:R-:W-:Y:S01]  /*0550*/  ISETP.GE.AND P5, PT, R7, UR4, PT ;  /* 0x0000000407007c0c */ /* 0x000fe2000bfa6270 */
[----:B------:R-:W0:Y:S02]  /*0560*/  LDCU.64 UR4, c[0x0][0x3a8] ;  /* 0x00007500ff0477ac */ /* 0x000e240008000a00 */
[----:B------:R-:W3:Y:S04]  /*0570*/  @!P0 LDG.E R6, desc[UR8][R4.64+0x34] ;  /* 0x0000340804068981 */ /* 0x000ee8000c1e1900 */
[----:B------:R-:W4:Y:S04]  /*0580*/  @!P1 LDG.E R7, desc[UR8][R4.64+0x38] ;  /* 0x0000380804079981 */ /* 0x000f28000c1e1900 */
[----:B------:R-:W5:Y:S04]  /*0590*/  @!P3 LDG.E R9, desc[UR8][R4.64+0x40] ;  /* 0x000040080409b981 */ /* 0x000f68000c1e1900 */
[----:B------:R-:W5:Y:S04]  /*05a0*/  @!P4 LDG.E R10, desc[UR8][R4.64+0x44] ;  /* 0x00004408040ac981 */ /* 0x000f68000c1e1900 */
[----:B------:R-:W5:Y:S01]  /*05b0*/  @!P5 LDG.E R11, desc[UR8][R4.64+0x48] ;  /* 0x00004808040bd981 */ /* 0x000f62000c1e1900 */
[----:B0-----:R-:W-:-:S02]  /*05c0*/  UIADD3 UR7, UPT, UPT, UR4, 0x6, URZ ;  /* 0x0000000604077890 */ /* 0x001fc4000fffe0ff */
[----:B------:R-:W-:-:S03]  /*05d0*/  UIADD3 UR5, UPT, UPT, -UR4, UR5, URZ ;  /* 0x0000000504057290 */ /* 0x000fc6000fffe1ff */
[----:B------:R-:W-:Y:S02]  /*05e0*/  UMOV UR4, 0x400 ;  /* 0x0000040000047882 */ /* 0x000fe40000000000 */
[----:B------:R-:W-:Y:S01]  /*05f0*/  ULEA UR4, UR6, UR4, 0x18 ;  /* 0x0000000406047291 */ /* 0x000fe2000f8ec0ff */
[----:B------:R-:W-:-:S05]  /*0600*/  SHF.R.U32.HI R105, RZ, 0x5, R0 ;  /* 0x00000005ff697819 */ /* 0x000fca0000011600 */
[----:B------:R-:W-:Y:S01]  /*0610*/  LEA R29, R0, UR4, 0x2 ;  /* 0x00000004001d7c11 */ /* 0x000fe2000f8e10ff */
[----:B------:R-:W-:Y:S01]  /*0620*/  IMAD.MOV.U32 R22, RZ, RZ, -0x1 ;  /* 0xffffffffff167424 */ /* 0x000fe200078e00ff */
[----:B------:R-:W-:-:S03]  /*0630*/  @!P6 LOP3.LUT R22, R24, 0x80000000, RZ, 0x3c, !PT ;  /* 0x800000001816e812 */ /* 0x000fc600078e3cff */
[----:B------:R-:W-:Y:S01]  /*0640*/  IMAD R31, R0, 0x80, R29 ;  /* 0x00000080001f7824 */ /* 0x000fe200078e021d */
[----:B------:R-:W-:Y:S01]  /*0650*/  LEA R32, R105, UR4, 0x2 ;  /* 0x0000000469207c11 */ /* 0x000fe2000f8e10ff */
[----:B------:R-:W-:Y:S02]  /*0660*/  IMAD.MOV.U32 R24, RZ, RZ, -0x1 ;  /* 0xffffffffff187424 */ /* 0x000fe400078e00ff */
[----:B------:R-:W-:Y:S02]  /*0670*/  IMAD.MOV.U32 R26, RZ, RZ, -0x1 ;  /* 0xffffffffff1a7424 */ /* 0x000fe400078e00ff */
[----:B------:R-:W-:Y:S02]  /*0680*/  IMAD.MOV.U32 R27, RZ, RZ, -0x1 ;  /* 0xffffffffff1b7424 */ /* 0x000fe400078e00ff */
[----:B------:R-:W-:Y:S02]  /*0690*/  IMAD.MOV.U32 R28, RZ, RZ, -0x1 ;  /* 0xffffffffff1c7424 */ /* 0x000fe400078e00ff */
[----:B------:R-:W-:-:S02]  /*06a0*/  IMAD.MOV.U32 R30, RZ, RZ, -0x1 ;  /* 0xffffffffff1e7424 */ /* 0x000fc400078e00ff */
[----:B------:R-:W-:Y:S01]  /*06b0*/  IMAD R33, R0, -0x38, R31 ;  /* 0xffffffc800217824 */ /* 0x000fe200078e021f */
[----:B------:R-:W-:Y:S01]  /*06c0*/  BAR.SYNC.DEFER_BLOCKING 0x0 ;  /* 0x0000000000007b1d */ /* 0x000fe20000010000 */
[----:B--2---:R-:W-:Y:S02]  /*06d0*/  @!P2 LOP3.LUT R26, R8, 0x80000000, RZ, 0x3c, !PT ;  /* 0x80000000081aa812 */ /* 0x004fe400078e3cff */
[----:B---3--:R-:W-:Y:S02]  /*06e0*/  @!P0 LOP3.LUT R24, R6, 0x80000000, RZ, 0x3c, !PT ;  /* 0x8000000006188812 */ /* 0x008fe400078e3cff */
[----:B----4-:R-:W-:Y:S02]  /*06f0*/  @!P1 LOP3.LUT R25, R7, 0x80000000, RZ, 0x3c, !PT ;  /* 0x8000000007199812 */ /* 0x010fe400078e3cff */
[----:B-----5:R-:W-:Y:S02]  /*0700*/  @!P3 LOP3.LUT R27, R9, 0x80000000, RZ, 0x3c, !PT ;  /* 0x80000000091bb812 */ /* 0x020fe400078e3cff */
[----:B------:R-:W-:-:S02]  /*0710*/  @!P4 LOP3.LUT R28, R10, 0x80000000, RZ, 0x3c, !PT ;  /* 0x800000000a1cc812 */ /* 0x000fc400078e3cff */
[----:B------:R-:W-:-:S07]  /*0720*/  @!P5 LOP3.LUT R30, R11, 0x80000000, RZ, 0x3c, !PT ;  /* 0x800000000b1ed812 */ /* 0x000fce00078e3cff */
.L_x_220:
[----:B------:R-:W-:Y:S01]  /*0730*/  UISETP.LT.AND UP0, UPT, UR5, 0x6, UPT ;  /* 0x000000060500788c */ /* 0x000fe2000bf01270 */
[----:B------:R-:W-:Y:S01]  /*0740*/  STS [R29], RZ ;  /* 0x000000ff1d007388 */ /* 0x000fe20000000800 */
[----:B------:R-:W-:Y:S01]  /*0750*/  UIADD3 UR6, UPT, UPT, UR7, -0x6, URZ ;  /* 0xfffffffa07067890 */ /* 0x000fe2000fffe0ff */
[----:B------:R-:W-:Y:S01]  /*0760*/  ISETP.NE.AND P1, PT, R23, 0x1f, PT ;  /* 0x0000001f1700780c */ /* 0x000fe20003f25270 */
[----:B------:R-:W-:Y:S01]  /*0770*/  USEL UR4, UR5, 0x6, UP0 ;  /* 0x0000000605047887 */ /* 0x000fe20008000000 */
[----:B------:R-:W-:Y:S01]  /*0780*/  STS [R29+0x400], RZ ;  /* 0x000400ff1d007388 */ /* 0x000fe20000000800 */
[C---:B------:R-:W-:Y:S01]  /*0790*/  ISETP.NE.AND P2, PT, R105.reuse, 0x6, PT ;  /* 0x000000066900780c */ /* 0x040fe20003f45270 */
[----:B------:R-:W-:Y:S01]  /*07a0*/  UISETP.GE.AND UP0, UPT, UR7, UR10, UPT ;  /* 0x0000000a0700728c */ /* 0x000fe2000bf06270 */
[----:B0-2---:R-:W-:Y:S01]  /*07b0*/  SHF.R.U32.HI R4, RZ, UR6, R2 ;  /* 0x00000006ff047c19 */ /* 0x005fe20008011602 */
[----:B------:R-:W-:Y:S01]  /*07c0*/  UBMSK UR4, URZ, UR4 ;  /* 0x00000004ff04729b */ /* 0x000fe20008000000 */
[----:B------:R-:W-:Y:S01]  /*07d0*/  STS [R29+0x800], RZ ;  /* 0x000800ff1d007388 */ /* 0x000fe20000000800 */
[----:B------:R-:W-:-:S03]  /*07e0*/  ISETP.NE.AND P3, PT, R105, 0x7, PT ;  /* 0x000000076900780c */ /* 0x000fc60003f65270 */
[----:B------:R-:W-:Y:S01]  /*07f0*/  STS [R29+0xc00], RZ ;  /* 0x000c00ff1d007388 */ /* 0x000fe20000000800 */
[----:B------:R-:W-:-:S03]  /*0800*/  LOP3.LUT R4, R4, UR4, RZ, 0xc0, !PT ;  /* 0x0000000404047c12 */ /* 0x000fc6000f8ec0ff */
[----:B------:R-:W-:Y:S02]  /*0810*/  STS [R29+0x1000], RZ ;  /* 0x001000ff1d007388 */ /* 0x000fe40000000800 */
[----:B------:R-:W-:Y:S01]  /*0820*/  IMAD.SHL.U32 R5, R4, 0x400, RZ ;  /* 0x0000040004057824 */ /* 0x000fe200078e00ff */
[----:B------:R-:W-:Y:S01]  /*0830*/  SHF.R.U32.HI R4, RZ, 0x4, R4 ;  /* 0x00000004ff047819 */ /* 0x000fe20000011604 */
[----:B------:R-:W-:Y:S03]  /*0840*/  STS [R29+0x1400], RZ ;  /* 0x001400ff1d007388 */ /* 0x000fe60000000800 */
[----:B------:R-:W-:Y:S01]  /*0850*/  LOP3.LUT R36, R5, 0x7c00, RZ, 0xc0, !PT ;  /* 0x00007c0005247812 */ /* 0x000fe200078ec0ff */
[----:B------:R-:W-:Y:S01]  /*0860*/  STS [R29+0x1800], RZ ;  /* 0x001800ff1d007388 */ /* 0x000fe20000000800 */
[----:B------:R-:W-:-:S03]  /*0870*/  LOP3.LUT R4, R4, 0xffffffe, RZ, 0xc0, !PT ;  /* 0x0ffffffe04047812 */ /* 0x000fc600078ec0ff */
[----:B------:R-:W-:Y:S01]  /*0880*/  STS [R29+0x1c00], RZ ;  /* 0x001c00ff1d007388 */ /* 0x000fe20000000800 */
[----:B------:R-:W-:Y:S02]  /*0890*/  IADD3 R36, PT, PT, R4, R29, R36 ;  /* 0x0000001d04247210 */ /* 0x000fe40007ffe024 */
[----:B------:R-:W-:Y:S01]  /*08a0*/  SHF.R.U32.HI R4, RZ, UR6, R3 ;  /* 0x00000006ff047c19 */ /* 0x000fe20008011603 */
[----:B------:R-:W-:Y:S03]  /*08b0*/  STS [R29+0x2000], RZ ;  /* 0x002000ff1d007388 */ /* 0x000fe60000000800 */
[----:B------:R-:W-:Y:S01]  /*08c0*/  LOP3.LUT R4, R4, UR4, RZ, 0xc0, !PT ;  /* 0x0000000404047c12 */ /* 0x000fe2000f8ec0ff */
[----:B------:R-:W-:Y:S03]  /*08d0*/  STS [R29+0x2400], RZ ;  /* 0x002400ff1d007388 */ /* 0x000fe60000000800 */
[----:B------:R-:W-:Y:S01]  /*08e0*/  SHF.R.U32.HI R6, RZ, 0x4, R4 ;  /* 0x00000004ff067819 */ /* 0x000fe20000011604 */
[----:B------:R-:W-:Y:S01]  /*08f0*/  STS [R29+0x2800], RZ ;  /* 0x002800ff1d007388 */ /* 0x000fe20000000800 */
[----:B------:R-:W-:-:S02]  /*0900*/  IMAD.SHL.U32 R5, R4, 0x400, RZ ;  /* 0x0000040004057824 */ /* 0x000fc400078e00ff */
[----:B------:R-:W-:Y:S01]  /*0910*/  LOP3.LUT R6, R6, 0xffffffe, RZ, 0xc0, !PT ;  /* 0x0ffffffe06067812 */ /* 0x000fe200078ec0ff */
[----:B------:R-:W-:Y:S02]  /*0920*/  STS [R29+0x2c00], RZ ;  /* 0x002c00ff1d007388 */ /* 0x000fe40000000800 */
[----:B------:R-:W-:Y:S02]  /*0930*/  LOP3.LUT R4, R5, 0x7c00, RZ, 0xc0, !PT ;  /* 0x00007c0005047812 */ /* 0x000fe400078ec0ff */
[----:B------:R-:W-:Y:S02]  /*0940*/  STS [R29+0x3000], RZ ;  /* 0x003000ff1d007388 */ /* 0x000fe40000000800 */
[----:B------:R-:W-:Y:S02]  /*0950*/  IADD3 R37, PT, PT, R6, R29, R4 ;  /* 0x0000001d06257210 */ /* 0x000fe40007ffe004 */
[----:B------:R-:W-:Y:S01]  /*0960*/  STS [R29+0x3400], RZ ;  /* 0x003400ff1d007388 */ /* 0x000fe20000000800 */
[----:B------:R-:W-:-:S03]  /*0970*/  SHF.R.U32.HI R4, RZ, UR6, R12 ;  /* 0x00000006ff047c19 */ /* 0x000fc6000801160c */
        /* <DEDUP_REMOVED lines=10> */
[----:B------:R-:W-:-:S03]  /*0a20*/  IADD3 R39, PT, PT, R39, R29, R6 ;  /* 0x0000001d27277210 */ /* 0x000fc60007ffe006 */
[----:B------:R-:W-:Y:S04]  /*0a30*/  STS [R29+0x4c00], RZ ;  /* 0x004c00ff1d007388 */ /* 0x000fe80000000800 */
        /* <DEDUP_REMOVED lines=13> */
[----:B------:R-:W0:Y:S02]  /*0b10*/  LDS.U16 R34, [R36] ;  /* 0x0000000024227984 */ /* 0x000e240000000400 */
[----:B0-----:R-:W-:-:S05]  /*0b20*/  VIADD R5, R34, 0x1 ;  /* 0x0000000122057836 */ /* 0x001fca0000000000 */
[----:B------:R0:W-:Y:S04]  /*0b30*/  STS.U16 [R36], R5 ;  /* 0x0000000524007388 */ /* 0x0001e80000000400 */
[----:B------:R-:W1:Y:S01]  /*0b40*/  LDS.U16 R38, [R37] ;  /* 0x0000000025267984 */ /* 0x000e620000000400 */
[----:B0-----:R-:W-:-:S04]  /*0b50*/  SHF.R.U32.HI R5, RZ, UR6, R13 ;  /* 0x00000006ff057c19 */ /* 0x001fc8000801160d */
[----:B------:R-:W-:-:S05]  /*0b60*/  LOP3.LUT R5, R5, UR4, RZ, 0xc0, !PT ;  /* 0x0000000405057c12 */ /* 0x000fca000f8ec0ff */
[----:B------:R-:W-:Y:S01]  /*0b70*/  IMAD.SHL.U32 R6, R5, 0x400, RZ ;  /* 0x0000040005067824 */ /* 0x000fe200078e00ff */
[----:B------:R-:W-:-:S04]  /*0b80*/  SHF.R.U32.HI R5, RZ, 0x4, R5 ;  /* 0x00000004ff057819 */ /* 0x000fc80000011605 */
[----:B------:R-:W-:Y:S02]  /*0b90*/  LOP3.LUT R8, R6, 0x7c00, RZ, 0xc0, !PT ;  /* 0x00007c0006087812 */ /* 0x000fe400078ec0ff */
[----:B------:R-:W-:-:S04]  /*0ba0*/  LOP3.LUT R5, R5, 0xffffffe, RZ, 0xc0, !PT ;  /* 0x0ffffffe05057812 */ /* 0x000fc800078ec0ff */
[----:B------:R-:W-:Y:S01]  /*0bb0*/  IADD3 R41, PT, PT, R5, R29, R8 ;  /* 0x0000001d05297210 */ /* 0x000fe20007ffe008 */
[----:B-1----:R-:W-:-:S05]  /*0bc0*/  VIADD R4, R38, 0x1 ;  /* 0x0000000126047836 */ /* 0x002fca0000000000 */
[----:B------:R0:W-:Y:S04]  /*0bd0*/  STS.U16 [R37], R4 ;  /* 0x0000000425007388 */ /* 0x0001e80000000400 */
[----:B------:R-:W1:Y:S01]  /*0be0*/  LDS.U16 R40, [R39] ;  /* 0x0000000027287984 */ /* 0x000e620000000400 */
[----:B0-----:R-:W-:-:S04]  /*0bf0*/  SHF.R.U32.HI R4, RZ, UR6, R14 ;  /* 0x00000006ff047c19 */ /* 0x001fc8000801160e */
[----:B------:R-:W-:-:S05]  /*0c00*/  LOP3.LUT R4, R4, UR4, RZ, 0xc0, !PT ;  /* 0x0000000404047c12 */ /* 0x000fca000f8ec0ff */
[----:B------:R-:W-:Y:S01]  /*0c10*/  IMAD.SHL.U32 R5, R4, 0x400, RZ ;  /* 0x0000040004057824 */ /* 0x000fe200078e00ff */
[----:B------:R-:W-:-:S04]  /*0c20*/  SHF.R.U32.HI R4, RZ, 0x4, R4 ;  /* 0x00000004ff047819 */ /* 0x000fc80000011604 */
[----:B------:R-:W-:Y:S02]  /*0c30*/  LOP3.LUT R8, R5, 0x7c00, RZ, 0xc0, !PT ;  /* 0x00007c0005087812 */ /* 0x000fe400078ec0ff */
[----:B------:R-:W-:Y:S02]  /*0c40*/  LOP3.LUT R43, R4, 0xffffffe, RZ, 0xc0, !PT ;  /* 0x0ffffffe042b7812 */ /* 0x000fe400078ec0ff */
[----:B------:R-:W-:Y:S02]  /*0c50*/  SHF.R.U32.HI R5, RZ, UR6, R15 ;  /* 0x00000006ff057c19 */ /* 0x000fe4000801160f */
[----:B------:R-:W-:Y:S02]  /*0c60*/  IADD3 R43, PT, PT, R43, R29, R8 ;  /* 0x0000001d2b2b7210 */ /* 0x000fe40007ffe008 */
[----:B------:R-:W-:Y:S01]  /*0c70*/  LOP3.LUT R5, R5, UR4, RZ, 0xc0, !PT ;  /* 0x0000000405057c12 */ /* 0x000fe2000f8ec0ff */
[----:B-1----:R-:W-:-:S05]  /*0c80*/  VIADD R6, R40, 0x1 ;  /* 0x0000000128067836 */ /* 0x002fca0000000000 */
[----:B------:R0:W-:Y:S04]  /*0c90*/  STS.U16 [R39], R6 ;  /* 0x0000000627007388 */ /* 0x0001e80000000400 */
[----:B------:R-:W1:Y:S01]  /*0ca0*/  LDS.U16 R42, [R41] ;  /* 0x00000000292a7984 */ /* 0x000e620000000400 */
[----:B0-----:R-:W-:Y:S01]  /*0cb0*/  IMAD.SHL.U32 R6, R5, 0x400, RZ ;  /* 0x0000040005067824 */ /* 0x001fe200078e00ff */
        /* <DEDUP_REMOVED lines=127> */
[----:B0-----:R-:W-:Y:S01]  /*14b0*/  SHF.R.U32.HI R4, RZ, UR6, R30 ;  /* 0x00000006ff047c19 */ /* 0x001fe2000801161e */
[----:B------:R-:W0:Y:S03]  /*14c0*/  S2UR UR6, SR_CgaCtaId ;  /* 0x00000000000679c3 */ /* 0x000e260000008800 */
[----:B------:R-:W-:Y:S01]  /*14d0*/  LOP3.LUT R4, R4, UR4, RZ, 0xc0, !PT ;  /* 0x0000000404047c12 */ /* 0x000fe2000f8ec0ff */
[----:B------:R-:W-:-:S04]  /*14e0*/  UMOV UR4, 0x400 ;  /* 0x0000040000047882 */ /* 0x000fc80000000000 */
[----:B------:R-:W-:Y:S01]  /*14f0*/  IMAD.SHL.U32 R5, R4, 0x400, RZ ;  /* 0x0000040004057824 */ /* 0x000fe200078e00ff */
[----:B------:R-:W-:-:S04]  /*1500*/  SHF.R.U32.HI R4, RZ, 0x4, R4 ;  /* 0x00000004ff047819 */ /* 0x000fc80000011604 */
[----:B------:R-:W-:Y:S02]  /*1510*/  LOP3.LUT R8, R5, 0x7c00, RZ, 0xc0, !PT ;  /* 0x00007c0005087812 */ /* 0x000fe400078ec0ff */
[----:B------:R-:W-:-:S04]  /*1520*/  LOP3.LUT R71, R4, 0xffffffe, RZ, 0xc0, !PT ;  /* 0x0ffffffe04477812 */ /* 0x000fc800078ec0ff */
[----:B------:R-:W-:Y:S01]  /*1530*/  IADD3 R71, PT, PT, R71, R29, R8 ;  /* 0x0000001d47477210 */ /* 0x000fe20007ffe008 */
[----:B0-----:R-:W-:Y:S01]  /*1540*/  ULEA UR4, UR6, UR4, 0x18 ;  /* 0x0000000406047291 */ /* 0x001fe2000f8ec0ff */
[----:B-1----:R-:W-:-:S05]  /*1550*/  VIADD R6, R68, 0x1 ;  /* 0x0000000144067836 */ /* 0x002fca0000000000 */
[----:B------:R-:W-:Y:S04]  /*1560*/  STS.U16 [R67], R6 ;  /* 0x0000000643007388 */ /* 0x000fe80000000400 */
[----:B------:R-:W0:Y:S02]  /*1570*/  LDS.U16 R70, [R69] ;  /* 0x0000000045467984 */ /* 0x000e240000000400 */
[----:B0-----:R-:W-:-:S05]  /*1580*/  VIADD R4, R70, 0x1 ;  /* 0x0000000146047836 */ /* 0x001fca0000000000 */
[----:B------:R-:W-:Y:S04]  /*1590*/  STS.U16 [R69], R4 ;  /* 0x0000000445007388 */ /* 0x000fe80000000400 */
[----:B------:R-:W0:Y:S02]  /*15a0*/  LDS.U16 R72, [R71] ;  /* 0x0000000047487984 */ /* 0x000e240000000400 */
[----:B0-----:R-:W-:-:S05]  /*15b0*/  VIADD R6, R72, 0x1 ;  /* 0x0000000148067836 */ /* 0x001fca0000000000 */
[----:B------:R-:W-:Y:S01]  /*15c0*/  STS.U16 [R71], R6 ;  /* 0x0000000647007388 */ /* 0x000fe20000000400 */
[----:B------:R-:W-:Y:S06]  /*15d0*/  BAR.SYNC.DEFER_BLOCKING 0x0 ;  /* 0x0000000000007b1d */ /* 0x000fec0000010000 */
[----:B------:R-:W-:Y:S04]  /*15e0*/  LDS R73, [R31] ;  /* 0x000000001f497984 */ /* 0x000fe80000000800 */
[----:B------:R-:W0:Y:S04]  /*15f0*/  LDS R74, [R31+0x4] ;  /* 0x000004001f4a7984 */ /* 0x000e280000000800 */
        /* <DEDUP_REMOVED lines=13> */
[----:B------:R-:W1:Y:S01]  /*16d0*/  LDS R86, [R31+0x34] ;  /* 0x000034001f567984 */ /* 0x000e620000000800 */
[----:B--2---:R-:W-:-:S03]  /*16e0*/  IMAD.IADD R76, R76, 0x1, R75 ;  /* 0x000000014c4c7824 */ /* 0x004fc600078e024b */
[----:B------:R-:W2:Y:S01]  /*16f0*/  LDS R87, [R31+0x38] ;  /* 0x000038001f577984 */ /* 0x000ea20000000800 */
[----:B---3--:R-:W-:-:S03]  /*1700*/  IMAD.IADD R77, R77, 0x1, R76 ;  /* 0x000000014d4d7824 */ /* 0x008fc600078e024c */
[----:B------:R-:W3:Y:S01]  /*1710*/  LDS R88, [R31+0x3c] ;  /* 0x00003c001f587984 */ /* 0x000ee20000000800 */
[----:B----4-:R-:W-:-:S03]  /*1720*/  IMAD.IADD R78, R78, 0x1, R77 ;  /* 0x000000014e4e7824 */ /* 0x010fc600078e024d */
[----:B------:R-:W4:Y:S01]  /*1730*/  LDS R89, [R31+0x40] ;  /* 0x000040001f597984 */ /* 0x000f220000000800 */
[----:B-----5:R-:W-:-:S03]  /*1740*/  IMAD.IADD R79, R79, 0x1, R78 ;  /* 0x000000014f4f7824 */ /* 0x020fc600078e024e */
[----:B------:R-:W5:Y:S01]  /*1750*/  LDS R90, [R31+0x44] ;  /* 0x000044001f5a7984 */ /* 0x000f620000000800 */
[----:B------:R-:W-:-:S03]  /*1760*/  IMAD.IADD R80, R80, 0x1, R79 ;  /* 0x0000000150507824 */ /* 0x000fc600078e024f */
        /* <DEDUP_REMOVED lines=29> */
[----:B------:R-:W-:-:S04]  /*1940*/  IMAD.IADD R95, R95, 0x1, R94 ;  /* 0x000000015f5f7824 */ /* 0x000fc800078e025e */
[----:B0-----:R-:W-:-:S04]  /*1950*/  IMAD.IADD R96, R96, 0x1, R95 ;  /* 0x0000000160607824 */ /* 0x001fc800078e025f */
[----:B-1----:R-:W-:-:S04]  /*1960*/  IMAD.IADD R97, R97, 0x1, R96 ;  /* 0x0000000161617824 */ /* 0x002fc800078e0260 */
[----:B--2---:R-:W-:-:S04]  /*1970*/  IMAD.IADD R98, R98, 0x1, R97 ;  /* 0x0000000162627824 */ /* 0x004fc800078e0261 */
[----:B---3--:R-:W-:-:S04]  /*1980*/  IMAD.IADD R99, R99, 0x1, R98 ;  /* 0x0000000163637824 */ /* 0x008fc800078e0262 */
[----:B----4-:R-:W-:-:S04]  /*1990*/  IMAD.IADD R100, R100, 0x1, R99 ;  /* 0x0000000164647824 */ /* 0x010fc800078e0263 */
[----:B-----5:R-:W-:-:S04]  /*19a0*/  IMAD.IADD R101, R101, 0x1, R100 ;  /* 0x0000000165657824 */ /* 0x020fc800078e0264 */
[----:B------:R-:W-:-:S04]  /*19b0*/  IMAD.IADD R102, R102, 0x1, R101 ;  /* 0x0000000166667824 */ /* 0x000fc800078e0265 */
[----:B------:R-:W-:-:S04]  /*19c0*/  IMAD.IADD R103, R103, 0x1, R102 ;  /* 0x0000000167677824 */ /* 0x000fc800078e0266 */
[----:B------:R-:W-:-:S04]  /*19d0*/  IMAD.IADD R104, R104, 0x1, R103 ;  /* 0x0000000168687824 */ /* 0x000fc800078e0267 */
[----:B------:R-:W-:-:S05]  /*19e0*/  IMAD.IADD R106, R5, 0x1, R104 ;  /* 0x00000001056a7824 */ /* 0x000fca00078e0268 */
        /* <DEDUP_REMOVED lines=8> */
[----:B------:R-:W0:Y:S02]  /*1a70*/  SHFL.UP P0, R107, R108, 0x10, RZ ;  /* 0x060000006c6b7989 */ /* 0x000e2400000000ff */
[----:B0-----:R-:W-:Y:S01]  /*1a80*/  @P0 IMAD.IADD R107, R108, 0x1, R107 ;  /* 0x000000016c6b0824 */ /* 0x001fe200078e026b */
[----:B------:R-:W-:-:S03]  /*1a90*/  ISETP.NE.AND P0, PT, R105, 0x1, PT ;  /* 0x000000016900780c */ /* 0x000fc60003f05270 */
[----:B------:R-:W-:Y:S01]  /*1aa0*/  IMAD.IADD R106, R107, 0x1, -R106 ;  /* 0x000000016b6a7824 */ /* 0x000fe200078e0a6a */
[----:B------:R-:W-:Y:S01]  /*1ab0*/  @!P1 STS [R32+0x8400], R107 ;  /* 0x0084006b20009388 */ /* 0x000fe20000000800 */
[----:B------:R-:W-:Y:S01]  /*1ac0*/  BAR.SYNC.DEFER_BLOCKING 0x0 ;  /* 0x0000000000007b1d */ /* 0x000fe20000010000 */
[----:B------:R-:W-:-:S05]  /*1ad0*/  ISETP.NE.AND P1, PT, R105, 0x4, PT ;  /* 0x000000046900780c */ /* 0x000fca0003f25270 */
[----:B------:R-:W0:Y:S04]  /*1ae0*/  LDS.128 R4, [UR4+0x8400] ;  /* 0x00840004ff047984 */ /* 0x000e280008000c00 */
[----:B------:R-:W1:Y:S01]  /*1af0*/  LDS.128 R8, [UR4+0x8410] ;  /* 0x00841004ff087984 */ /* 0x000e620008000c00 */
[C---:B0-----:R-:W-:Y:S01]  /*1b00*/  SEL R35, R4.reuse, R35, !P0 ;  /* 0x0000002304237207 */ /* 0x041fe20004000000 */
[----:B------:R-:W-:Y:S01]  /*1b10*/  IMAD.IADD R5, R4, 0x1, R5 ;  /* 0x0000000104057824 */ /* 0x000fe200078e0205 */
[----:B------:R-:W-:-:S03]  /*1b20*/  ISETP.NE.AND P0, PT, R105, 0x2, PT ;  /* 0x000000026900780c */ /* 0x000fc60003f05270 */
[----:B------:R-:W-:Y:S01]  /*1b30*/  IMAD.IADD R6, R6, 0x1, R5 ;  /* 0x0000000106067824 */ /* 0x000fe200078e0205 */
[----:B------:R-:W-:Y:S02]  /*1b40*/  SEL R35, R5, R35, !P0 ;  /* 0x0000002305237207 */ /* 0x000fe40004000000 */
[----:B------:R-:W-:Y:S01]  /*1b50*/  ISETP.NE.AND P0, PT, R105, 0x3, PT ;  /* 0x000000036900780c */ /* 0x000fe20003f05270 */
[----:B------:R-:W-:-:S03]  /*1b60*/  IMAD.IADD R7, R7, 0x1, R6 ;  /* 0x0000000107077824 */ /* 0x000fc600078e0206 */
[----:B------:R-:W-:Y:S01]  /*1b70*/  SEL R35, R6, R35, !P0 ;  /* 0x0000002306237207 */ /* 0x000fe20004000000 */
[----:B-1----:R-:W-:Y:S01]  /*1b80*/  IMAD.IADD R8, R7, 0x1, R8 ;  /* 0x0000000107087824 */ /* 0x002fe200078e0208 */
[----:B------:R-:W-:Y:S02]  /*1b90*/  ISETP.NE.AND P0, PT, R105, 0x5, PT ;  /* 0x000000056900780c */ /* 0x000fe40003f05270 */
[----:B------:R-:W-:Y:S01]  /*1ba0*/  SEL R35, R7, R35, !P1 ;  /* 0x0000002307237207 */ /* 0x000fe20004800000 */
[----:B------:R-:W-:Y:S01]  /*1bb0*/  IMAD.IADD R9, R9, 0x1, R8 ;  /* 0x0000000109097824 */ /* 0x000fe200078e0208 */
[----:B------:R-:W-:Y:S02]  /*1bc0*/  ISETP.NE.AND P1, PT, R23, RZ, PT ;  /* 0x000000ff1700720c */ /* 0x000fe40003f25270 */
[----:B------:R-:W-:Y:S01]  /*1bd0*/  SEL R35, R8, R35, !P0 ;  /* 0x0000002308237207 */ /* 0x000fe20004000000 */
[----:B------:R-:W-:Y:S01]  /*1be0*/  IMAD.IADD R10, R10, 0x1, R9 ;  /* 0x000000010a0a7824 */ /* 0x000fe200078e0209 */
[----:B------:R-:W-:-:S02]  /*1bf0*/  ISETP.GT.U32.AND P0, PT, R0, 0x1f, PT ;  /* 0x0000001f0000780c */ /* 0x000fc40003f04070 */
[----:B------:R-:W-:Y:S01]  /*1c00*/  SEL R35, R9, R35, !P2 ;  /* 0x0000002309237207 */ /* 0x000fe20005000000 */
[----:B------:R-:W-:Y:S01]  /*1c10*/  IMAD.IADD R11, R11, 0x1, R10 ;  /* 0x000000010b0b7824 */ /* 0x000fe200078e020a */
[----:B------:R-:W-:Y:S02]  /*1c20*/  ISETP.GT.U32.OR P2, PT, R0, 0x1f, P1 ;  /* 0x0000001f0000780c */ /* 0x000fe40000f44470 */
[----:B------:R-:W-:Y:S02]  /*1c30*/  SEL R4, R106, RZ, P1 ;  /* 0x000000ff6a047207 */ /* 0x000fe40000800000 */
[----:B------:R-:W-:-:S05]  /*1c40*/  SEL R35, R10, R35, !P3 ;  /* 0x000000230a237207 */ /* 0x000fca0005800000 */
[----:B------:R-:W-:Y:S01]  /*1c50*/  @P0 IMAD.IADD R106, R35, 0x1, R4 ;  /* 0x00000001236a0824 */ /* 0x000fe200078e0204 */
[----:B------:R-:W-:-:S03]  /*1c60*/  ISETP.NE.AND P0, PT, R0, RZ, PT ;  /* 0x000000ff0000720c */ /* 0x000fc60003f05270 */
[----:B------:R-:W-:-:S05]  /*1c70*/  @!P2 IMAD.U32 R106, R11, 0x10000, RZ ;  /* 0x000100000b6aa824 */ /* 0x000fca00078e00ff */
[----:B------:R-:W-:Y:S01]  /*1c80*/  @!P2 STS [UR4+0x8428], R106 ;  /* 0x0084286aff00a988 */ /* 0x000fe20008000804 */
[----:B------:R-:W-:Y:S06]  /*1c90*/  BAR.SYNC.DEFER_BLOCKING 0x0 ;  /* 0x0000000000007b1d */ /* 0x000fec0000010000 */
[----:B------:R-:W0:Y:S02]  /*1ca0*/  LDS R4, [UR4+0x8428] ;  /* 0x00842804ff047984 */ /* 0x000e240008000800 */
[----:B0-----:R-:W-:-:S05]  /*1cb0*/  SEL R5, R4, RZ, P0 ;  /* 0x000000ff04057207 */ /* 0x001fca0000000000 */
[----:B------:R-:W-:-:S04]  /*1cc0*/  IMAD.IADD R4, R5, 0x1, R106 ;  /* 0x0000000105047824 */ /* 0x000fc800078e026a */
[--C-:B------:R-:W-:Y:S01]  /*1cd0*/  IMAD.IADD R6, R73, 0x1, R4.reuse ;  /* 0x0000000149067824 */ /* 0x100fe200078e0204 */
[----:B------:R-:W-:Y:S01]  /*1ce0*/  STS [R31], R4 ;  /* 0x000000041f007388 */ /* 0x000fe20000000800 */
[--C-:B------:R-:W-:Y:S02]  /*1cf0*/  IMAD.IADD R74, R74, 0x1, R4.reuse ;  /* 0x000000014a4a7824 */ /* 0x100fe400078e0204 */
[--C-:B------:R-:W-:Y:S01]  /*1d00*/  IMAD.IADD R8, R75, 0x1, R4.reuse ;  /* 0x000000014b087824 */ /* 0x100fe200078e0204 */
[----:B------:R-:W-:Y:S01]  /*1d10*/  STS [R31+0x4], R6 ;  /* 0x000004061f007388 */ /* 0x000fe20000000800 */
[--C-:B------:R-:W-:Y:S02]  /*1d20*/  IMAD.IADD R76, R76, 0x1, R4.reuse ;  /* 0x000000014c4c7824 */ /* 0x100fe400078e0204 */
[--C-:B------:R-:W-:Y:S01]  /*1d30*/  IMAD.IADD R10, R77, 0x1, R4.reuse ;  /* 0x000000014d0a7824 */ /* 0x100fe200078e0204 */
[----:B------:R-:W-:Y:S01]  /*1d40*/  STS [R31+0x8], R74 ;  /* 0x0000084a1f007388 */ /* 0x000fe20000000800 */
[----:B------:R-:W-:-:S02]  /*1d50*/  IMAD.IADD R78, R78, 0x1, R4 ;  /* 0x000000014e4e7824 */ /* 0x000fc400078e0204 */
[--C-:B------:R-:W-:Y:S01]  /*1d60*/  IMAD.IADD R106, R79, 0x1, R4.reuse ;  /* 0x000000014f6a7824 */ /* 0x100fe200078e0204 */
[----:B------:R-:W-:Y:S01]  /*1d70*/  STS [R31+0xc], R8 ;  /* 0x00000c081f007388 */ /* 0x000fe20000000800 */
        /* <DEDUP_REMOVED lines=36> */
[----:B------:R-:W-:-:S03]  /*1fc0*/  IMAD.IADD R104, R104, 0x1, R4 ;  /* 0x0000000168687824 */ /* 0x000fc600078e0204 */
[----:B------:R-:W-:Y:S04]  /*1fd0*/  STS [R31+0x40], R88 ;  /* 0x000040581f007388 */ /* 0x000fe80000000800 */
        /* <DEDUP_REMOVED lines=15> */
[----:B------:R-:W-:Y:S01]  /*20d0*/  STS [R31+0x80], R104 ;  /* 0x000080681f007388 */ /* 0x000fe20000000800 */
[----:B------:R-:W-:Y:S06]  /*20e0*/  BAR.SYNC.DEFER_BLOCKING 0x0 ;  /* 0x0000000000007b1d */ /* 0x000fec0000010000 */
[----:B------:R-:W0:Y:S04]  /*20f0*/  LDS.U16 R5, [R36] ;  /* 0x0000000024057984 */ /* 0x000e280000000400 */
[----:B------:R-:W1:Y:S04]  /*2100*/  LDS.U16 R37, [R37] ;  /* 0x0000000025257984 */ /* 0x000e680000000400 */
[----:B------:R-:W2:Y:S04]  /*2110*/  LDS.U16 R39, [R39] ;  /* 0x0000000027277984 */ /* 0x000ea80000000400 */
[----:B------:R-:W3:Y:S04]  /*2120*/  LDS.U16 R41, [R41] ;  /* 0x0000000029297984 */ /* 0x000ee80000000400 */
[----:B------:R-:W4:Y:S04]  /*2130*/  LDS.U16 R43, [R43] ;  /* 0x000000002b2b7984 */ /* 0x000f280000000400 */
[----:B------:R-:W5:Y:S04]  /*2140*/  LDS.U16 R45, [R45] ;  /* 0x000000002d2d7984 */ /* 0x000f680000000400 */
[----:B------:R-:W5:Y:S04]  /*2150*/  LDS.U16 R47, [R47] ;  /* 0x000000002f2f7984 */ /* 0x000f680000000400 */
[----:B------:R-:W5:Y:S04]  /*2160*/  LDS.U16 R49, [R49] ;  /* 0x0000000031317984 */ /* 0x000f680000000400 */
[----:B------:R-:W5:Y:S04]  /*2170*/  LDS.U16 R51, [R51] ;  /* 0x0000000033337984 */ /* 0x000f680000000400 */
[----:B------:R-:W5:Y:S04]  /*2180*/  LDS.U16 R53, [R53] ;  /* 0x0000000035357984 */ /* 0x000f680000000400 */
[----:B------:R-:W5:Y:S01]  /*2190*/  LDS.U16 R55, [R55] ;  /* 0x0000000037377984 */ /* 0x000f620000000400 */
[----:B0-----:R-:W-:-:S03]  /*21a0*/  IMAD.IADD R5, R34, 0x1, R5 ;  /* 0x0000000122057824 */ /* 0x001fc600078e0205 */
[----:B------:R-:W0:Y:S01]  /*21b0*/  LDS.U16 R57, [R57] ;  /* 0x0000000039397984 */ /* 0x000e220000000400 */
[----:B-1----:R-:W-:-:S03]  /*21c0*/  IMAD.IADD R37, R38, 0x1, R37 ;  /* 0x0000000126257824 */ /* 0x002fc600078e0225 */
[----:B------:R-:W1:Y:S01]  /*21d0*/  LDS.U16 R59, [R59] ;  /* 0x000000003b3b7984 */ /* 0x000e620000000400 */
[----:B--2---:R-:W-:-:S03]  /*21e0*/  IMAD.IADD R39, R40, 0x1, R39 ;  /* 0x0000000128277824 */ /* 0x004fc600078e0227 */
[----:B------:R-:W2:Y:S01]  /*21f0*/  LDS.U16 R61, [R61] ;  /* 0x000000003d3d7984 */ /* 0x000ea20000000400 */
[----:B---3--:R-:W-:-:S03]  /*2200*/  IMAD.IADD R41, R42, 0x1, R41 ;  /* 0x000000012a297824 */ /* 0x008fc600078e0229 */
[----:B------:R-:W3:Y:S01]  /*2210*/  LDS.U16 R63, [R63] ;  /* 0x000000003f3f7984 */ /* 0x000ee20000000400 */
[----:B----4-:R-:W-:-:S03]  /*2220*/  IMAD.IADD R43, R44, 0x1, R43 ;  /* 0x000000012c2b7824 */ /* 0x010fc600078e022b */
[----:B------:R-:W4:Y:S01]  /*2230*/  LDS.U16 R65, [R65] ;  /* 0x0000000041417984 */ /* 0x000f220000000400 */
[----:B-----5:R-:W-:-:S03]  /*2240*/  IMAD.IADD R45, R46, 0x1, R45 ;  /* 0x000000012e2d7824 */ /* 0x020fc600078e022d */
[----:B------:R-:W5:Y:S01]  /*2250*/  LDS.U16 R67, [R67] ;  /* 0x0000000043437984 */ /* 0x000f620000000400 */
[----:B------:R-:W-:-:S03]  /*2260*/  IMAD.IADD R47, R48, 0x1, R47 ;  /* 0x00000001302f7824 */ /* 0x000fc600078e022f */
[----:B------:R-:W5:Y:S01]  /*2270*/  LDS.U16 R69, [R69] ;  /* 0x0000000045457984 */ /* 0x000f620000000400 */
[----:B------:R-:W-:-:S03]  /*2280*/  IMAD.IADD R49, R50, 0x1, R49 ;  /* 0x0000000132317824 */ /* 0x000fc600078e0231 */
[----:B------:R-:W5:Y:S01]  /*2290*/  LDS.U16 R71, [R71] ;  /* 0x0000000047477984 */ /* 0x000f620000000400 */
[----:B------:R-:W-:Y:S02]  /*22a0*/  IMAD.IADD R51, R52, 0x1, R51 ;  /* 0x0000000134337824 */ /* 0x000fe400078e0233 */
[----:B------:R-:W-:Y:S02]  /*22b0*/  IMAD.IADD R53, R54, 0x1, R53 ;  /* 0x0000000136357824 */ /* 0x000fe400078e0235 */
[----:B------:R-:W-:Y:S02]  /*22c0*/  IMAD.IADD R55, R56, 0x1, R55 ;  /* 0x0000000138377824 */ /* 0x000fe400078e0237 */
[----:B0-----:R-:W-:Y:S02]  /*22d0*/  IMAD.IADD R57, R58, 0x1, R57 ;  /* 0x000000013a397824 */ /* 0x001fe400078e0239 */
[----:B-1----:R-:W-:Y:S02]  /*22e0*/  IMAD.IADD R59, R60, 0x1, R59 ;  /* 0x000000013c3b7824 */ /* 0x002fe400078e023b */
[----:B--2---:R-:W-:-:S02]  /*22f0*/  IMAD.IADD R61, R62, 0x1, R61 ;  /* 0x000000013e3d7824 */ /* 0x004fc400078e023d */
[----:B---3--:R-:W-:Y:S02]  /*2300*/  IMAD.IADD R63, R64, 0x1, R63 ;  /* 0x00000001403f7824 */ /* 0x008fe400078e023f */
[----:B----4-:R-:W-:Y:S02]  /*2310*/  IMAD.IADD R65, R66, 0x1, R65 ;  /* 0x0000000142417824 */ /* 0x010fe400078e0241 */
[----:B-----5:R-:W-:Y:S02]  /*2320*/  IMAD.IADD R67, R68, 0x1, R67 ;  /* 0x0000000144437824 */ /* 0x020fe400078e0243 */
[----:B------:R-:W-:Y:S02]  /*2330*/  IMAD.IADD R69, R70, 0x1, R69 ;  /* 0x0000000146457824 */ /* 0x000fe400078e0245 */
[----:B------:R-:W-:Y:S01]  /*2340*/  IMAD.IADD R71, R72, 0x1, R71 ;  /* 0x0000000148477824 */ /* 0x000fe200078e0247 */
[----:B------:R-:W-:Y:S06]  /*2350*/  BAR.SYNC.DEFER_BLOCKING 0x0 ;  /* 0x0000000000007b1d */ /* 0x000fec0000010000 */
[----:B------:R-:W-:Y:S05]  /*2360*/  BRA.U UP0, `(.L_x_219) ;  /* 0x0000000100f87547 */ /* 0x000fea000b800000 */
[----:B------:R-:W-:Y:S01]  /*2370*/  LEA R5, R5, UR4, 0x2 ;  /* 0x0000000405057c11 */ /* 0x000fe2000f8e10ff */
[----:B------:R-:W-:Y:S01]  /*2380*/  UIADD3 UR7, UPT, UPT, UR7, 0x6, URZ ;  /* 0x0000000607077890 */ /* 0x000fe2000fffe0ff */
[----:B------:R-:W-:Y:S01]  /*2390*/  LEA R4, R37, UR4, 0x2 ;  /* 0x0000000425047c11 */ /* 0x000fe2000f8e10ff */
[----:B------:R-:W-:Y:S01]  /*23a0*/  UIADD3 UR5, UPT, UPT, UR5, -0x6, URZ ;  /* 0xfffffffa05057890 */ /* 0x000fe2000fffe0ff */
[----:B------:R-:W-:Y:S01]  /*23b0*/  LEA R7, R39, UR4, 0x2 ;  /* 0x0000000427077c11 */ /* 0x000fe2000f8e10ff */
[----:B------:R0:W-:Y:S01]  /*23c0*/  STS [R5], R2 ;  /* 0x0000000205007388 */ /* 0x0001e20000000800 */
[----:B------:R-:W-:Y:S02]  /*23d0*/  LEA R6, R41, UR4, 0x2 ;  /* 0x0000000429067c11 */ /* 0x000fe4000f8e10ff */
[----:B------:R-:W-:Y:S01]  /*23e0*/  LEA R9, R43, UR4, 0x2 ;  /* 0x000000042b097c11 */ /* 0x000fe2000f8e10ff */
[----:B------:R1:W-:Y:S01]  /*23f0*/  STS [R4], R3 ;  /* 0x0000000304007388 */ /* 0x0003e20000000800 */
[----:B------:R-:W-:-:S02]  /*2400*/  LEA R8, R45, UR4, 0x2 ;  /* 0x000000042d087c11 */ /* 0x000fc4000f8e10ff */
[----:B------:R-:W-:Y:S01]  /*2410*/  LEA R11, R47, UR4, 0x2 ;  /* 0x000000042f0b7c11 */ /* 0x000fe2000f8e10ff */
[----:B------:R2:W-:Y:S01]  /*2420*/  STS [R7], R12 ;  /* 0x0000000c07007388 */ /* 0x0005e20000000800 */
[----:B------:R-:W-:Y:S02]  /*2430*/  LEA R10, R49, UR4, 0x2 ;  /* 0x00000004310a7c11 */ /* 0x000fe4000f8e10ff */
[----:B0-----:R-:W-:Y:S01]  /*2440*/  LEA R5, R51, UR4, 0x2 ;  /* 0x0000000433057c11 */ /* 0x001fe2000f8e10ff */
[----:B------:R0:W-:Y:S01]  /*2450*/  STS [R6], R13 ;  /* 0x0000000d06007388 */ /* 0x0001e20000000800 */
[----:B------:R-:W-:Y:S02]  /*2460*/  LEA R2, R53, UR4, 0x2 ;  /* 0x0000000435027c11 */ /* 0x000fe4000f8e10ff */
[----:B-1----:R-:W-:Y:S01]  /*2470*/  LEA R3, R55, UR4, 0x2 ;  /* 0x0000000437037c11 */ /* 0x002fe2000f8e10ff */
[----:B------:R1:W-:Y:S01]  /*2480*/  STS [R9], R14 ;  /* 0x0000000e09007388 */ /* 0x0003e20000000800 */
[----:B------:R-:W-:-:S02]  /*2490*/  LEA R4, R57, UR4, 0x2 ;  /* 0x0000000439047c11 */ /* 0x000fc4000f8e10ff */
[----:B--2---:R-:W-:Y:S01]  /*24a0*/  LEA R7, R59, UR4, 0x2 ;  /* 0x000000043b077c11 */ /* 0x004fe2000f8e10ff */
[----:B------:R2:W-:Y:S01]  /*24b0*/  STS [R8], R15 ;  /* 0x0000000f08007388 */ /* 0x0005e20000000800 */
[----:B0-----:R-:W-:-:S03]  /*24c0*/  LEA R6, R63, UR4, 0x2 ;  /* 0x000000043f067c11 */ /* 0x001fc6000f8e10ff */
[----:B------:R0:W-:Y:S01]  /*24d0*/  STS [R11], R16 ;  /* 0x000000100b007388 */ /* 0x0001e20000000800 */
[----:B-1----:R-:W-:-:S03]  /*24e0*/  LEA R9, R61, UR4, 0x2 ;  /* 0x000000043d097c11 */ /* 0x002fc6000f8e10ff */
[----:B------:R-:W-:Y:S01]  /*24f0*/  STS [R10], R17 ;  /* 0x000000110a007388 */ /* 0x000fe20000000800 */
[----:B--2---:R-:W-:-:S03]  /*2500*/  LEA R8, R67, UR4, 0x2 ;  /* 0x0000000443087c11 */ /* 0x004fc6000f8e10ff */
[----:B------:R1:W-:Y:S01]  /*2510*/  STS [R5], R18 ;  /* 0x0000001205007388 */ /* 0x0003e20000000800 */
[----:B0-----:R-:W-:-:S03]  /*2520*/  LEA R11, R65, UR4, 0x2 ;  /* 0x00000004410b7c11 */ /* 0x001fc6000f8e10ff */
[----:B------:R0:W-:Y:S04]  /*2530*/  STS [R2], R19 ;  /* 0x0000001302007388 */ /* 0x0001e80000000800 */
[----:B------:R2:W-:Y:S01]  /*2540*/  STS [R3], R20 ;  /* 0x0000001403007388 */ /* 0x0005e20000000800 */
[----:B-1----:R-:W-:-:S03]  /*2550*/  LEA R5, R69, UR4, 0x2 ;  /* 0x0000000445057c11 */ /* 0x002fc6000f8e10ff */
[----:B------:R2:W-:Y:S01]  /*2560*/  STS [R4], R21 ;  /* 0x0000001504007388 */ /* 0x0005e20000000800 */
[----:B0-----:R-:W-:-:S03]  /*2570*/  LEA R19, R71, UR4, 0x2 ;  /* 0x0000000447137c11 */ /* 0x001fc6000f8e10ff */
[----:B------:R2:W-:Y:S04]  /*2580*/  STS [R7], R22 ;  /* 0x0000001607007388 */ /* 0x0005e80000000800 */
[----:B------:R2:W-:Y:S04]  /*2590*/  STS [R9], R24 ;  /* 0x0000001809007388 */ /* 0x0005e80000000800 */
[----:B------:R2:W-:Y:S04]  /*25a0*/  STS [R6], R25 ;  /* 0x0000001906007388 */ /* 0x0005e80000000800 */
[----:B------:R2:W-:Y:S04]  /*25b0*/  STS [R11], R26 ;  /* 0x0000001a0b007388 */ /* 0x0005e80000000800 */
[----:B------:R2:W-:Y:S04]  /*25c0*/  STS [R8], R27 ;  /* 0x0000001b08007388 */ /* 0x0005e80000000800 */
[----:B------:R2:W-:Y:S04]  /*25d0*/  STS [R5], R28 ;  /* 0x0000001c05007388 */ /* 0x0005e80000000800 */
[----:B------:R2:W-:Y:S01]  /*25e0*/  STS [R19], R30 ;  /* 0x0000001e13007388 */ /* 0x0005e20000000800 */
[----:B------:R-:W-:Y:S06]  /*25f0*/  BAR.SYNC.DEFER_BLOCKING 0x0 ;  /* 0x0000000000007b1d */ /* 0x000fec0000010000 */
[----:B------:R2:W0:Y:S04]  /*2600*/  LDS R2, [R33] ;  /* 0x0000000021027984 */ /* 0x0004280000000800 */
[----:B------:R2:W1:Y:S04]  /*2610*/  LDS R3, [R33+0x4] ;  /* 0x0000040021037984 */ /* 0x0004680000000800 */
[----:B------:R2:W3:Y:S04]  /*2620*/  LDS R12, [R33+0x8] ;  /* 0x00000800210c7984 */ /* 0x0004e80000000800 */
[----:B------:R2:W4:Y:S04]  /*2630*/  LDS R13, [R33+0xc] ;  /* 0x00000c00210d7984 */ /* 0x0005280000000800 */
[----:B------:R2:W0:Y:S04]  /*2640*/  LDS R14, [R33+0x10] ;  /* 0x00001000210e7984 */ /* 0x0004280000000800 */
        /* <DEDUP_REMOVED lines=13> */
[----:B------:R2:W0:Y:S01]  /*2720*/  LDS R30, [R33+0x48] ;  /* 0x00004800211e7984 */ /* 0x0004220000000800 */
[----:B------:R-:W-:Y:S06]  /*2730*/  BAR.SYNC.DEFER_BLOCKING 0x0 ;  /* 0x0000000000007b1d */ /* 0x000fec0000010000 */
[----:B-1-34-:R-:W-:Y:S05]  /*2740*/  BRA `(.L_x_220) ;  /* 0xffffffdc00f87947 */ /* 0x01afea000383ffff */
.L_x_219:
[----:B------:R-:W-:Y:S01]  /*2750*/  LEA R5, R5, UR4, 0x2 ;  /* 0x0000000405057c11 */ /* 0x000fe2000f8e10ff */
[C---:B------:R-:W-:Y:S01]  /*2760*/  IMAD R33, R0.reuse, -0x48, R33 ;  /* 0xffffffb800217824 */ /* 0x040fe200078e0221 */
[----:B------:R-:W-:Y:S01]  /*2770*/  LEA R4, R37, UR4, 0x2 ;  /* 0x0000000425047c11 */ /* 0x000fe2000f8e10ff */
[C---:B------:R-:W-:Y:S01]  /*2780*/  VIADD R7, R0.reuse, 0x100 ;  /* 0x0000010000077836 */ /* 0x040fe20000000000 */
[----:B------:R-:W-:Y:S01]  /*2790*/  LEA R39, R39, UR4, 0x2 ;  /* 0x0000000427277c11 */ /* 0x000fe2000f8e10ff */
[----:B------:R0:W-:Y:S01]  /*27a0*/  STS [R5], R2 ;  /* 0x0000000205007388 */ /* 0x0001e20000000800 */
[----:B------:R-:W-:Y:S01]  /*27b0*/  LEA R6, R41, UR4, 0x2 ;  /* 0x0000000429067c11 */ /* 0x000fe2000f8e10ff */
[----:B------:R-:W-:Y:S01]  /*27c0*/  VIADD R9, R0, 0x200 ;  /* 0x0000020000097836 */ /* 0x000fe20000000000 */
[----:B------:R-:W-:Y:S01]  /*27d0*/  LEA R43, R43, UR4, 0x2 ;  /* 0x000000042b2b7c11 */ /* 0x000fe2000f8e10ff */
[----:B------:R1:W-:Y:S01]  /*27e0*/  STS [R4], R3 ;  /* 0x0000000304007388 */ /* 0x0003e20000000800 */
[----:B------:R-:W-:-:S02]  /*27f0*/  LEA R8, R45, UR4, 0x2 ;  /* 0x000000042d087c11 */ /* 0x000fc4000f8e10ff */
[----:B------:R-:W-:Y:S01]  /*2800*/  LEA R47, R47, UR4, 0x2 ;  /* 0x000000042f2f7c11 */ /* 0x000fe2000f8e10ff */
[----:B------:R-:W-:Y:S01]  /*2810*/  STS [R39], R12 ;  /* 0x0000000c27007388 */ /* 0x000fe20000000800 */
[----:B------:R-:W-:Y:S02]  /*2820*/  LEA R10, R49, UR4, 0x2 ;  /* 0x00000004310a7c11 */ /* 0x000fe4000f8e10ff */
[----:B------:R-:W-:Y:S01]  /*2830*/  LEA R51, R51, UR4, 0x2 ;  /* 0x0000000433337c11 */ /* 0x000fe2000f8e10ff */
[----:B------:R2:W-:Y:S01]  /*2840*/  STS [R6], R13 ;  /* 0x0000000d06007388 */ /* 0x0005e20000000800 */
[----:B0-----:R-:W-:Y:S02]  /*2850*/  LEA R2, R53, UR4, 0x2 ;  /* 0x0000000435027c11 */ /* 0x001fe4000f8e10ff */
[----:B------:R-:W-:Y:S01]  /*2860*/  LEA R55, R55, UR4, 0x2 ;  /* 0x0000000437377c11 */ /* 0x000fe2000f8e10ff */
[----:B------:R0:W-:Y:S01]  /*2870*/  STS [R43], R14 ;  /* 0x0000000e2b007388 */ /* 0x0001e20000000800 */
[----:B-1----:R-:W-:-:S02]  /*2880*/  LEA R4, R57, UR4, 0x2 ;  /* 0x0000000439047c11 */ /* 0x002fc4000f8e10ff */
[----:B------:R-:W-:Y:S01]  /*2890*/  LEA R59, R59, UR4, 0x2 ;  /* 0x000000043b3b7c11 */ /* 0x000fe2000f8e10ff */
[----:B------:R1:W-:Y:S01]  /*28a0*/  STS [R8], R15 ;  /* 0x0000000f08007388 */ /* 0x0003e20000000800 */
[----:B------:R-:W-:Y:S01]  /*28b0*/  LEA R61, R61, UR4, 0x2 ;  /* 0x000000043d3d7c11 */ /* 0x000fe2000f8e10ff */
[C---:B--2---:R-:W-:Y:S01]  /*28c0*/  VIADD R13, R0.reuse, 0x500 ;  /* 0x00000500000d7836 */ /* 0x044fe20000000000 */
[----:B------:R-:W-:Y:S01]  /*28d0*/  LEA R6, R63, UR4, 0x2 ;  /* 0x000000043f067c11 */ /* 0x000fe2000f8e10ff */
[----:B------:R2:W-:Y:S01]  /*28e0*/  STS [R47], R16 ;  /* 0x000000102f007388 */ /* 0x0005e20000000800 */
[----:B------:R-:W-:Y:S01]  /*28f0*/  LEA R65, R65, UR4, 0x2 ;  /* 0x0000000441417c11 */ /* 0x000fe2000f8e10ff */
[C---:B0-----:R-:W-:Y:S01]  /*2900*/  VIADD R14, R0.reuse, 0x600 ;  /* 0x00000600000e7836 */ /* 0x041fe20000000000 */
[----:B------:R-:W-:Y:S01]  /*2910*/  LEA R69, R69, UR4, 0x2 ;  /* 0x0000000445457c11 */ /* 0x000fe2000f8e10ff */
[----:B------:R0:W-:Y:S01]  /*2920*/  STS [R10], R17 ;  /* 0x000000110a007388 */ /* 0x0001e20000000800 */
[----:B------:R-:W-:Y:S01]  /*2930*/  LEA R71, R71, UR4, 0x2 ;  /* 0x0000000447477c11 */ /* 0x000fe2000f8e10ff */
[C---:B-1----:R-:W-:Y:S01]  /*2940*/  VIADD R15, R0.reuse, 0x700 ;  /* 0x00000700000f7836 */ /* 0x042fe20000000000 */
[----:B------:R-:W-:Y:S01]  /*2950*/  LEA R8, R67, UR4, 0x2 ;  /* 0x0000000443087c11 */ /* 0x000fe2000f8e10ff */
[----:B------:R-:W-:Y:S01]  /*2960*/  STS [R51], R18 ;  /* 0x0000001233007388 */ /* 0x000fe20000000800 */
[----:B------:R-:W1:Y:S01]  /*2970*/  LDCU.64 UR4, c[0x0][0x3a0] ;  /* 0x00007400ff0477ac */ /* 0x000e620008000a00 */
[C---:B------:R-:W-:Y:S01]  /*2980*/  LOP3.LUT R12, R0.reuse, 0x400, RZ, 0xfc, !PT ;  /* 0x00000400000c7812 */ /* 0x040fe200078efcff */
[C---:B--2---:R-:W-:Y:S01]  /*2990*/  VIADD R16, R0.reuse, 0xd00 ;  /* 0x00000d0000107836 */ /* 0x044fe20000000000 */
[----:B------:R2:W-:Y:S01]  /*29a0*/  STS [R2], R19 ;  /* 0x0000001302007388 */ /* 0x0005e20000000800 */
[----:B0-----:R-:W-:-:S03]  /*29b0*/  VIADD R10, R0, 0x300 ;  /* 0x00000300000a7836 */ /* 0x001fc60000000000 */
[----:B------:R-:W-:Y:S04]  /*29c0*/  STS [R55], R20 ;  /* 0x0000001437007388 */ /* 0x000fe80000000800 */
[----:B------:R-:W-:Y:S01]  /*29d0*/  STS [R4], R21 ;  /* 0x0000001504007388 */ /* 0x000fe20000000800 */
[----:B--2---:R-:W0:Y:S03]  /*29e0*/  LDC.64 R2, c[0x0][0x388] ;  /* 0x0000e200ff027b82 */ /* 0x004e260000000a00 */
[----:B------:R-:W-:Y:S01]  /*29f0*/  STS [R59], R22 ;  /* 0x000000163b007388 */ /* 0x000fe20000000800 */
[----:B-1----:R-:W-:-:S03]  /*2a00*/  ISETP.GE.U32.AND P2, PT, R7, UR4, PT ;  /* 0x0000000407007c0c */ /* 0x002fc6000bf46070 */
[----:B------:R-:W-:Y:S01]  /*2a10*/  STS [R61], R24 ;  /* 0x000000183d007388 */ /* 0x000fe20000000800 */
[----:B------:R-:W-:Y:S02]  /*2a20*/  ISETP.GE.U32.AND P3, PT, R9, UR4, PT ;  /* 0x0000000409007c0c */ /* 0x000fe4000bf66070 */
[----:B------:R-:W-:Y:S01]  /*2a30*/  ISETP.GE.U32.AND P6, PT, R10, UR4, PT ;  /* 0x000000040a007c0c */ /* 0x000fe2000bfc6070 */
[----:B------:R-:W-:Y:S01]  /*2a40*/  STS [R6], R25 ;  /* 0x0000001906007388 */ /* 0x000fe20000000800 */
[----:B------:R-:W-:Y:S02]  /*2a50*/  ISETP.GE.U32.AND.EX P3, PT, RZ, UR5, PT, P3 ;  /* 0x00000005ff007c0c */ /* 0x000fe4000bf66130 */
[----:B------:R-:W-:Y:S01]  /*2a60*/  ISETP.GE.U32.AND.EX P2, PT, RZ, UR5, PT, P2 ;  /* 0x00000005ff007c0c */ /* 0x000fe2000bf46120 */
[----:B------:R-:W-:Y:S01]  /*2a70*/  STS [R65], R26 ;  /* 0x0000001a41007388 */ /* 0x000fe20000000800 */
[----:B------:R-:W-:Y:S02]  /*2a80*/  ISETP.GE.U32.AND P1, PT, R13, UR4, PT ;  /* 0x000000040d007c0c */ /* 0x000fe4000bf26070 */
[----:B------:R-:W-:Y:S01]  /*2a90*/  ISETP.GE.U32.AND.EX P6, PT, RZ, UR5, PT, P6 ;  /* 0x00000005ff007c0c */ /* 0x000fe2000bfc6160 */
[----:B------:R-:W-:Y:S01]  /*2aa0*/  STS [R8], R27 ;  /* 0x0000001b08007388 */ /* 0x000fe20000000800 */
[----:B------:R-:W-:-:S02]  /*2ab0*/  ISETP.GE.U32.AND.EX P1, PT, RZ, UR5, PT, P1 ;  /* 0x00000005ff007c0c */ /* 0x000fc4000bf26110 */
[----:B------:R-:W-:Y:S01]  /*2ac0*/  ISETP.GE.U32.AND P5, PT, R12, UR4, PT ;  /* 0x000000040c007c0c */ /* 0x000fe2000bfa6070 */
[----:B------:R-:W-:Y:S01]  /*2ad0*/  STS [R69], R28 ;  /* 0x0000001c45007388 */ /* 0x000fe20000000800 */
[----:B------:R-:W-:Y:S01]  /*2ae0*/  ISETP.GE.U32.AND P4, PT, R15, UR4, PT ;  /* 0x000000040f007c0c */ /* 0x000fe2000bf86070 */
[----:B0-----:R-:W-:Y:S01]  /*2af0*/  IMAD.WIDE.U32 R2, R0, 0x4, R2 ;  /* 0x0000000400027825 */ /* 0x001fe200078e0002 */
[----:B------:R-:W-:Y:S01]  /*2b00*/  ISETP.GE.U32.AND.EX P5, PT, RZ, UR5, PT, P5 ;  /* 0x00000005ff007c0c */ /* 0x000fe2000bfa6150 */
[----:B------:R-:W-:Y:S01]  /*2b10*/  STS [R71], R30 ;  /* 0x0000001e47007388 */ /* 0x000fe20000000800 */
[----:B------:R-:W-:Y:S01]  /*2b20*/  BAR.SYNC.DEFER_BLOCKING 0x0 ;  /* 0x0000000000007b1d */ /* 0x000fe20000010000 */
[----:B------:R-:W-:Y:S01]  /*2b30*/  ISETP.GE.U32.AND P0, PT, R14, UR4, PT ;  /* 0x000000040e007c0c */ /* 0x000fe2000bf06070 */
[C---:B------:R-:W-:Y:S01]  /*2b40*/  VIADD R14, R0.reuse, 0x900 ;  /* 0x00000900000e7836 */ /* 0x040fe20000000000 */
[----:B------:R-:W-:Y:S02]  /*2b50*/  LOP3.LUT R12, R0, 0x800, RZ, 0xfc, !PT ;  /* 0x00000800000c7812 */ /* 0x000fe400078efcff */
[----:B------:R-:W-:-:S02]  /*2b60*/  ISETP.GE.U32.AND.EX P0, PT, RZ, UR5, PT, P0 ;  /* 0x00000005ff007c0c */ /* 0x000fc4000bf06100 */
[----:B------:R-:W-:Y:S01]  /*2b70*/  ISETP.GE.U32.AND.EX P4, PT, RZ, UR5, PT, P4 ;  /* 0x00000005ff007c0c */ /* 0x000fe2000bf86140 */
[----:B------:R-:W0:Y:S04]  /*2b80*/  LDS R5, [R33+0x800] ;  /* 0x0008000021057984 */ /* 0x000e280000000800 */
[----:B------:R-:W1:Y:S04]  /*2b90*/  LDS R4, [R33+0x400] ;  /* 0x0004000021047984 */ /* 0x000e680000000800 */
[----:B------:R-:W2:Y:S04]  /*2ba0*/  LDS R6, [R33+0xc00] ;  /* 0x000c000021067984 */ /* 0x000ea80000000800 */
[----:B------:R-:W3:Y:S04]  /*2bb0*/  LDS R8, [R33+0x1400] ;  /* 0x0014000021087984 */ /* 0x000ee80000000800 */
[----:B------:R-:W4:Y:S04]  /*2bc0*/  LDS R7, [R33+0x1000] ;  /* 0x0010000021077984 */ /* 0x000f280000000800 */
[----:B------:R-:W5:Y:S04]  /*2bd0*/  LDS R9, [R33+0x1800] ;  /* 0x0018000021097984 */ /* 0x000f680000000800 */
[----:B------:R-:W5:Y:S01]  /*2be0*/  LDS R10, [R33+0x1c00] ;  /* 0x001c0000210a7984 */ /* 0x000f620000000800 */
[----:B0-----:R-:W-:-:S03]  /*2bf0*/  @!P3 LOP3.LUT R13, R5, 0x80000000, RZ, 0x3c, !PT ;  /* 0x80000000050db812 */ /* 0x001fc600078e3cff */
[----:B------:R-:W-:Y:S01]  /*2c00*/  LDS R5, [R33+0x2400] ;  /* 0x0024000021057984 */ /* 0x000fe20000000800 */
[----:B-1----:R-:W-:-:S03]  /*2c10*/  @!P2 LOP3.LUT R11, R4, 0x80000000, RZ, 0x3c, !PT ;  /* 0x80000000040ba812 */ /* 0x002fc600078e3cff */
[----:B------:R-:W0:Y:S01]  /*2c20*/  LDS R4, [R33+0x2000] ;  /* 0x0020000021047984 */ /* 0x000e220000000800 */
[----:B--2---:R-:W-:-:S03]  /*2c30*/  @!P6 LOP3.LUT R15, R6, 0x80000000, RZ, 0x3c, !PT ;  /* 0x80000000060fe812 */ /* 0x004fc600078e3cff */
[----:B------:R-:W-:Y:S01]  /*2c40*/  @!P2 STG.E desc[UR8][R2.64+0x400], R11 ;  /* 0x0004000b0200a986 */ /* 0x000fe2000c101908 */
[----:B------:R-:W-:Y:S01]  /*2c50*/  ISETP.GE.U32.AND P2, PT, R12, UR4, PT ;  /* 0x000000040c007c0c */ /* 0x000fe2000bf46070 */
[----:B------:R-:W-:Y:S01]  /*2c60*/  VIADD R12, R0, 0xa00 ;  /* 0x00000a00000c7836 */ /* 0x000fe20000000000 */
[----:B---3--:R-:W-:Y:S01]  /*2c70*/  @!P1 LOP3.LUT R19, R8, 0x80000000, RZ, 0x3c, !PT ;  /* 0x8000000008139812 */ /* 0x008fe200078e3cff */
[----:B------:R-:W-:Y:S01]  /*2c80*/  LDS R11, [R33+0x2800] ;  /* 0x00280000210b7984 */ /* 0x000fe20000000800 */
[----:B------:R-:W-:Y:S02]  /*2c90*/  ISETP.GE.U32.AND.EX P2, PT, RZ, UR5, PT, P2 ;  /* 0x00000005ff007c0c */ /* 0x000fe4000bf46120 */
[----:B----4-:R-:W-:Y:S01]  /*2ca0*/  @!P5 LOP3.LUT R17, R7, 0x80000000, RZ, 0x3c, !PT ;  /* 0x800000000711d812 */ /* 0x010fe200078e3cff */
[----:B------:R-:W-:Y:S01]  /*2cb0*/  LDS R6, [R33+0x2c00] ;  /* 0x002c000021067984 */ /* 0x000fe20000000800 */
[----:B-----5:R-:W-:-:S03]  /*2cc0*/  @!P0 LOP3.LUT R21, R9, 0x80000000, RZ, 0x3c, !PT ;  /* 0x8000000009158812 */ /* 0x020fc600078e3cff */
[----:B------:R-:W-:Y:S01]  /*2cd0*/  @!P1 STG.E desc[UR8][R2.64+0x1400], R19 ;  /* 0x0014001302009986 */ /* 0x000fe2000c101908 */
[----:B------:R-:W-:-:S03]  /*2ce0*/  ISETP.GE.U32.AND P1, PT, R0, UR4, PT ;  /* 0x0000000400007c0c */ /* 0x000fc6000bf26070 */
[----:B------:R-:W1:Y:S01]  /*2cf0*/  LDS R7, [R33+0x3000] ;  /* 0x0030000021077984 */ /* 0x000e620000000800 */
[----:B------:R-:W-:-:S03]  /*2d00*/  ISETP.GE.U32.AND.EX P1, PT, RZ, UR5, PT, P1 ;  /* 0x00000005ff007c0c */ /* 0x000fc6000bf26110 */
[----:B------:R-:W-:Y:S01]  /*2d10*/  @!P3 STG.E desc[UR8][R2.64+0x800], R13 ;  /* 0x0008000d0200b986 */ /* 0x000fe2000c101908 */
[----:B------:R-:W-:Y:S01]  /*2d20*/  ISETP.GE.U32.AND P3, PT, R14, UR4, PT ;  /* 0x000000040e007c0c */ /* 0x000fe2000bf66070 */
[----:B------:R-:W-:Y:S02]  /*2d30*/  VIADD R14, R0, 0xb00 ;  /* 0x00000b00000e7836 */ /* 0x000fe40000000000 */
[----:B------:R2:W-:Y:S01]  /*2d40*/  @!P6 STG.E desc[UR8][R2.64+0xc00], R15 ;  /* 0x000c000f0200e986 */ /* 0x0005e2000c101908 */
[----:B------:R-:W-:Y:S02]  /*2d50*/  ISETP.GE.U32.AND P6, PT, R12, UR4, PT ;  /* 0x000000040c007c0c */ /* 0x000fe4000bfc6070 */
[----:B------:R-:W-:Y:S01]  /*2d60*/  LOP3.LUT R12, R0, 0xc00, RZ, 0xfc, !PT ;  /* 0x00000c00000c7812 */ /* 0x000fe200078efcff */
[----:B------:R0:W-:Y:S01]  /*2d70*/  @!P5 STG.E desc[UR8][R2.64+0x1000], R17 ;  /* 0x001000110200d986 */ /* 0x0001e2000c101908 */
[----:B------:R-:W-:Y:S02]  /*2d80*/  ISETP.GE.U32.AND.EX P3, PT, RZ, UR5, PT, P3 ;  /* 0x00000005ff007c0c */ /* 0x000fe4000bf66130 */
[----:B------:R-:W-:Y:S01]  /*2d90*/  ISETP.GE.U32.AND P5, PT, R14, UR4, PT ;  /* 0x000000040e007c0c */ /* 0x000fe2000bfa6070 */
[----:B------:R-:W-:Y:S01]  /*2da0*/  @!P0 STG.E desc[UR8][R2.64+0x1800], R21 ;  /* 0x0018001502008986 */ /* 0x000fe2000c101908 */
[----:B------:R-:W-:-:S02]  /*2db0*/  ISETP.GE.U32.AND P0, PT, R12, UR4, PT ;  /* 0x000000040c007c0c */ /* 0x000fc4000bf06070 */
[----:B--2---:R-:W-:Y:S01]  /*2dc0*/  @!P4 LOP3.LUT R15, R10, 0x80000000, RZ, 0x3c, !PT ;  /* 0x800000000a0fc812 */ /* 0x004fe200078e3cff */
[----:B------:R-:W2:Y:S01]  /*2dd0*/  LDS R8, [R33+0x3400] ;  /* 0x0034000021087984 */ /* 0x000ea20000000800 */
[----:B------:R-:W-:Y:S02]  /*2de0*/  ISETP.GE.U32.AND.EX P0, PT, RZ, UR5, PT, P0 ;  /* 0x00000005ff007c0c */ /* 0x000fe4000bf06100 */
[----:B0-----:R-:W-:Y:S01]  /*2df0*/  @!P2 LOP3.LUT R17, R4, 0x80000000, RZ, 0x3c, !PT ;  /* 0x800000000411a812 */ /* 0x001fe200078e3cff */
[----:B------:R-:W0:Y:S02]  /*2e00*/  LDS R9, [R33+0x3800] ;  /* 0x0038000021097984 */ /* 0x000e240000000800 */
[----:B------:R-:W-:Y:S01]  /*2e10*/  @!P3 LOP3.LUT R5, R5, 0x80000000, RZ, 0x3c, !PT ;  /* 0x800000000505b812 */ /* 0x000fe200078e3cff */
[----:B------:R-:W-:Y:S01]  /*2e20*/  VIADD R4, R0, 0xe00 ;  /* 0x00000e0000047836 */ /* 0x000fe20000000000 */
[----:B------:R-:W3:Y:S04]  /*2e30*/  LDS R10, [R33+0x3c00] ;  /* 0x003c0000210a7984 */ /* 0x000ee80000000800 */
[----:B------:R-:W4:Y:S04]  /*2e40*/  LDS R12, [R33+0x4000] ;  /* 0x00400000210c7984 */ /* 0x000f280000000800 */
[----:B------:R-:W5:Y:S01]  /*2e50*/  LDS R13, [R33+0x4400] ;  /* 0x00440000210d7984 */ /* 0x000f620000000800 */
[----:B-1----:R-:W-:-:S03]  /*2e60*/  @!P0 LOP3.LUT R7, R7, 0x80000000, RZ, 0x3c, !PT ;  /* 0x8000000007078812 */ /* 0x002fc600078e3cff */
[----:B------:R-:W1:Y:S04]  /*2e70*/  @!P1 LDS R14, [R33] ;  /* 0x00000000210e9984 */ /* 0x000e680000000800 */
[----:B------:R2:W-:Y:S01]  /*2e80*/  @!P4 STG.E desc[UR8][R2.64+0x1c00], R15 ;  /* 0x001c000f0200c986 */ /* 0x0005e2000c101908 */
[----:B------:R-:W-:Y:S02]  /*2e90*/  ISETP.GE.U32.AND.EX P4, PT, RZ, UR5, PT, P6 ;  /* 0x00000005ff007c0c */ /* 0x000fe4000bf86160 */
[----:B------:R-:W-:Y:S01]  /*2ea0*/  ISETP.GE.U32.AND.EX P6, PT, RZ, UR5, PT, P5 ;  /* 0x00000005ff007c0c */ /* 0x000fe2000bfc6150 */
[----:B------:R-:W-:Y:S01]  /*2eb0*/  @!P3 STG.E desc[UR8][R2.64+0x2400], R5 ;  /* 0x002400050200b986 */ /* 0x000fe2000c101908 */
[----:B------:R-:W-:-:S03]  /*2ec0*/  ISETP.GE.U32.AND P5, PT, R16, UR4, PT ;  /* 0x0000000410007c0c */ /* 0x000fc6000bfa6070 */
[----:B------:R0:W-:Y:S01]  /*2ed0*/  @!P2 STG.E desc[UR8][R2.64+0x2000], R17 ;  /* 0x002000110200a986 */ /* 0x0001e2000c101908 */
[----:B------:R-:W-:Y:S02]  /*2ee0*/  ISETP.GE.U32.AND P2, PT, R4, UR4, PT ;  /* 0x0000000404007c0c */ /* 0x000fe4000bf46070 */
[C---:B------:R-:W-:Y:S01]  /*2ef0*/  LOP3.LUT R4, R0.reuse, 0x1000, RZ, 0xfc, !PT ;  /* 0x0000100000047812 */ /* 0x040fe200078efcff */
[----:B--2---:R-:W-:Y:S01]  /*2f00*/  VIADD R15, R0, 0xf00 ;  /* 0x00000f00000f7836 */ /* 0x004fe20000000000 */
[----:B------:R-:W-:Y:S01]  /*2f10*/  ISETP.GE.U32.AND.EX P5, PT, RZ, UR5, PT, P5 ;  /* 0x00000005ff007c0c */ /* 0x000fe2000bfa6150 */
[----:B------:R-:W-:Y:S01]  /*2f20*/  @!P0 STG.E desc[UR8][R2.64+0x3000], R7 ;  /* 0x0030000702008986 */ /* 0x000fe2000c101908 */
[----:B------:R-:W-:Y:S02]  /*2f30*/  @!P4 LOP3.LUT R11, R11, 0x80000000, RZ, 0x3c, !PT ;  /* 0x800000000b0bc812 */ /* 0x000fe400078e3cff */
[----:B------:R-:W-:Y:S02]  /*2f40*/  ISETP.GE.U32.AND P3, PT, R15, UR4, PT ;  /* 0x000000040f007c0c */ /* 0x000fe4000bf66070 */
[----:B------:R-:W-:Y:S01]  /*2f50*/  @!P6 LOP3.LUT R15, R6, 0x80000000, RZ, 0x3c, !PT ;  /* 0x80000000060fe812 */ /* 0x000fe200078e3cff */
[----:B------:R-:W-:Y:S01]  /*2f60*/  VIADD R6, R0, 0x1100 ;  /* 0x0000110000067836 */ /* 0x000fe20000000000 */
[----:B------:R3:W-:Y:S01]  /*2f70*/  @!P4 STG.E desc[UR8][R2.64+0x2800], R11 ;  /* 0x0028000b0200c986 */ /* 0x0007e2000c101908 */
[----:B------:R-:W-:Y:S01]  /*2f80*/  ISETP.GE.U32.AND P4, PT, R4, UR4, PT ;  /* 0x0000000404007c0c */ /* 0x000fe2000bf86070 */
[----:B------:R-:W-:Y:S01]  /*2f90*/  VIADD R0, R0, 0x1200 ;  /* 0x0000120000007836 */ /* 0x000fe20000000000 */
[----:B------:R-:W-:Y:S01]  /*2fa0*/  ISETP.GE.U32.AND.EX P2, PT, RZ, UR5, PT, P2 ;  /* 0x00000005ff007c0c */ /* 0x000fe2000bf46120 */
[----:B------:R4:W-:Y:S01]  /*2fb0*/  @!P6 STG.E desc[UR8][R2.64+0x2c00], R15 ;  /* 0x002c000f0200e986 */ /* 0x0009e2000c101908 */
[----:B------:R-:W-:-:S02]  /*2fc0*/  ISETP.GE.U32.AND P6, PT, R6, UR4, PT ;  /* 0x0000000406007c0c */ /* 0x000fc4000bfc6070 */
[----:B------:R-:W-:Y:S02]  /*2fd0*/  ISETP.GE.U32.AND.EX P3, PT, RZ, UR5, PT, P3 ;  /* 0x00000005ff007c0c */ /* 0x000fe4000bf66130 */
[----:B------:R-:W-:Y:S02]  /*2fe0*/  ISETP.GE.U32.AND.EX P4, PT, RZ, UR5, PT, P4 ;  /* 0x00000005ff007c0c */ /* 0x000fe4000bf86140 */
[----:B------:R-:W-:Y:S02]  /*2ff0*/  ISETP.GE.U32.AND.EX P6, PT, RZ, UR5, PT, P6 ;  /* 0x00000005ff007c0c */ /* 0x000fe4000bfc6160 */
[----:B------:R-:W-:Y:S02]  /*3000*/  ISETP.GE.U32.AND P0, PT, R0, UR4, PT ;  /* 0x0000000400007c0c */ /* 0x000fe4000bf06070 */
[----:B0-----:R-:W-:Y:S02]  /*3010*/  @!P5 LOP3.LUT R17, R8, 0x80000000, RZ, 0x3c, !PT ;  /* 0x800000000811d812 */ /* 0x001fe400078e3cff */
[----:B------:R-:W-:-:S02]  /*3020*/  ISETP.GE.U32.AND.EX P0, PT, RZ, UR5, PT, P0 ;  /* 0x00000005ff007c0c */ /* 0x000fc4000bf06100 */
[----:B------:R-:W-:Y:S01]  /*3030*/  @!P2 LOP3.LUT R9, R9, 0x80000000, RZ, 0x3c, !PT ;  /* 0x800000000909a812 */ /* 0x000fe200078e3cff */
[----:B------:R0:W-:Y:S01]  /*3040*/  @!P5 STG.E desc[UR8][R2.64+0x3400], R17 ;  /* 0x003400110200d986 */ /* 0x0001e2000c101908 */
[----:B---3--:R-:W-:Y:S02]  /*3050*/  @!P3 LOP3.LUT R11, R10, 0x80000000, RZ, 0x3c, !PT ;  /* 0x800000000a0bb812 */ /* 0x008fe400078e3cff */
[----:B----4-:R-:W-:Y:S01]  /*3060*/  @!P4 LOP3.LUT R15, R12, 0x80000000, RZ, 0x3c, !PT ;  /* 0x800000000c0fc812 */ /* 0x010fe200078e3cff */
[----:B------:R0:W-:Y:S01]  /*3070*/  @!P2 STG.E desc[UR8][R2.64+0x3800], R9 ;  /* 0x003800090200a986 */ /* 0x0001e2000c101908 */
[----:B-----5:R-:W-:Y:S02]  /*3080*/  @!P6 LOP3.LUT R13, R13, 0x80000000, RZ, 0x3c, !PT ;  /* 0x800000000d0de812 */ /* 0x020fe400078e3cff */
[----:B-1----:R-:W-:Y:S01]  /*3090*/  @!P1 LOP3.LUT R5, R14, 0x80000000, RZ, 0x3c, !PT ;  /* 0x800000000e059812 */ /* 0x002fe200078e3cff */
[----:B------:R0:W-:Y:S04]  /*30a0*/  @!P3 STG.E desc[UR8][R2.64+0x3c00], R11 ;  /* 0x003c000b0200b986 */ /* 0x0001e8000c101908 */
[----:B------:R0:W-:Y:S04]  /*30b0*/  @!P4 STG.E desc[UR8][R2.64+0x4000], R15 ;  /* 0x0040000f0200c986 */ /* 0x0001e8000c101908 */
[----:B------:R0:W-:Y:S04]  /*30c0*/  @!P6 STG.E desc[UR8][R2.64+0x4400], R13 ;  /* 0x0044000d0200e986 */ /* 0x0001e8000c101908 */
[----:B------:R0:W-:Y:S01]  /*30d0*/  @!P1 STG.E desc[UR8][R2.64], R5 ;  /* 0x0000000502009986 */ /* 0x0001e2000c101908 */
[----:B------:R-:W-:Y:S05]  /*30e0*/  @P0 EXIT ;  /* 0x000000000000094d */ /* 0x000fea0003800000 */
[----:B------:R-:W0:Y:S02]  /*30f0*/  LDS R33, [R33+0x4800] ;  /* 0x0048000021217984 */ /* 0x000e240000000800 */
[----:B0-----:R-:W-:-:S05]  /*3100*/  LOP3.LUT R5, R33, 0x80000000, RZ, 0x3c, !PT ;  /* 0x8000000021057812 */ /* 0x001fca00078e3cff */
[----:B------:R-:W-:Y:S01]  /*3110*/  STG.E desc[UR8][R2.64+0x4800], R5 ;  /* 0x0048000502007986 */ /* 0x000fe2000c101908 */
[----:B------:R-:W-:Y:S05]  /*3120*/  EXIT ;  /* 0x000000000000794d */ /* 0x000fea0003800000 */
.L_x_221:
        /* <DEDUP_REMOVED lines=13> */
.L_x_1010:


//--------------------- .text._ZN3cub18CUB_300001_SM_10006detail9transform16transform_kernelINS2_10policy_hubILb1EN4cuda3std3__45tupleIJN6thrust24THRUST_300001_SM_1000_NS10device_ptrIfEEEEEE10policy1000El14custom_functorNSB_IiEEJPfEEEvT0_iT1_T2_DpNS2_10kernel_argIT3_EE --------------------------
	.section	.text._ZN3cub18CUB_300001_SM_10006detail9transform16transform_kernelINS2_10policy_hubILb1EN4cuda3std3__45tupleIJN6thrust24THRUST_300001_SM_1000_NS10device_ptrIfEEEEEE10policy1000El14custom_functorNSB_IiEEJPfEEEvT0_iT1_T2_DpNS2_10kernel_argIT3_EE,"ax",@progbits
	.align	128
        .global         _ZN3cub18CUB_300001_SM_10006detail9transform16transform_kernelINS2_10policy_hubILb1EN4cuda3std3__45tupleIJN6thrust24THRUST_300001_SM_1000_NS10device_ptrIfEEEEEE10policy1000El14custom_functorNSB_IiEEJPfEEEvT0_iT1_T2_DpNS2_10kernel_argIT3_EE
        .type           _ZN3cub18CUB_300001_SM_10006detail9transform16transform_kernelINS2_10policy_hubILb1EN4cuda3std3__45tupleIJN6thrust24THRUST_300001_SM_1000_NS10device_ptrIfEEEEEE10policy1000El14custom_functorNSB_IiEEJPfEEEvT0_iT1_T2_DpNS2_10kernel_argIT3_EE,@function
        .size           _ZN3cub18CUB_300001_SM_10006detail9transform16transform_kernelINS2_10policy_hubILb1EN4cuda3std3__45tupleIJN6thrust24THRUST_300001_SM_1000_NS10device_ptrIfEEEEEE10policy1000El14custom_functorNSB_IiEEJPfEEEvT0_iT1_T2_DpNS2_10kernel_argIT3_EE,(.L_x_1003 - _ZN3cub18CUB_300001_SM_10006detail9transform16transform_kernelINS2_10policy_hubILb1EN4cuda3std3__45tupleIJN6thrust24THRUST_300001_SM_1000_NS10device_ptrIfEEEEEE10policy1000El14custom_functorNSB_IiEEJPfEEEvT0_iT1_T2_DpNS2_10kernel_argIT3_EE)
        .other          _ZN3cub18CUB_300001_SM_10006detail9transform16transform_kernelINS2_10policy_hubILb1EN4cuda3std3__45tupleIJN6thrust24THRUST_300001_SM_1000_NS10device_ptrIfEEEEEE10policy1000El14custom_functorNSB_IiEEJPfEEEvT0_iT1_T2_DpNS2_10kernel_argIT3_EE,@"STO_CUDA_ENTRY STV_DEFAULT"
_ZN3cub18CUB_300001_SM_10006detail9transform16transform_kernelINS2_10policy_hubILb1EN4cuda3std3__45tupleIJN6thrust24THRUST_300001_SM_1000_NS10device_ptrIfEEEEEE10policy1000El14custom_functorNSB_IiEEJPfEEEvT0_iT1_T2_DpNS2_10kernel_argIT3_EE:
.text._ZN3cub18CUB_300001_SM_10006detail9transform16transform_kernelINS2_10policy_hubILb1EN4cuda3std3__45tupleIJN6thrust24THRUST_300001_SM_1000_NS10device_ptrIfEEEEEE10policy1000El14custom_functorNSB_IiEEJPfEEEvT0_iT1_T2_DpNS2_10kernel_argIT3_EE:
[----:B------:R-:W-:Y:S08]  /*0000*/  LDC R1, c[0x0][0x37c] ;  /* 0x0000df00ff017b82 */ /* 0x000ff00000000800 */
[----:B------:R-:W0:Y:S01]  /*0010*/  LDC R2, c[0x0][0x388] ;  /* 0x0000e200ff027b82 */ /* 0x000e220000000800 */
[----:B------:R-:W1:Y:S01]  /*0020*/  LDCU.64 UR6, c[0x0][0x380] ;  /* 0x00007000ff0677ac */ /* 0x000e620008000a00 */
[----:B------:R-:W2:Y:S01]  /*0030*/  S2R R25, SR_TID.X ;  /* 0x0000000000197919 */ /* 0x000ea20000002100 */
[----:B------:R-:W-:Y:S05]  /*0040*/  BSSY.RECONVERGENT B0, `(.L_x_222) ;  /* 0x000001a000007945 */ /* 0x000fea0003800200 */
[----:B------:R-:W3:Y:S01]  /*0050*/  S2UR UR4, SR_CTAID.X ;  /* 0x00000000000479c3 */ /* 0x000ee20000002500 */
[----:B0-----:R-:W-:-:S04]  /*0060*/  SHF.L.U32 R6, R2, 0x7, RZ ;  /* 0x0000000702067819 */ /* 0x001fc800000006ff */
[----:B------:R-:W-:Y:S01]  /*0070*/  SHF.R.S32.HI R0, RZ, 0x1f, R6 ;  /* 0x0000001fff007819 */ /* 0x000fe20000011406 */
[----:B---3--:R-:W-:-:S04]  /*0080*/  IMAD.WIDE.U32 R4, R6, UR4, RZ ;  /* 0x0000000406047c25 */ /* 0x008fc8000f8e00ff */
[----:B------:R-:W-:Y:S01]  /*0090*/  IMAD R11, R0, UR4, RZ ;  /* 0x00000004000b7c24 */ /* 0x000fe2000f8e02ff */
[----:B-1----:R-:W-:-:S04]  /*00a0*/  IADD3 R7, P1, PT, -R4, UR6, RZ ;  /* 0x0000000604077c10 */ /* 0x002fc8000ff3e1ff */
[----:B------:R-:W-:Y:S02]  /*00b0*/  IADD3 R11, PT, PT, R5, R11, RZ ;  /* 0x0000000b050b7210 */ /* 0x000fe40007ffe0ff */
[----:B------:R-:W-:Y:S02]  /*00c0*/  ISETP.LT.U32.AND P0, PT, R7, R6, PT ;  /* 0x000000060700720c */ /* 0x000fe40003f01070 */
[----:B------:R-:W-:-:S04]  /*00d0*/  IADD3.X R3, PT, PT, ~R11, UR7, RZ, P1, !PT ;  /* 0x000000070b037c10 */ /* 0x000fc80008ffe5ff */
[----:B------:R-:W-:Y:S02]  /*00e0*/  ISETP.LT.AND.EX P0, PT, R3, R0, PT, P0 ;  /* 0x000000000300720c */ /* 0x000fe40003f01300 */
[----:B--2---:R-:W-:Y:S02]  /*00f0*/  SHF.L.U32 R3, R25, 0x7, RZ ;  /* 0x0000000719037819 */ /* 0x004fe400000006ff */
[----:B------:R-:W-:-:S05]  /*0100*/  SEL R7, R7, R6, P0 ;  /* 0x0000000607077207 */ /* 0x000fca0000000000 */
[----:B------:R-:W-:-:S05]  /*0110*/  IMAD.SHL.U32 R0, R7, 0x4, RZ ;  /* 0x0000000407007824 */ /* 0x000fca00078e00ff */
[----:B------:R-:W-:-:S13]  /*0120*/  ISETP.GE.AND P0, PT, R3, R0, PT ;  /* 0x000000000300720c */ /* 0x000fda0003f06270 */
[----:B------:R-:W-:Y:S05]  /*0130*/  @P0 BRA `(.L_x_223) ;  /* 0x0000000000280947 */ /* 0x000fea0003800000 */
[----:B------:R-:W0:Y:S02]  /*0140*/  LDC.64 R8, c[0x0][0x398] ;  /* 0x0000e600ff087b82 */ /* 0x000e240000000a00 */
[----:B0-----:R-:W-:-:S04]  /*0150*/  LEA R8, P0, R4, R8, 0x2 ;  /* 0x0000000804087211 */ /* 0x001fc800078010ff */
[----:B------:R-:W-:-:S03]  /*0160*/  LEA.HI.X R9, R4, R9, R11, 0x2, P0 ;  /* 0x0000000904097211 */ /* 0x000fc600000f140b */
[----:B------:R-:W-:-:S07]  /*0170*/  IMAD.WIDE.U32 R8, R25, 0x80, R8 ;  /* 0x0000008019087825 */ /* 0x000fce00078e0008 */
.L_x_224:
[----:B------:R-:W-:Y:S01]  /*0180*/  IADD3 R3, PT, PT, R3, 0x4000, RZ ;  /* 0x0000400003037810 */ /* 0x000fe20007ffe0ff */
[----:B------:R0:W-:Y:S03]  /*0190*/  CCTL.E.PF2 [R8] ;  /* 0x000000000800798f */ /* 0x0001e60000800100 */
[----:B------:R-:W-:Y:S02]  /*01a0*/  ISETP.GE.AND P0, PT, R3, R0, PT ;  /* 0x000000000300720c */ /* 0x000fe40003f06270 */
[----:B0-----:R-:W-:-:S04]  /*01b0*/  IADD3 R8, P1, PT, R8, 0x4000, RZ ;  /* 0x0000400008087810 */ /* 0x001fc80007f3e0ff */
[----:B------:R-:W-:-:S07]  /*01c0*/  IADD3.X R9, PT, PT, RZ, R9, RZ, P1, !PT ;  /* 0x00000009ff097210 */ /* 0x000fce0000ffe4ff */
[----:B------:R-:W-:Y:S05]  /*01d0*/  @!P0 BRA `(.L_x_224) ;  /* 0xfffffffc00e88947 */ /* 0x000fea000383ffff */
.L_x_223:
[----:B------:R-:W-:Y:S05]  /*01e0*/  BSYNC.RECONVERGENT B0 ;  /* 0x0000000000007941 */ /* 0x000fea0003800200 */
.L_x_222:
[----:B------:R-:W0:Y:S01]  /*01f0*/  LDCU.128 UR8, c[0x0][0x390] ;  /* 0x00007200ff0877ac */ /* 0x000e220008000c00 */
[----:B------:R-:W1:Y:S01]  /*0200*/  LDC R0, c[0x0][0x38c] ;  /* 0x0000e300ff007b82 */ /* 0x000e620000000800 */
[----:B------:R-:W-:Y:S02]  /*0210*/  ISETP.NE.AND P0, PT, R6, R7, PT ;  /* 0x000000070600720c */ /* 0x000fe40003f05270 */
[C---:B------:R-:W-:Y:S01]  /*0220*/  SHF.L.U32 R16, R4.reuse, 0x2, RZ ;  /* 0x0000000204107819 */ /* 0x040fe200000006ff */
[----:B------:R-:W2:Y:S01]  /*0230*/  LDCU.64 UR6, c[0x0][0x358] ;  /* 0x00006b00ff0677ac */ /* 0x000ea20008000a00 */
[----:B------:R-:W-:Y:S02]  /*0240*/  SHF.L.U64.HI R17, R4, 0x2, R11 ;  /* 0x0000000204117819 */ /* 0x000fe4000001020b */
[C---:B0-----:R-:W-:Y:S02]  /*0250*/  IADD3 R14, P1, PT, R16.reuse, UR10, RZ ;  /* 0x0000000a100e7c10 */ /* 0x041fe4000ff3e0ff */
[----:B------:R-:W-:-:S02]  /*0260*/  IADD3 R12, P2, PT, R16, UR8, RZ ;  /* 0x00000008100c7c10 */ /* 0x000fc4000ff5e0ff */
[C---:B------:R-:W-:Y:S02]  /*0270*/  IADD3.X R15, PT, PT, R17.reuse, UR11, RZ, P1, !PT ;  /* 0x0000000b110f7c10 */ /* 0x040fe40008ffe4ff */
[----:B------:R-:W-:Y:S01]  /*0280*/  IADD3.X R13, PT, PT, R17, UR9, RZ, P2, !PT ;  /* 0x00000009110d7c10 */ /* 0x000fe200097fe4ff */
[----:B--2---:R-:W-:Y:S08]  /*0290*/  @!P0 BRA `(.L_x_225) ;  /* 0x0000001400bc8947 */ /* 0x004ff00003800000 */
[----:B------:R-:W-:-:S13]  /*02a0*/  ISETP.GE.AND P0, PT, R2, 0x1, PT ;  /* 0x000000010200780c */ /* 0x000fda0003f06270 */
[----:B------:R-:W-:Y:S05]  /*02b0*/  @!P0 EXIT ;  /* 0x000000000000894d */ /* 0x000fea0003800000 */
[C---:B------:R-:W-:Y:S01]  /*02c0*/  ISETP.GE.U32.AND P0, PT, R2.reuse, 0x8, PT ;  /* 0x000000080200780c */ /* 0x040fe20003f06070 */
[----:B------:R-:W-:Y:S01]  /*02d0*/  IMAD.MOV.U32 R16, RZ, RZ, RZ ;  /* 0x000000ffff107224 */ /* 0x000fe200078e00ff */
[----:B------:R-:W-:-:S11]  /*02e0*/  LOP3.LUT R11, R2, 0x7, RZ, 0xc0, !PT ;  /* 0x00000007020b7812 */ /* 0x000fd600078ec0ff */
[----:B------:R-:W-:Y:S05]  /*02f0*/  @!P0 BRA `(.L_x_226) ;  /* 0x0000000800c88947 */ /* 0x000fea0003800000 */
[----:B------:R-:W0:Y:S01]  /*0300*/  LDC R8, c[0x0][0x38c] ;  /* 0x0000e300ff087b82 */ /* 0x000e220000000800 */
[----:B------:R-:W-:Y:S01]  /*0310*/  HFMA2 R10, -RZ, RZ, 0, 0 ;  /* 0x00000000ff0a7431 */ /* 0x000fe200000001ff */
[----:B------:R-:W-:-:S07]  /*0320*/  LOP3.LUT R16, R2, 0x7ffffff8, RZ, 0xc0, !PT ;  /* 0x7ffffff802107812 */ /* 0x000fce00078ec0ff */
.L_x_259:
[----:B------:R-:W-:Y:S01]  /*0330*/  LEA R9, R10, R25, 0x7 ;  /* 0x000000190a097211 */ /* 0x000fe200078e38ff */
[----:B------:R-:W-:Y:S03]  /*0340*/  BSSY.RECONVERGENT B2, `(.L_x_227) ;  /* 0x0000015000027945 */ /* 0x000fe60003800200 */
[----:B------:R-:W-:-:S13]  /*0350*/  ISETP.GE.AND P0, PT, R9, R7, PT ;  /* 0x000000070900720c */ /* 0x000fda0003f06270 */
[----:B0-234-:R-:W-:Y:S05]  /*0360*/  @P0 BRA `(.L_x_228) ;  /* 0x0000000000480947 */ /* 0x01dfea0003800000 */
[----:B------:R-:W-:-:S06]  /*0370*/  IMAD.WIDE.U32 R2, R9, 0x4, R14 ;  /* 0x0000000409027825 */ /* 0x000fcc00078e000e */
[----:B------:R-:W2:Y:S01]  /*0380*/  LDG.E R3, desc[UR6][R2.64] ;  /* 0x0000000602037981 */ /* 0x000ea2000c1e1900 */
[----:B0-----:R-:W0:Y:S01]  /*0390*/  MUFU.RCP R5, R8 ;  /* 0x0000000800057308 */ /* 0x001e220000001000 */
[----:B------:R-:W-:Y:S01]  /*03a0*/  BSSY.RECONVERGENT B3, `(.L_x_229) ;  /* 0x000000b000037945 */ /* 0x000fe20003800200 */
[----:B0-----:R-:W-:-:S04]  /*03b0*/  FFMA R4, R5, -R8, 1 ;  /* 0x3f80000005047423 */ /* 0x001fc80000000808 */
[----:B------:R-:W-:Y:S02]  /*03c0*/  FFMA R4, R5, R4, R5 ;  /* 0x0000000405047223 */ /* 0x000fe40000000005 */
[----:B--2---:R-:W0:Y:S02]  /*03d0*/  FCHK P0, R3, R8 ;  /* 0x0000000803007302 */ /* 0x004e240000000000 */
[----:B------:R-:W-:-:S04]  /*03e0*/  FFMA R5, R3, R4, RZ ;  /* 0x0000000403057223 */ /* 0x000fc800000000ff */
[----:B------:R-:W-:-:S04]  /*03f0*/  FFMA R6, R5, -R8, R3 ;  /* 0x8000000805067223 */ /* 0x000fc80000000003 */
[----:B------:R-:W-:Y:S01]  /*0400*/  FFMA R4, R4, R6, R5 ;  /* 0x0000000604047223 */ /* 0x000fe20000000005 */
[----:B0-----:R-:W-:Y:S06]  /*0410*/  @!P0 BRA `(.L_x_230) ;  /* 0x00000000000c8947 */ /* 0x001fec0003800000 */
[----:B------:R-:W-:-:S07]  /*0420*/  MOV R24, 0x440 ;  /* 0x0000044000187802 */ /* 0x000fce0000000f00 */
[----:B-1----:R-:W-:Y:S05]  /*0430*/  CALL.REL.NOINC `($__internal_0_$__cuda_sm3x_div_rn_noftz_f32_slowpath) ;  /* 0x00000028002c7944 */ /* 0x002fea0003c00000 */
[----:B------:R-:W-:-:S07]  /*0440*/  MOV R4, R2 ;  /* 0x0000000200047202 */ /* 0x000fce0000000f00 */
.L_x_230:
[----:B------:R-:W-:Y:S05]  /*0450*/  BSYNC.RECONVERGENT B3 ;  /* 0x0000000000037941 */ /* 0x000fea0003800200 */
.L_x_229:
[----:B------:R-:W0:Y:S01]  /*0460*/  F2I.FLOOR.NTZ R5, R4 ;  /* 0x0000000400057305 */ /* 0x000e220000207100 */
[----:B------:R-:W-:-:S05]  /*0470*/  IMAD.WIDE.U32 R2, R9, 0x4, R12 ;  /* 0x0000000409027825 */ /* 0x000fca00078e000c */
[----:B0-----:R2:W-:Y:S02]  /*0480*/  STG.E desc[UR6][R2.64], R5 ;  /* 0x0000000502007986 */ /* 0x0015e4000c101906 */
.L_x_228:
[----:B------:R-:W-:Y:S05]  /*0490*/  BSYNC.RECONVERGENT B2 ;  /* 0x0000000000027941 */ /* 0x000fea0003800200 */
.L_x_227:
[----:B------:R-:W-:Y:S01]  /*04a0*/  VIADD R19, R9, 0x80 ;  /* 0x0000008009137836 */ /* 0x000fe20000000000 */
[----:B------:R-:W-:Y:S03]  /*04b0*/  BSSY.RECONVERGENT B2, `(.L_x_231) ;  /* 0x0000015000027945 */ /* 0x000fe60003800200 */
[C---:B------:R-:W-:Y:S01]  /*04c0*/  IMAD.WIDE R20, R19.reuse, 0x4, R14 ;  /* 0x0000000413147825 */ /* 0x040fe200078e020e */
[----:B------:R-:W-:-:S03]  /*04d0*/  ISETP.GE.AND P0, PT, R19, R7, PT ;  /* 0x000000071300720c */ /* 0x000fc60003f06270 */
[----:B------:R-:W-:-:S10]  /*04e0*/  IMAD.WIDE R18, R19, 0x4, R12 ;  /* 0x0000000413127825 */ /* 0x000fd400078e020c */
[----:B------:R-:W-:Y:S05]  /*04f0*/  @P0 BRA `(.L_x_232) ;  /* 0x0000000000400947 */ /* 0x000fea0003800000 */
[----:B--2---:R-:W2:Y:S01]  /*0500*/  LDG.E R5, desc[UR6][R20.64] ;  /* 0x0000000614057981 */ /* 0x004ea2000c1e1900 */
        /* <DEDUP_REMOVED lines=9> */
[----:B------:R-:W-:Y:S02]  /*05a0*/  MOV R3, R5 ;  /* 0x0000000500037202 */ /* 0x000fe40000000f00 */
[----:B------:R-:W-:-:S07]  /*05b0*/  MOV R24, 0x5d0 ;  /* 0x000005d000187802 */ /* 0x000fce0000000f00 */
[----:B-1----:R-:W-:Y:S05]  /*05c0*/  CALL.REL.NOINC `($__internal_0_$__cuda_sm3x_div_rn_noftz_f32_slowpath) ;  /* 0x0000002400c87944 */ /* 0x002fea0003c00000 */
.L_x_234:
[----:B------:R-:W-:Y:S05]  /*05d0*/  BSYNC.RECONVERGENT B3 ;  /* 0x0000000000037941 */ /* 0x000fea0003800200 */
.L_x_233:
[----:B------:R-:W0:Y:S02]  /*05e0*/  F2I.FLOOR.NTZ R3, R2 ;  /* 0x0000000200037305 */ /* 0x000e240000207100 */
[----:B0-----:R3:W-:Y:S02]  /*05f0*/  STG.E desc[UR6][R18.64], R3 ;  /* 0x0000000312007986 */ /* 0x0017e4000c101906 */
.L_x_232:
[----:B------:R-:W-:Y:S05]  /*0600*/  BSYNC.RECONVERGENT B2 ;  /* 0x0000000000027941 */ /* 0x000fea0003800200 */
.L_x_231:
[----:B--2---:R-:W-:Y:S01]  /*0610*/  IADD3 R2, PT, PT, R9, 0x100, RZ ;  /* 0x0000010009027810 */ /* 0x004fe20007ffe0ff */
[----:B------:R-:W-:Y:S03]  /*0620*/  BSSY.RECONVERGENT B2, `(.L_x_235) ;  /* 0x0000013000027945 */ /* 0x000fe60003800200 */
[----:B------:R-:W-:-:S13]  /*0630*/  ISETP.GE.AND P0, PT, R2, R7, PT ;  /* 0x000000070200720c */ /* 0x000fda0003f06270 */
[----:B------:R-:W-:Y:S05]  /*0640*/  @P0 BRA `(.L_x_236) ;  /* 0x0000000000400947 */ /* 0x000fea0003800000 */
[----:B------:R-:W2:Y:S01]  /*0650*/  LDG.E R5, desc[UR6][R20.64+0x200] ;  /* 0x0002000614057981 */ /* 0x000ea2000c1e1900 */
[----:B0--3--:R-:W0:Y:S01]  /*0660*/  MUFU.RCP R3, R8 ;  /* 0x0000000800037308 */ /* 0x009e220000001000 */
        /* <DEDUP_REMOVED lines=11> */
.L_x_238:
[----:B------:R-:W-:Y:S05]  /*0720*/  BSYNC.RECONVERGENT B3 ;  /* 0x0000000000037941 */ /* 0x000fea0003800200 */
.L_x_237:
[----:B------:R-:W0:Y:S02]  /*0730*/  F2I.FLOOR.NTZ R3, R2 ;  /* 0x0000000200037305 */ /* 0x000e240000207100 */
[----:B0-----:R2:W-:Y:S02]  /*0740*/  STG.E desc[UR6][R18.64+0x200], R3 ;  /* 0x0002000312007986 */ /* 0x0015e4000c101906 */
.L_x_236:
[----:B------:R-:W-:Y:S05]  /*0750*/  BSYNC.RECONVERGENT B2 ;  /* 0x0000000000027941 */ /* 0x000fea0003800200 */
.L_x_235:
[----:B------:R-:W-:Y:S01]  /*0760*/  VIADD R2, R9, 0x180 ;  /* 0x0000018009027836 */ /* 0x000fe20000000000 */
[----:B------:R-:W-:Y:S04]  /*0770*/  BSSY.RECONVERGENT B2, `(.L_x_239) ;  /* 0x0000013000027945 */ /* 0x000fe80003800200 */
[----:B------:R-:W-:-:S13]  /*0780*/  ISETP.GE.AND P0, PT, R2, R7, PT ;  /* 0x000000070200720c */ /* 0x000fda0003f06270 */
[----:B------:R-:W-:Y:S05]  /*0790*/  @P0 BRA `(.L_x_240) ;  /* 0x0000000000400947 */ /* 0x000fea0003800000 */
[----:B------:R-:W4:Y:S01]  /*07a0*/  LDG.E R5, desc[UR6][R20.64+0x400] ;  /* 0x0004000614057981 */ /* 0x000f22000c1e1900 */
[----:B0-23--:R-:W0:Y:S01]  /*07b0*/  MUFU.RCP R3, R8 ;  /* 0x0000000800037308 */ /* 0x00de220000001000 */
[----:B------:R-:W-:Y:S01]  /*07c0*/  BSSY.RECONVERGENT B3, `(.L_x_241) ;  /* 0x000000b000037945 */ /* 0x000fe20003800200 */
[----:B0-----:R-:W-:-:S04]  /*07d0*/  FFMA R2, R3, -R8, 1 ;  /* 0x3f80000003027423 */ /* 0x001fc80000000808 */
[----:B------:R-:W-:Y:S02]  /*07e0*/  FFMA R2, R3, R2, R3 ;  /* 0x0000000203027223 */ /* 0x000fe40000000003 */
[----:B----4-:R-:W0:Y:S02]  /*07f0*/  FCHK P0, R5, R8 ;  /* 0x0000000805007302 */ /* 0x010e240000000000 */
[----:B------:R-:W-:-:S04]  /*0800*/  FFMA R3, R2, R5, RZ ;  /* 0x0000000502037223 */ /* 0x000fc800000000ff */
[----:B------:R-:W-:-:S04]  /*0810*/  FFMA R4, R3, -R8, R5 ;  /* 0x8000000803047223 */ /* 0x000fc80000000005 */
[----:B------:R-:W-:Y:S01]  /*0820*/  FFMA R2, R2, R4, R3 ;  /* 0x0000000402027223 */ /* 0x000fe20000000003 */
[----:B0-----:R-:W-:Y:S06]  /*0830*/  @!P0 BRA `(.L_x_242) ;  /* 0x00000000000c8947 */ /* 0x001fec0003800000 */
[----:B------:R-:W-:Y:S02]  /*0840*/  MOV R3, R5 ;  /* 0x0000000500037202 */ /* 0x000fe40000000f00 */
[----:B------:R-:W-:-:S07]  /*0850*/  MOV R24, 0x870 ;  /* 0x0000087000187802 */ /* 0x000fce0000000f00 */
[----:B-1----:R-:W-:Y:S05]  /*0860*/  CALL.REL.NOINC `($__internal_0_$__cuda_sm3x_div_rn_noftz_f32_slowpath) ;  /* 0x0000002400207944 */ /* 0x002fea0003c00000 */
.L_x_242:
[----:B------:R-:W-:Y:S05]  /*0870*/  BSYNC.RECONVERGENT B3 ;  /* 0x0000000000037941 */ /* 0x000fea0003800200 */
.L_x_241:
[----:B------:R-:W0:Y:S02]  /*0880*/  F2I.FLOOR.NTZ R3, R2 ;  /* 0x0000000200037305 */ /* 0x000e240000207100 */
[----:B0-----:R4:W-:Y:S02]  /*0890*/  STG.E desc[UR6][R18.64+0x400], R3 ;  /* 0x0004000312007986 */ /* 0x0019e4000c101906 */
.L_x_240:
[----:B------:R-:W-:Y:S05]  /*08a0*/  BSYNC.RECONVERGENT B2 ;  /* 0x0000000000027941 */ /* 0x000fea0003800200 */
.L_x_239:
[----:B------:R-:W-:Y:S01]  /*08b0*/  IADD3 R2, PT, PT, R9, 0x200, RZ ;  /* 0x0000020009027810 */ /* 0x000fe20007ffe0ff */
[----:B------:R-:W-:Y:S03]  /*08c0*/  BSSY.RECONVERGENT B2, `(.L_x_243) ;  /* 0x0000013000027945 */ /* 0x000fe60003800200 */
[----:B------:R-:W-:-:S13]  /*08d0*/  ISETP.GE.AND P0, PT, R2, R7, PT ;  /* 0x000000070200720c */ /* 0x000fda0003f06270 */
[----:B------:R-:W-:Y:S05]  /*08e0*/  @P0 BRA `(.L_x_244) ;  /* 0x0000000000400947 */ /* 0x000fea0003800000 */
[----:B------:R-:W5:Y:S01]  /*08f0*/  LDG.E R5, desc[UR6][R20.64+0x600] ;  /* 0x0006000614057981 */ /* 0x000f62000c1e1900 */
[----:B0-234-:R-:W0:Y:S01]  /*0900*/  MUFU.RCP R3, R8 ;  /* 0x0000000800037308 */ /* 0x01de220000001000 */
[----:B------:R-:W-:Y:S01]  /*0910*/  BSSY.RECONVERGENT B3, `(.L_x_245) ;  /* 0x000000b000037945 */ /* 0x000fe20003800200 */
[----:B0-----:R-:W-:-:S04]  /*0920*/  FFMA R2, R3, -R8, 1 ;  /* 0x3f80000003027423 */ /* 0x001fc80000000808 */
[----:B------:R-:W-:Y:S02]  /*0930*/  FFMA R2, R3, R2, R3 ;  /* 0x0000000203027223 */ /* 0x000fe40000000003 */
[----:B-----5:R-:W0:Y:S02]  /*0940*/  FCHK P0, R5, R8 ;  /* 0x0000000805007302 */ /* 0x020e240000000000 */
[----:B------:R-:W-:-:S04]  /*0950*/  FFMA R3, R2, R5, RZ ;  /* 0x0000000502037223 */ /* 0x000fc800000000ff */
[----:B------:R-:W-:-:S04]  /*0960*/  FFMA R4, R3, -R8, R5 ;  /* 0x8000000803047223 */ /* 0x000fc80000000005 */
[----:B------:R-:W-:Y:S01]  /*0970*/  FFMA R2, R2, R4, R3 ;  /* 0x0000000402027223 */ /* 0x000fe20000000003 */
[----:B0-----:R-:W-:Y:S06]  /*0980*/  @!P0 BRA `(.L_x_246) ;  /* 0x00000000000c8947 */ /* 0x001fec0003800000 */
[----:B------:R-:W-:Y:S02]  /*0990*/  MOV R3, R5 ;  /* 0x0000000500037202 */ /* 0x000fe40000000f00 */
[----:B------:R-:W-:-:S07]  /*09a0*/  MOV R24, 0x9c0 ;  /* 0x000009c000187802 */ /* 0x000fce0000000f00 */
[----:B-1----:R-:W-:Y:S05]  /*09b0*/  CALL.REL.NOINC `($__internal_0_$__cuda_sm3x_div_rn_noftz_f32_slowpath) ;  /* 0x0000002000cc7944 */ /* 0x002fea0003c00000 */
.L_x_246:
[----:B------:R-:W-:Y:S05]  /*09c0*/  BSYNC.RECONVERGENT B3 ;  /* 0x0000000000037941 */ /* 0x000fea0003800200 */
.L_x_245:
[----:B------:R-:W0:Y:S02]  /*09d0*/  F2I.FLOOR.NTZ R3, R2 ;  /* 0x0000000200037305 */ /* 0x000e240000207100 */
[----:B0-----:R0:W-:Y:S02]  /*09e0*/  STG.E desc[UR6][R18.64+0x600], R3 ;  /* 0x0006000312007986 */ /* 0x0011e4000c101906 */
.L_x_244:
[----:B------:R-:W-:Y:S05]  /*09f0*/  BSYNC.RECONVERGENT B2 ;  /* 0x0000000000027941 */ /* 0x000fea0003800200 */
.L_x_243:
[----:B------:R-:W-:Y:S01]  /*0a00*/  VIADD R2, R9, 0x280 ;  /* 0x0000028009027836 */ /* 0x000fe20000000000 */
[----:B------:R-:W-:Y:S04]  /*0a10*/  BSSY.RECONVERGENT B2, `(.L_x_247) ;  /* 0x0000013000027945 */ /* 0x000fe80003800200 */
        /* <DEDUP_REMOVED lines=15> */
.L_x_250:
[----:B------:R-:W-:Y:S05]  /*0b10*/  BSYNC.RECONVERGENT B3 ;  /* 0x0000000000037941 */ /* 0x000fea0003800200 */
.L_x_249:
[----:B------:R-:W0:Y:S02]  /*0b20*/  F2I.FLOOR.NTZ R3, R2 ;  /* 0x0000000200037305 */ /* 0x000e240000207100 */
[----:B0-----:R0:W-:Y:S02]  /*0b30*/  STG.E desc[UR6][R18.64+0x800], R3 ;  /* 0x0008000312007986 */ /* 0x0011e4000c101906 */
.L_x_248:
[----:B------:R-:W-:Y:S05]  /*0b40*/  BSYNC.RECONVERGENT B2 ;  /* 0x0000000000027941 */ /* 0x000fea0003800200 */
.L_x_247:
        /* <DEDUP_REMOVED lines=17> */
.L_x_254:
[----:B------:R-:W-:Y:S05]  /*0c60*/  BSYNC.RECONVERGENT B3 ;  /* 0x0000000000037941 */ /* 0x000fea0003800200 */
.L_x_253:
[----:B------:R-:W0:Y:S02]  /*0c70*/  F2I.FLOOR.NTZ R3, R2 ;  /* 0x0000000200037305 */ /* 0x000e240000207100 */
[----:B0-----:R0:W-:Y:S02]  /*0c80*/  STG.E desc[UR6][R18.64+0xa00], R3 ;  /* 0x000a000312007986 */ /* 0x0011e4000c101906 */
.L_x_252:
[----:B------:R-:W-:Y:S05]  /*0c90*/  BSYNC.RECONVERGENT B2 ;  /* 0x0000000000027941 */ /* 0x000fea0003800200 */
.L_x_251:
        /* <DEDUP_REMOVED lines=14> */
[----:B------:R-:W-:Y:S01]  /*0d80*/  IMAD.MOV.U32 R3, RZ, RZ, R20 ;  /* 0x000000ffff037224 */ /* 0x000fe200078e0014 */
[----:B------:R-:W-:-:S07]  /*0d90*/  MOV R24, 0xdb0 ;  /* 0x00000db000187802 */ /* 0x000fce0000000f00 */
[----:B-1----:R-:W-:Y:S05]  /*0da0*/  CALL.REL.NOINC `($__internal_0_$__cuda_sm3x_div_rn_noftz_f32_slowpath) ;  /* 0x0000001c00d07944 */ /* 0x002fea0003c00000 */
.L_x_258:
[----:B------:R-:W-:Y:S05]  /*0db0*/  BSYNC.RECONVERGENT B3 ;  /* 0x0000000000037941 */ /* 0x000fea0003800200 */
.L_x_257:
[----:B------:R-:W0:Y:S02]  /*0dc0*/  F2I.FLOOR.NTZ R3, R2 ;  /* 0x0000000200037305 */ /* 0x000e240000207100 */
[----:B0-----:R0:W-:Y:S02]  /*0dd0*/  STG.E desc[UR6][R18.64+0xc00], R3 ;  /* 0x000c000312007986 */ /* 0x0011e4000c101906 */
.L_x_256:
[----:B------:R-:W-:Y:S05]  /*0de0*/  BSYNC.RECONVERGENT B2 ;  /* 0x0000000000027941 */ /* 0x000fea0003800200 */
.L_x_255:
[----:B------:R-:W-:-:S04]  /*0df0*/  IADD3 R10, PT, PT, R10, 0x8, RZ ;  /* 0x000000080a0a7810 */ /* 0x000fc80007ffe0ff */
[----:B------:R-:W-:-:S13]  /*0e00*/  ISETP.NE.AND P0, PT, R10, R16, PT ;  /* 0x000000100a00720c */ /* 0x000fda0003f05270 */
[----:B------:R-:W-:Y:S05]  /*0e10*/  @P0 BRA `(.L_x_259) ;  /* 0xfffffff400440947 */ /* 0x000fea000383ffff */
.L_x_226:
[----:B------:R-:W-:-:S13]  /*0e20*/  ISETP.NE.AND P0, PT, R11, RZ, PT ;  /* 0x000000ff0b00720c */ /* 0x000fda0003f05270 */
[----:B------:R-:W-:Y:S05]  /*0e30*/  @!P0 EXIT ;  /* 0x000000000000894d */ /* 0x000fea0003800000 */
[----:B------:R-:W5:Y:S01]  /*0e40*/  LDCU UR4, c[0x0][0x388] ;  /* 0x00007100ff0477ac */ /* 0x000f620008000800 */
[----:B------:R-:W-:Y:S01]  /*0e50*/  ISETP.GE.U32.AND P0, PT, R11, 0x4, PT ;  /* 0x000000040b00780c */ /* 0x000fe20003f06070 */
[----:B-----5:R-:W-:-:S12]  /*0e60*/  ULOP3.LUT UR4, UR4, 0x3, URZ, 0xc0, !UPT ;  /* 0x0000000304047892 */ /* 0x020fd8000f8ec0ff */
[----:B------:R-:W-:Y:S05]  /*0e70*/  @!P0 BRA `(.L_x_260) ;  /* 0x0000000400848947 */ /* 0x000fea0003800000 */
[----:B------:R-:W-:Y:S01]  /*0e80*/  LEA R11, R16, R25, 0x7 ;  /* 0x00000019100b7211 */ /* 0x000fe200078e38ff */
[----:B------:R-:W-:Y:S03]  /*0e90*/  BSSY.RECONVERGENT B2, `(.L_x_261) ;  /* 0x0000016000027945 */ /* 0x000fe60003800200 */
[----:B------:R-:W-:-:S13]  /*0ea0*/  ISETP.GE.AND P0, PT, R11, R7, PT ;  /* 0x000000070b00720c */ /* 0x000fda0003f06270 */
[----:B------:R-:W-:Y:S05]  /*0eb0*/  @P0 BRA `(.L_x_262) ;  /* 0x00000000004c0947 */ /* 0x000fea0003800000 */
[----:B------:R-:W-:Y:S01]  /*0ec0*/  IMAD.WIDE R4, R11, 0x4, R14 ;  /* 0x000000040b047825 */ /* 0x000fe200078e020e */
[----:B------:R-:W5:Y:S05]  /*0ed0*/  LDC R9, c[0x0][0x38c] ;  /* 0x0000e300ff097b82 */ /* 0x000f6a0000000800 */
[----:B------:R-:W2:Y:S01]  /*0ee0*/  LDG.E R4, desc[UR6][R4.64] ;  /* 0x0000000604047981 */ /* 0x000ea2000c1e1900 */
[----:B------:R-:W-:Y:S01]  /*0ef0*/  BSSY.RECONVERGENT B3, `(.L_x_263) ;  /* 0x000000c000037945 */ /* 0x000fe20003800200 */
[----:B-----5:R-:W0:Y:S02]  /*0f00*/  MUFU.RCP R2, R9 ;  /* 0x0000000900027308 */ /* 0x020e240000001000 */
[----:B0-234-:R-:W-:-:S04]  /*0f10*/  FFMA R3, R2, -R9, 1 ;  /* 0x3f80000002037423 */ /* 0x01dfc80000000809 */
[----:B------:R-:W-:Y:S02]  /*0f20*/  FFMA R2, R2, R3, R2 ;  /* 0x0000000302027223 */ /* 0x000fe40000000002 */
[----:B------:R-:W0:Y:S02]  /*0f30*/  FCHK P0, R4, R9 ;  /* 0x0000000904007302 */ /* 0x000e240000000000 */
[----:B------:R-:W-:-:S04]  /*0f40*/  FFMA R3, R2, R4, RZ ;  /* 0x0000000402037223 */ /* 0x000fc800000000ff */
[----:B------:R-:W-:-:S04]  /*0f50*/  FFMA R6, R3, -R9, R4 ;  /* 0x8000000903067223 */ /* 0x000fc80000000004 */
[----:B------:R-:W-:Y:S01]  /*0f60*/  FFMA R2, R2, R6, R3 ;  /* 0x0000000602027223 */ /* 0x000fe20000000003 */
[----:B0-----:R-:W-:Y:S06]  /*0f70*/  @!P0 BRA `(.L_x_264) ;  /* 0x00000000000c8947 */ /* 0x001fec0003800000 */
[----:B------:R-:W-:Y:S02]  /*0f80*/  MOV R3, R4 ;  /* 0x0000000400037202 */ /* 0x000fe40000000f00 */
[----:B------:R-:W-:-:S07]  /*0f90*/  MOV R24, 0xfb0 ;  /* 0x00000fb000187802 */ /* 0x000fce0000000f00 */
[----:B-1----:R-:W-:Y:S05]  /*0fa0*/  CALL.REL.NOINC `($__internal_0_$__cuda_sm3x_div_rn_noftz_f32_slowpath) ;  /* 0x0000001c00507944 */ /* 0x002fea0003c00000 */
.L_x_264:
[----:B------:R-:W-:Y:S05]  /*0fb0*/  BSYNC.RECONVERGENT B3 ;  /* 0x0000000000037941 */ /* 0x000fea0003800200 */
.L_x_263:
[----:B------:R0:W2:Y:S02]  /*0fc0*/  F2I.FLOOR.NTZ R5, R2 ;  /* 0x0000000200057305 */ /* 0x0000a40000207100 */
[----:B0-----:R-:W-:-:S05]  /*0fd0*/  IMAD.WIDE R2, R11, 0x4, R12 ;  /* 0x000000040b027825 */ /* 0x001fca00078e020c */
[----:B--2---:R0:W-:Y:S02]  /*0fe0*/  STG.E desc[UR6][R2.64], R5 ;  /* 0x0000000502007986 */ /* 0x0041e4000c101906 */
.L_x_262:
[----:B------:R-:W-:Y:S05]  /*0ff0*/  BSYNC.RECONVERGENT B2 ;  /* 0x0000000000027941 */ /* 0x000fea0003800200 */
.L_x_261:
[----:B------:R-:W-:Y:S01]  /*1000*/  IADD3 R9, PT, PT, R11, 0x80, RZ ;  /* 0x000000800b097810 */ /* 0x000fe20007ffe0ff */
[----:B------:R-:W-:Y:S03]  /*1010*/  BSSY.RECONVERGENT B2, `(.L_x_265) ;  /* 0x0000016000027945 */ /* 0x000fe60003800200 */
[----:B------:R-:W-:-:S13]  /*1020*/  ISETP.GE.AND P0, PT, R9, R7, PT ;  /* 0x000000070900720c */ /* 0x000fda0003f06270 */
[----:B------:R-:W-:Y:S05]  /*1030*/  @P0 BRA `(.L_x_266) ;  /* 0x00000000004c0947 */ /* 0x000fea0003800000 */
[----:B0-----:R-:W-:Y:S01]  /*1040*/  IMAD.WIDE R4, R9, 0x4, R14 ;  /* 0x0000000409047825 */ /* 0x001fe200078e020e */
[----:B------:R-:W0:Y:S05]  /*1050*/  LDC R17, c[0x0][0x38c] ;  /* 0x0000e300ff117b82 */ /* 0x000e2a0000000800 */
[----:B------:R-:W5:Y:S01]  /*1060*/  LDG.E R4, desc[UR6][R4.64] ;  /* 0x0000000604047981 */ /* 0x000f62000c1e1900 */
[----:B------:R-:W-:Y:S01]  /*1070*/  BSSY.RECONVERGENT B3, `(.L_x_267) ;  /* 0x000000c000037945 */ /* 0x000fe20003800200 */
[----:B0-----:R-:W2:Y:S02]  /*1080*/  MUFU.RCP R2, R17 ;  /* 0x0000001100027308 */ /* 0x001ea40000001000 */
[----:B--234-:R-:W-:-:S04]  /*1090*/  FFMA R3, R2, -R17, 1 ;  /* 0x3f80000002037423 */ /* 0x01cfc80000000811 */
        /* <DEDUP_REMOVED lines=9> */
.L_x_268:
[----:B------:R-:W-:Y:S05]  /*1130*/  BSYNC.RECONVERGENT B3 ;  /* 0x0000000000037941 */ /* 0x000fea0003800200 */
.L_x_267:
[----:B------:R0:W2:Y:S02]  /*1140*/  F2I.FLOOR.NTZ R5, R2 ;  /* 0x0000000200057305 */ /* 0x0000a40000207100 */
[----:B0-----:R-:W-:-:S05]  /*1150*/  IMAD.WIDE R2, R9, 0x4, R12 ;  /* 0x0000000409027825 */ /* 0x001fca00078e020c */
[----:B--2---:R0:W-:Y:S02]  /*1160*/  STG.E desc[UR6][R2.64], R5 ;  /* 0x0000000502007986 */ /* 0x0041e4000c101906 */
.L_x_266:
[----:B------:R-:W-:Y:S05]  /*1170*/  BSYNC.RECONVERGENT B2 ;  /* 0x0000000000027941 */ /* 0x000fea0003800200 */
.L_x_265:
        /* <DEDUP_REMOVED lines=19> */
.L_x_272:
[----:B------:R-:W-:Y:S05]  /*12b0*/  BSYNC.RECONVERGENT B3 ;  /* 0x0000000000037941 */ /* 0x000fea0003800200 */
.L_x_271:
[----:B------:R0:W2:Y:S02]  /*12c0*/  F2I.FLOOR.NTZ R5, R2 ;  /* 0x0000000200057305 */ /* 0x0000a40000207100 */
[----:B0-----:R-:W-:-:S05]  /*12d0*/  IMAD.WIDE R2, R9, 0x4, R12 ;  /* 0x0000000409027825 */ /* 0x001fca00078e020c */
[----:B--2---:R0:W-:Y:S02]  /*12e0*/  STG.E desc[UR6][R2.64], R5 ;  /* 0x0000000502007986 */ /* 0x0041e4000c101906 */
.L_x_270:
[----:B------:R-:W-:Y:S05]  /*12f0*/  BSYNC.RECONVERGENT B2 ;  /* 0x0000000000027941 */ /* 0x000fea0003800200 */
.L_x_269:
        /* <DEDUP_REMOVED lines=19> */
.L_x_276:
[----:B------:R-:W-:Y:S05]  /*1430*/  BSYNC.RECONVERGENT B3 ;  /* 0x0000000000037941 */ /* 0x000fea0003800200 */
.L_x_275:
[----:B------:R0:W2:Y:S02]  /*1440*/  F2I.FLOOR.NTZ R5, R2 ;  /* 0x0000000200057305 */ /* 0x0000a40000207100 */
[----:B0-----:R-:W-:-:S05]  /*1450*/  IMAD.WIDE R2, R11, 0x4, R12 ;  /* 0x000000040b027825 */ /* 0x001fca00078e020c */
[----:B--2---:R0:W-:Y:S02]  /*1460*/  STG.E desc[UR6][R2.64], R5 ;  /* 0x0000000502007986 */ /* 0x0041e4000c101906 */
.L_x_274:
[----:B------:R-:W-:Y:S05]  /*1470*/  BSYNC.RECONVERGENT B2 ;  /* 0x0000000000027941 */ /* 0x000fea0003800200 */
.L_x_273:
[----:B------:R-:W-:-:S07]  /*1480*/  VIADD R16, R16, 0x4 ;  /* 0x0000000410107836 */ /* 0x000fce0000000000 */
.L_x_260:
[----:B------:R-:W-:-:S13]  /*1490*/  ISETP.NE.AND P0, PT, RZ, UR4, PT ;  /* 0x00000004ff007c0c */ /* 0x000fda000bf05270 */
[----:B------:R-:W-:Y:S05]  /*14a0*/  @!P0 EXIT ;  /* 0x000000000000894d */ /* 0x000fea0003800000 */
[----:B------:R-:W-:-:S09]  /*14b0*/  UISETP.NE.AND UP0, UPT, UR4, 0x1, UPT ;  /* 0x000000010400788c */ /* 0x000fd2000bf05270 */
[----:B------:R-:W-:Y:S05]  /*14c0*/  BRA.U !UP0, `(.L_x_277) ;  /* 0x0000000108c47547 */ /* 0x000fea000b800000 */
[----:B------:R-:W-:Y:S01]  /*14d0*/  LEA R9, R16, R25, 0x7 ;  /* 0x0000001910097211 */ /* 0x000fe200078e38ff */
        /* <DEDUP_REMOVED lines=18> */
.L_x_281:
[----:B------:R-:W-:Y:S05]  /*1600*/  BSYNC.RECONVERGENT B3 ;  /* 0x0000000000037941 */ /* 0x000fea0003800200 */
.L_x_280:
[----:B------:R0:W2:Y:S02]  /*1610*/  F2I.FLOOR.NTZ R5, R2 ;  /* 0x0000000200057305 */ /* 0x0000a40000207100 */
[----:B0-----:R-:W-:-:S05]  /*1620*/  IMAD.WIDE R2, R9, 0x4, R12 ;  /* 0x0000000409027825 */ /* 0x001fca00078e020c */
[----:B--2---:R0:W-:Y:S02]  /*1630*/  STG.E desc[UR6][R2.64], R5 ;  /* 0x0000000502007986 */ /* 0x0041e4000c101906 */
.L_x_279:
[----:B------:R-:W-:Y:S05]  /*1640*/  BSYNC.RECONVERGENT B2 ;  /* 0x0000000000027941 */ /* 0x000fea0003800200 */
.L_x_278:
        /* <DEDUP_REMOVED lines=19> */
.L_x_285:
[----:B------:R-:W-:Y:S05]  /*1780*/  BSYNC.RECONVERGENT B3 ;  /* 0x0000000000037941 */ /* 0x000fea0003800200 */
.L_x_284:
[----:B------:R0:W2:Y:S02]  /*1790*/  F2I.FLOOR.NTZ R5, R2 ;  /* 0x0000000200057305 */ /* 0x0000a40000207100 */
[----:B0-----:R-:W-:-:S05]  /*17a0*/  IMAD.WIDE R2, R9, 0x4, R12 ;  /* 0x0000000409027825 */ /* 0x001fca00078e020c */
[----:B--2---:R0:W-:Y:S02]  /*17b0*/  STG.E desc[UR6][R2.64], R5 ;  /* 0x0000000502007986 */ /* 0x0041e4000c101906 */
.L_x_283:
[----:B------:R-:W-:Y:S05]  /*17c0*/  BSYNC.RECONVERGENT B2 ;  /* 0x0000000000027941 */ /* 0x000fea0003800200 */
.L_x_282:
[----:B------:R-:W-:-:S07]  /*17d0*/  VIADD R16, R16, 0x2 ;  /* 0x0000000210107836 */ /* 0x000fce0000000000 */
.L_x_277:
[----:B0-----:R-:W0:Y:S02]  /*17e0*/  LDC R2, c[0x0][0x388] ;  /* 0x0000e200ff027b82 */ /* 0x001e240000000800 */
[----:B0-----:R-:W-:-:S04]  /*17f0*/  LOP3.LUT R2, R2, 0x1, RZ, 0xc0, !PT ;  /* 0x0000000102027812 */ /* 0x001fc800078ec0ff */
[----:B------:R-:W-:-:S13]  /*1800*/  ISETP.NE.U32.AND P0, PT, R2, 0x1, PT ;  /* 0x000000010200780c */ /* 0x000fda0003f05070 */
[----:B------:R-:W-:Y:S05]  /*1810*/  @P0 EXIT ;  /* 0x000000000000094d */ /* 0x000fea0003800000 */
[----:B------:R-:W-:-:S04]  /*1820*/  LEA R25, R16, R25, 0x7 ;  /* 0x0000001910197211 */ /* 0x000fc800078e38ff */
[----:B------:R-:W-:-:S13]  /*1830*/  ISETP.GE.AND P0, PT, R25, R7, PT ;  /* 0x000000071900720c */ /* 0x000fda0003f06270 */
[----:B------:R-:W-:Y:S05]  /*1840*/  @P0 EXIT ;  /* 0x000000000000094d */ /* 0x000fea0003800000 */
[----:B------:R-:W-:Y:S01]  /*1850*/  IMAD.WIDE R14, R25, 0x4, R14 ;  /* 0x00000004190e7825 */ /* 0x000fe200078e020e */
        /* <DEDUP_REMOVED lines=14> */
.L_x_287:
[----:B------:R-:W-:Y:S05]  /*1940*/  BSYNC.RECONVERGENT B2 ;  /* 0x0000000000027941 */ /* 0x000fea0003800200 */
.L_x_286:
[----:B------:R-:W0:Y:S01]  /*1950*/  F2I.FLOOR.NTZ R3, R2 ;  /* 0x0000000200037305 */ /* 0x000e220000207100 */
[----:B------:R-:W-:-:S05]  /*1960*/  IMAD.WIDE R12, R25, 0x4, R12 ;  /* 0x00000004190c7825 */ /* 0x000fca00078e020c */
[----:B0-----:R-:W-:Y:S01]  /*1970*/  STG.E desc[UR6][R12.64], R3 ;  /* 0x000000030c007986 */ /* 0x001fe2000c101906 */
[----:B------:R-:W-:Y:S05]  /*1980*/  EXIT ;  /* 0x000000000000794d */ /* 0x000fea0003800000 */
.L_x_225:
[----:B------:R-:W-:-:S13]  /*1990*/  ISETP.GE.AND P0, PT, R2, 0x1, PT ;  /* 0x000000010200780c */ /* 0x000fda0003f06270 */
[----:B------:R-:W-:Y:S05]  /*19a0*/  @!P0 EXIT ;  /* 0x000000000000894d */ /* 0x000fea0003800000 */
[C---:B------:R-:W-:Y:S01]  /*19b0*/  ISETP.GE.U32.AND P0, PT, R2.reuse, 0x8, PT ;  /* 0x000000080200780c */ /* 0x040fe20003f06070 */
[----:B------:R-:W-:Y:S01]  /*19c0*/  HFMA2 R22, -RZ, RZ, 0, 0 ;  /* 0x00000000ff167431 */ /* 0x000fe200000001ff */
[----:B------:R-:W-:-:S11]  /*19d0*/  LOP3.LUT R23, R2, 0x7, RZ, 0xc0, !PT ;  /* 0x0000000702177812 */ /* 0x000fd600078ec0ff */
[----:B------:R-:W-:Y:S05]  /*19e0*/  @!P0 BRA `(.L_x_288) ;  /* 0x0000000800788947 */ /* 0x000fea0003800000 */
[----:B------:R-:W0:Y:S01]  /*19f0*/  LDC R21, c[0x0][0x38c] ;  /* 0x0000e300ff157b82 */ /* 0x000e220000000800 */
[C---:B------:R-:W-:Y:S01]  /*1a00*/  IMAD.WIDE.U32 R8, R25.reuse, 0x4, R16 ;  /* 0x0000000419087825 */ /* 0x040fe200078e0010 */
[----:B------:R-:W-:Y:S01]  /*1a10*/  LOP3.LUT R22, R2, 0x7ffffff8, RZ, 0xc0, !PT ;  /* 0x7ffffff802167812 */ /* 0x000fe200078ec0ff */
[----:B------:R-:W2:Y:S01]  /*1a20*/  LDCU.64 UR4, c[0x0][0x398] ;  /* 0x00007300ff0477ac */ /* 0x000ea20008000a00 */
[----:B------:R-:W-:Y:S01]  /*1a30*/  MOV R20, R8 ;  /* 0x0000000800147202 */ /* 0x000fe20000000f00 */
[----:B------:R-:W-:Y:S01]  /*1a40*/  VIADD R8, R25, 0x80 ;  /* 0x0000008019087836 */ /* 0x000fe20000000000 */
[----:B------:R-:W-:Y:S01]  /*1a50*/  IADD3 R7, PT, PT, -R22, RZ, RZ ;  /* 0x000000ff16077210 */ /* 0x000fe20007ffe1ff */
[----:B------:R-:W3:Y:S01]  /*1a60*/  LDCU.64 UR12, c[0x0][0x390] ;  /* 0x00007200ff0c77ac */ /* 0x000ee20008000a00 */
[----:B------:R-:W4:Y:S05]  /*1a70*/  LDCU.128 UR8, c[0x0][0x390] ;  /* 0x00007200ff0877ac */ /* 0x000f2a0008000c00 */
.L_x_305:
[----:B--2---:R-:W-:-:S04]  /*1a80*/  IADD3 R4, P0, PT, R20, UR4, RZ ;  /* 0x0000000414047c10 */ /* 0x004fc8000ff1e0ff */
[----:B------:R-:W-:-:S05]  /*1a90*/  IADD3.X R5, PT, PT, R9, UR5, RZ, P0, !PT ;  /* 0x0000000509057c10 */ /* 0x000fca00087fe4ff */
[----:B------:R-:W2:Y:S01]  /*1aa0*/  LDG.E R4, desc[UR6][R4.64] ;  /* 0x0000000604047981 */ /* 0x000ea2000c1e1900 */
[----:B0-----:R-:W0:Y:S01]  /*1ab0*/  MUFU.RCP R2, R21 ;  /* 0x0000001500027308 */ /* 0x001e220000001000 */
[----:B------:R-:W-:Y:S01]  /*1ac0*/  MOV R18, R16 ;  /* 0x0000001000127202 */ /* 0x000fe20000000f00 */
[----:B------:R-:W-:Y:S01]  /*1ad0*/  BSSY.RECONVERGENT B2, `(.L_x_289) ;  /* 0x000000e000027945 */ /* 0x000fe20003800200 */
[----:B------:R-:W-:-:S03]  /*1ae0*/  MOV R19, R17 ;  /* 0x0000001100137202 */ /* 0x000fc60000000f00 */
[----:B------:R-:W-:-:S04]  /*1af0*/  IMAD.WIDE R18, R8, 0x4, R18 ;  /* 0x0000000408127825 */ /* 0x000fc800078e0212 */
[----:B0-----:R-:W-:-:S04]  /*1b00*/  FFMA R3, R2, -R21, 1 ;  /* 0x3f80000002037423 */ /* 0x001fc80000000815 */
[----:B------:R-:W-:Y:S01]  /*1b10*/  FFMA R2, R2, R3, R2 ;  /* 0x0000000302027223 */ /* 0x000fe20000000002 */
[----:B--2---:R-:W0:Y:S03]  /*1b20*/  FCHK P0, R4, R21 ;  /* 0x0000001504007302 */ /* 0x004e260000000000 */
[----:B------:R-:W-:-:S04]  /*1b30*/  FFMA R3, R2, R4, RZ ;  /* 0x0000000402037223 */ /* 0x000fc800000000ff */
[----:B------:R-:W-:-:S04]  /*1b40*/  FFMA R6, R3, -R21, R4 ;  /* 0x8000001503067223 */ /* 0x000fc80000000004 */
[----:B------:R-:W-:Y:S01]  /*1b50*/  FFMA R6, R2, R6, R3 ;  /* 0x0000000602067223 */ /* 0x000fe20000000003 */
[----:B0-----:R-:W-:Y:S06]  /*1b60*/  @!P0 BRA `(.L_x_290) ;  /* 0x0000000000108947 */ /* 0x001fec0003800000 */
[----:B------:R-:W-:Y:S02]  /*1b70*/  MOV R3, R4 ;  /* 0x0000000400037202 */ /* 0x000fe40000000f00 */
[----:B------:R-:W-:-:S07]  /*1b80*/  MOV R24, 0x1ba0 ;  /* 0x00001ba000187802 */ /* 0x000fce0000000f00 */
[----:B-1-34-:R-:W-:Y:S05]  /*1b90*/  CALL.REL.NOINC `($__internal_0_$__cuda_sm3x_div_rn_noftz_f32_slowpath) ;  /* 0x0000001000547944 */ /* 0x01afea0003c00000 */
[----:B------:R-:W-:-:S07]  /*1ba0*/  IMAD.MOV.U32 R6, RZ, RZ, R2 ;  /* 0x000000ffff067224 */ /* 0x000fce00078e0002 */
.L_x_290:
[----:B---34-:R-:W-:Y:S05]  /*1bb0*/  BSYNC.RECONVERGENT B2 ;  /* 0x0000000000027941 */ /* 0x018fea0003800200 */
.L_x_289:
[----:B------:R-:W0:Y:S01]  /*1bc0*/  F2I.FLOOR.NTZ R5, R6 ;  /* 0x0000000600057305 */ /* 0x000e220000207100 */
[----:B------:R-:W-:Y:S02]  /*1bd0*/  IADD3 R2, P0, PT, R20, UR8, RZ ;  /* 0x0000000814027c10 */ /* 0x000fe4000ff1e0ff */
[----:B------:R-:W-:Y:S02]  /*1be0*/  IADD3 R10, P1, PT, R18, UR10, RZ ;  /* 0x0000000a120a7c10 */ /* 0x000fe4000ff3e0ff */
[----:B------:R-:W-:Y:S02]  /*1bf0*/  IADD3.X R3, PT, PT, R9, UR9, RZ, P0, !PT ;  /* 0x0000000909037c10 */ /* 0x000fe400087fe4ff */
[----:B------:R-:W-:-:S03]  /*1c00*/  IADD3.X R11, PT, PT, R19, UR11, RZ, P1, !PT ;  /* 0x0000000b130b7c10 */ /* 0x000fc60008ffe4ff */
[----:B0-----:R0:W-:Y:S04]  /*1c10*/  STG.E desc[UR6][R2.64], R5 ;  /* 0x0000000502007986 */ /* 0x0011e8000c101906 */
[----:B------:R-:W2:Y:S01]  /*1c20*/  LDG.E R29, desc[UR6][R10.64] ;  /* 0x000000060a1d7981 */ /* 0x000ea2000c1e1900 */
[----:B------:R-:W3:Y:S01]  /*1c30*/  MUFU.RCP R4, R21 ;  /* 0x0000001500047308 */ /* 0x000ee20000001000 */
[----:B------:R-:W-:Y:S01]  /*1c40*/  BSSY.RECONVERGENT B2, `(.L_x_291) ;  /* 0x000000c000027945 */ /* 0x000fe20003800200 */
[----:B---3--:R-:W-:-:S04]  /*1c50*/  FFMA R27, R4, -R21, 1 ;  /* 0x3f800000041b7423 */ /* 0x008fc80000000815 */
[----:B------:R-:W-:Y:S02]  /*1c60*/  FFMA R4, R4, R27, R4 ;  /* 0x0000001b04047223 */ /* 0x000fe40000000004 */
[----:B--2---:R-:W2:Y:S02]  /*1c70*/  FCHK P0, R29, R21 ;  /* 0x000000151d007302 */ /* 0x004ea40000000000 */
[----:B------:R-:W-:-:S04]  /*1c80*/  FFMA R6, R4, R29, RZ ;  /* 0x0000001d04067223 */ /* 0x000fc800000000ff */
[----:B------:R-:W-:-:S04]  /*1c90*/  FFMA R27, R6, -R21, R29 ;  /* 0x80000015061b7223 */ /* 0x000fc8000000001d */
[----:B------:R-:W-:Y:S01]  /*1ca0*/  FFMA R4, R4, R27, R6 ;  /* 0x0000001b04047223 */ /* 0x000fe20000000006 */
[----:B0-2---:R-:W-:Y:S06]  /*1cb0*/  @!P0 BRA `(.L_x_292) ;  /* 0x0000000000108947 */ /* 0x005fec0003800000 */
[----:B------:R-:W-:Y:S02]  /*1cc0*/  MOV R3, R29 ;  /* 0x0000001d00037202 */ /* 0x000fe40000000f00 */
[----:B------:R-:W-:-:S07]  /*1cd0*/  MOV R24, 0x1cf0 ;  /* 0x00001cf000187802 */ /* 0x000fce0000000f00 */
[----:B-1----:R-:W-:Y:S05]  /*1ce0*/  CALL.REL.NOINC `($__internal_0_$__cuda_sm3x_div_rn_noftz_f32_slowpath) ;  /* 0x0000001000007944 */ /* 0x002fea0003c00000 */
[----:B------:R-:W-:-:S07]  /*1cf0*/  MOV R4, R2 ;  /* 0x0000000200047202 */ /* 0x000fce0000000f00 */
.L_x_292:
[----:B------:R-:W-:Y:S05]  /*1d00*/  BSYNC.RECONVERGENT B2 ;  /* 0x0000000000027941 */ /* 0x000fea0003800200 */
.L_x_291:
[----:B------:R-:W0:Y:S01]  /*1d10*/  F2I.FLOOR.NTZ R3, R4 ;  /* 0x0000000400037305 */ /* 0x000e220000207100 */
[----:B------:R-:W-:-:S04]  /*1d20*/  IADD3 R18, P0, PT, R18, UR12, RZ ;  /* 0x0000000c12127c10 */ /* 0x000fc8000ff1e0ff */
[----:B------:R-:W-:-:S05]  /*1d30*/  IADD3.X R19, PT, PT, R19, UR13, RZ, P0, !PT ;  /* 0x0000000d13137c10 */ /* 0x000fca00087fe4ff */
        /* <DEDUP_REMOVED lines=14> */
.L_x_294:
[----:B------:R-:W-:Y:S05]  /*1e20*/  BSYNC.RECONVERGENT B2 ;  /* 0x0000000000027941 */ /* 0x000fea0003800200 */
.L_x_293:
[----:B------:R-:W0:Y:S02]  /*1e30*/  F2I.FLOOR.NTZ R3, R2 ;  /* 0x0000000200037305 */ /* 0x000e240000207100 */
[----:B0-----:R0:W-:Y:S04]  /*1e40*/  STG.E desc[UR6][R18.64+0x200], R3 ;  /* 0x0002000312007986 */ /* 0x0011e8000c101906 */
[----:B------:R-:W2:Y:S02]  /*1e50*/  LDG.E R27, desc[UR6][R10.64+0x400] ;  /* 0x000400060a1b7981 */ /* 0x000ea4000c1e1900 */
        /* <DEDUP_REMOVED lines=12> */
[----:B------:R-:W-:-:S07]  /*1f20*/  IMAD.MOV.U32 R4, RZ, RZ, R2 ;  /* 0x000000ffff047224 */ /* 0x000fce00078e0002 */
.L_x_296:
[----:B------:R-:W-:Y:S05]  /*1f30*/  BSYNC.RECONVERGENT B2 ;  /* 0x0000000000027941 */ /* 0x000fea0003800200 */
.L_x_295:
        /* <DEDUP_REMOVED lines=15> */
.L_x_298:
[----:B------:R-:W-:Y:S05]  /*2030*/  BSYNC.RECONVERGENT B2 ;  /* 0x0000000000027941 */ /* 0x000fea0003800200 */
.L_x_297:
        /* <DEDUP_REMOVED lines=16> */
.L_x_300:
[----:B------:R-:W-:Y:S05]  /*2140*/  BSYNC.RECONVERGENT B2 ;  /* 0x0000000000027941 */ /* 0x000fea0003800200 */
.L_x_299:
        /* <DEDUP_REMOVED lines=15> */
.L_x_302:
[----:B------:R-:W-:Y:S05]  /*2240*/  BSYNC.RECONVERGENT B2 ;  /* 0x0000000000027941 */ /* 0x000fea0003800200 */
.L_x_301:
        /* <DEDUP_REMOVED lines=12> */
[----:B------:R-:W-:Y:S01]  /*2310*/  IMAD.MOV.U32 R3, RZ, RZ, R11 ;  /* 0x000000ffff037224 */ /* 0x000fe200078e000b */
[----:B------:R-:W-:-:S07]  /*2320*/  MOV R24, 0x2340 ;  /* 0x0000234000187802 */ /* 0x000fce0000000f00 */
[----:B-1----:R-:W-:Y:S05]  /*2330*/  CALL.REL.NOINC `($__internal_0_$__cuda_sm3x_div_rn_noftz_f32_slowpath) ;  /* 0x00000008006c7944 */ /* 0x002fea0003c00000 */
.L_x_304:
[----:B------:R-:W-:Y:S05]  /*2340*/  BSYNC.RECONVERGENT B2 ;  /* 0x0000000000027941 */ /* 0x000fea0003800200 */
.L_x_303:
[----:B------:R-:W0:Y:S01]  /*2350*/  F2I.FLOOR.NTZ R3, R2 ;  /* 0x0000000200037305 */ /* 0x000e220000207100 */
[----:B------:R-:W-:Y:S02]  /*2360*/  IADD3 R7, PT, PT, R7, 0x8, RZ ;  /* 0x0000000807077810 */ /* 0x000fe40007ffe0ff */
[----:B------:R-:W-:Y:S02]  /*2370*/  IADD3 R20, P1, PT, R20, 0x1000, RZ ;  /* 0x0000100014147810 */ /* 0x000fe40007f3e0ff */
[----:B------:R-:W-:Y:S02]  /*2380*/  ISETP.NE.AND P0, PT, R7, RZ, PT ;  /* 0x000000ff0700720c */ /* 0x000fe40003f05270 */
[----:B------:R-:W-:Y:S02]  /*2390*/  IADD3 R8, PT, PT, R8, 0x400, RZ ;  /* 0x0000040008087810 */ /* 0x000fe40007ffe0ff */
[----:B------:R-:W-:Y:S01]  /*23a0*/  IADD3.X R9, PT, PT, RZ, R9, RZ, P1, !PT ;  /* 0x00000009ff097210 */ /* 0x000fe20000ffe4ff */
[----:B0-----:R0:W-:Y:S08]  /*23b0*/  STG.E desc[UR6][R18.64+0xc00], R3 ;  /* 0x000c000312007986 */ /* 0x0011f0000c101906 */
[----:B------:R-:W-:Y:S05]  /*23c0*/  @P0 BRA `(.L_x_305) ;  /* 0xfffffff400ac0947 */ /* 0x000fea000383ffff */
.L_x_288:
[----:B------:R-:W-:-:S13]  /*23d0*/  ISETP.NE.AND P0, PT, R23, RZ, PT ;  /* 0x000000ff1700720c */ /* 0x000fda0003f05270 */
[----:B------:R-:W-:Y:S05]  /*23e0*/  @!P0 EXIT ;  /* 0x000000000000894d */ /* 0x000fea0003800000 */
[----:B------:R-:W2:Y:S01]  /*23f0*/  LDCU UR4, c[0x0][0x388] ;  /* 0x00007100ff0477ac */ /* 0x000ea20008000800 */
[----:B------:R-:W-:Y:S01]  /*2400*/  ISETP.GE.U32.AND P0, PT, R23, 0x4, PT ;  /* 0x000000041700780c */ /* 0x000fe20003f06070 */
[----:B--2---:R-:W-:-:S12]  /*2410*/  ULOP3.LUT UR4, UR4, 0x3, URZ, 0xc0, !UPT ;  /* 0x0000000304047892 */ /* 0x004fd8000f8ec0ff */
[----:B------:R-:W-:Y:S05]  /*2420*/  @!P0 BRA `(.L_x_306) ;  /* 0x0000000400248947 */ /* 0x000fea0003800000 */
[----:B------:R-:W-:Y:S01]  /*2430*/  LEA R7, R22, R25, 0x7 ;  /* 0x0000001916077211 */ /* 0x000fe200078e38ff */
[----:B------:R-:W2:Y:S04]  /*2440*/  LDC R5, c[0x0][0x38c] ;  /* 0x0000e300ff057b82 */ /* 0x000ea80000000800 */
[----:B------:R-:W-:-:S05]  /*2450*/  IMAD.WIDE R8, R7, 0x4, R14 ;  /* 0x0000000407087825 */ /* 0x000fca00078e020e */
[----:B------:R-:W3:Y:S01]  /*2460*/  LDG.E R6, desc[UR6][R8.64] ;  /* 0x0000000608067981 */ /* 0x000ee2000c1e1900 */
[----:B------:R-:W-:Y:S01]  /*2470*/  BSSY.RECONVERGENT B2, `(.L_x_307) ;  /* 0x000000c000027945 */ /* 0x000fe20003800200 */
[----:B--2---:R-:W0:Y:S02]  /*2480*/  MUFU.RCP R2, R5 ;  /* 0x0000000500027308 */ /* 0x004e240000001000 */
[----:B0-----:R-:W-:-:S04]  /*2490*/  FFMA R3, R2, -R5, 1 ;  /* 0x3f80000002037423 */ /* 0x001fc80000000805 */
[----:B------:R-:W-:Y:S02]  /*24a0*/  FFMA R2, R2, R3, R2 ;  /* 0x0000000302027223 */ /* 0x000fe40000000002 */
[----:B---3--:R-:W0:Y:S02]  /*24b0*/  FCHK P0, R6, R5 ;  /* 0x0000000506007302 */ /* 0x008e240000000000 */
[----:B------:R-:W-:-:S04]  /*24c0*/  FFMA R3, R2, R6, RZ ;  /* 0x0000000602037223 */ /* 0x000fc800000000ff */
[----:B------:R-:W-:-:S04]  /*24d0*/  FFMA R4, R3, -R5, R6 ;  /* 0x8000000503047223 */ /* 0x000fc80000000006 */
[----:B------:R-:W-:Y:S01]  /*24e0*/  FFMA R2, R2, R4, R3 ;  /* 0x0000000402027223 */ /* 0x000fe20000000003 */
[----:B0-----:R-:W-:Y:S06]  /*24f0*/  @!P0 BRA `(.L_x_308) ;  /* 0x00000000000c8947 */ /* 0x001fec0003800000 */
[----:B------:R-:W-:Y:S01]  /*2500*/  IMAD.MOV.U32 R3, RZ, RZ, R6 ;  /* 0x000000ffff037224 */ /* 0x000fe200078e0006 */
[----:B------:R-:W-:-:S07]  /*2510*/  MOV R24, 0x2530 ;  /* 0x0000253000187802 */ /* 0x000fce0000000f00 */
[----:B-1----:R-:W-:Y:S05]  /*2520*/  CALL.REL.NOINC `($__internal_0_$__cuda_sm3x_div_rn_noftz_f32_slowpath) ;  /* 0x0000000400f07944 */ /* 0x002fea0003c00000 */
.L_x_308:
[----:B------:R-:W-:Y:S05]  /*2530*/  BSYNC.RECONVERGENT B2 ;  /* 0x0000000000027941 */ /* 0x000fea0003800200 */
.L_x_307:
[----:B------:R-:W0:Y:S01]  /*2540*/  F2I.FLOOR.NTZ R3, R2 ;  /* 0x0000000200037305 */ /* 0x000e220000207100 */
[----:B------:R-:W-:Y:S02]  /*2550*/  IMAD.WIDE R10, R7, 0x4, R12 ;  /* 0x00000004070a7825 */ /* 0x000fe400078e020c */
[----:B------:R-:W2:Y:S03]  /*2560*/  LDC R7, c[0x0][0x38c] ;  /* 0x0000e300ff077b82 */ /* 0x000ea60000000800 */
[----:B0-----:R0:W-:Y:S04]  /*2570*/  STG.E desc[UR6][R10.64], R3 ;  /* 0x000000030a007986 */ /* 0x0011e8000c101906 */
[----:B------:R-:W3:Y:S01]  /*2580*/  LDG.E R6, desc[UR6][R8.64+0x200] ;  /* 0x0002000608067981 */ /* 0x000ee2000c1e1900 */
[----:B------:R-:W-:Y:S01]  /*2590*/  BSSY.RECONVERGENT B2, `(.L_x_309) ;  /* 0x000000c000027945 */ /* 0x000fe20003800200 */
[----:B--2---:R-:W2:Y:S02]  /*25a0*/  MUFU.RCP R4, R7 ;  /* 0x0000000700047308 */ /* 0x004ea40000001000 */
[----:B--2---:R-:W-:-:S04]  /*25b0*/  FFMA R5, R4, -R7, 1 ;  /* 0x3f80000004057423 */ /* 0x004fc80000000807 */
[----:B------:R-:W-:Y:S02]  /*25c0*/  FFMA R2, R4, R5, R4 ;  /* 0x0000000504027223 */ /* 0x000fe40000000004 */
[----:B---3--:R-:W2:Y:S02]  /*25d0*/  FCHK P0, R6, R7 ;  /* 0x0000000706007302 */ /* 0x008ea40000000000 */
[----:B------:R-:W-:-:S04]  /*25e0*/  FFMA R5, R2, R6, RZ ;  /* 0x0000000602057223 */ /* 0x000fc800000000ff */
[----:B------:R-:W-:-:S04]  /*25f0*/  FFMA R4, R5, -R7, R6 ;  /* 0x8000000705047223 */ /* 0x000fc80000000006 */
[----:B------:R-:W-:Y:S01]  /*2600*/  FFMA R2, R2, R4, R5 ;  /* 0x0000000402027223 */ /* 0x000fe20000000005 */
[----:B0-2---:R-:W-:Y:S06]  /*2610*/  @!P0 BRA `(.L_x_310) ;  /* 0x00000000000c8947 */ /* 0x005fec0003800000 */
[----:B------:R-:W-:Y:S02]  /*2620*/  MOV R3, R6 ;  /* 0x0000000600037202 */ /* 0x000fe40000000f00 */
[----:B------:R-:W-:-:S07]  /*2630*/  MOV R24, 0x2650 ;  /* 0x0000265000187802 */ /* 0x000fce0000000f00 */
[----:B-1----:R-:W-:Y:S05]  /*2640*/  CALL.REL.NOINC `($__internal_0_$__cuda_sm3x_div_rn_noftz_f32_slowpath) ;  /* 0x0000000400a87944 */ /* 0x002fea0003c00000 */
.L_x_310:
[----:B------:R-:W-:Y:S05]  /*2650*/  BSYNC.RECONVERGENT B2 ;  /* 0x0000000000027941 */ /* 0x000fea0003800200 */
.L_x_309:
[----:B------:R-:W0:Y:S01]  /*2660*/  F2I.FLOOR.NTZ R3, R2 ;  /* 0x0000000200037305 */ /* 0x000e220000207100 */
[----:B------:R-:W2:Y:S01]  /*2670*/  LDC R7, c[0x0][0x38c] ;  /* 0x0000e300ff077b82 */ /* 0x000ea20000000800 */
        /* <DEDUP_REMOVED lines=15> */
.L_x_312:
[----:B------:R-:W-:Y:S05]  /*2770*/  BSYNC.RECONVERGENT B2 ;  /* 0x0000000000027941 */ /* 0x000fea0003800200 */
.L_x_311:
        /* <DEDUP_REMOVED lines=16> */
.L_x_314:
[----:B------:R-:W-:Y:S05]  /*2880*/  BSYNC.RECONVERGENT B2 ;  /* 0x0000000000027941 */ /* 0x000fea0003800200 */
.L_x_313:
[----:B------:R-:W0:Y:S01]  /*2890*/  F2I.FLOOR.NTZ R3, R2 ;  /* 0x0000000200037305 */ /* 0x000e220000207100 */
[----:B------:R-:W-:Y:S01]  /*28a0*/  VIADD R22, R22, 0x4 ;  /* 0x0000000416167836 */ /* 0x000fe20000000000 */
[----:B0-----:R2:W-:Y:S06]  /*28b0*/  STG.E desc[UR6][R10.64+0x600], R3 ;  /* 0x000600030a007986 */ /* 0x0015ec000c101906 */
.L_x_306:
[----:B------:R-:W-:-:S13]  /*28c0*/  ISETP.NE.AND P0, PT, RZ, UR4, PT ;  /* 0x00000004ff007c0c */ /* 0x000fda000bf05270 */
[----:B------:R-:W-:Y:S05]  /*28d0*/  @!P0 EXIT ;  /* 0x000000000000894d */ /* 0x000fea0003800000 */
[----:B------:R-:W-:-:S09]  /*28e0*/  UISETP.NE.AND UP0, UPT, UR4, 0x1, UPT ;  /* 0x000000010400788c */ /* 0x000fd2000bf05270 */
[----:B------:R-:W-:Y:S05]  /*28f0*/  BRA.U !UP0, `(.L_x_315) ;  /* 0x0000000108987547 */ /* 0x000fea000b800000 */
[----:B------:R-:W-:Y:S01]  /*2900*/  LEA R7, R22, R25, 0x7 ;  /* 0x0000001916077211 */ /* 0x000fe200078e38ff */
[----:B------:R-:W3:Y:S04]  /*2910*/  LDC R5, c[0x0][0x38c] ;  /* 0x0000e300ff057b82 */ /* 0x000ee80000000800 */
[----:B------:R-:W-:-:S05]  /*2920*/  IMAD.WIDE R8, R7, 0x4, R14 ;  /* 0x0000000407087825 */ /* 0x000fca00078e020e */
[----:B------:R-:W4:Y:S01]  /*2930*/  LDG.E R6, desc[UR6][R8.64] ;  /* 0x0000000608067981 */ /* 0x000f22000c1e1900 */
[----:B------:R-:W-:Y:S01]  /*2940*/  BSSY.RECONVERGENT B2, `(.L_x_316) ;  /* 0x000000c000027945 */ /* 0x000fe20003800200 */
[----:B---3--:R-:W0:Y:S02]  /*2950*/  MUFU.RCP R2, R5 ;  /* 0x0000000500027308 */ /* 0x008e240000001000 */
[----:B0-2---:R-:W-:-:S04]  /*2960*/  FFMA R3, R2, -R5, 1 ;  /* 0x3f80000002037423 */ /* 0x005fc80000000805 */
        /* <DEDUP_REMOVED lines=9> */
.L_x_317:
[----:B------:R-:W-:Y:S05]  /*2a00*/  BSYNC.RECONVERGENT B2 ;  /* 0x0000000000027941 */ /* 0x000fea0003800200 */
.L_x_316:
        /* <DEDUP_REMOVED lines=17> */
.L_x_319:
[----:B------:R-:W-:Y:S05]  /*2b20*/  BSYNC.RECONVERGENT B2 ;  /* 0x0000000000027941 */ /* 0x000fea0003800200 */
.L_x_318:
[----:B------:R-:W0:Y:S01]  /*2b30*/  F2I.FLOOR.NTZ R3, R2 ;  /* 0x0000000200037305 */ /* 0x000e220000207100 */
[----:B------:R-:W-:Y:S01]  /*2b40*/  IADD3 R22, PT, PT, R22, 0x2, RZ ;  /* 0x0000000216167810 */ /* 0x000fe20007ffe0ff */
[----:B0-----:R3:W-:Y:S06]  /*2b50*/  STG.E desc[UR6][R10.64+0x200], R3 ;  /* 0x000200030a007986 */ /* 0x0017ec000c101906 */
.L_x_315:
[----:B------:R-:W4:Y:S02]  /*2b60*/  LDC R2, c[0x0][0x388] ;  /* 0x0000e200ff027b82 */ /* 0x000f240000000800 */
[----:B----4-:R-:W-:-:S04]  /*2b70*/  LOP3.LUT R2, R2, 0x1, RZ, 0xc0, !PT ;  /* 0x0000000102027812 */ /* 0x010fc800078ec0ff */
[----:B------:R-:W-:-:S13]  /*2b80*/  ISETP.NE.U32.AND P0, PT, R2, 0x1, PT ;  /* 0x000000010200780c */ /* 0x000fda0003f05070 */
[----:B------:R-:W-:Y:S05]  /*2b90*/  @P0 EXIT ;  /* 0x000000000000094d */ /* 0x000fea0003800000 */
[----:B------:R-:W-:Y:S01]  /*2ba0*/  IMAD R25, R22, 0x80, R25 ;  /* 0x0000008016197824 */ /* 0x000fe200078e0219 */
[----:B------:R-:W4:Y:S03]  /*2bb0*/  LDC R5, c[0x0][0x38c] ;  /* 0x0000e300ff057b82 */ /* 0x000f260000000800 */
[----:B------:R-:W-:-:S06]  /*2bc0*/  IMAD.WIDE R14, R25, 0x4, R14 ;  /* 0x00000004190e7825 */ /* 0x000fcc00078e020e */
[----:B------:R-:W5:Y:S01]  /*2bd0*/  LDG.E R14, desc[UR6][R14.64] ;  /* 0x000000060e0e7981 */ /* 0x000f62000c1e1900 */
[----:B------:R-:W-:Y:S01]  /*2be0*/  BSSY.RECONVERGENT B2, `(.L_x_320) ;  /* 0x000000c000027945 */ /* 0x000fe20003800200 */
[----:B----4-:R-:W0:Y:S02]  /*2bf0*/  MUFU.RCP R2, R5 ;  /* 0x0000000500027308 */ /* 0x010e240000001000 */
[----:B0-23--:R-:W-:-:S04]  /*2c00*/  FFMA R3, R2, -R5, 1 ;  /* 0x3f80000002037423 */ /* 0x00dfc80000000805 */
        /* <DEDUP_REMOVED lines=9> */
.L_x_321:
[----:B------:R-:W-:Y:S05]  /*2ca0*/  BSYNC.RECONVERGENT B2 ;  /* 0x0000000000027941 */ /* 0x000fea0003800200 */
.L_x_320:
[----:B------:R-:W0:Y:S01]  /*2cb0*/  F2I.FLOOR.NTZ R3, R2 ;  /* 0x0000000200037305 */ /* 0x000e220000207100 */
[----:B------:R-:W-:-:S05]  /*2cc0*/  IMAD.WIDE R12, R25, 0x4, R12 ;  /* 0x00000004190c7825 */ /* 0x000fca00078e020c */
[----:B0-----:R-:W-:Y:S01]  /*2cd0*/  STG.E desc[UR6][R12.64], R3 ;  /* 0x000000030c007986 */ /* 0x001fe2000c101906 */
[----:B------:R-:W-:Y:S05]  /*2ce0*/  EXIT ;  /* 0x000000000000794d */ /* 0x000fea0003800000 */
        .weak           $__internal_0_$__cuda_sm3x_div_rn_noftz_f32_slowpath
        .type           $__internal_0_$__cuda_sm3x_div_rn_noftz_f32_slowpath,@function
        .size           $__internal_0_$__cuda_sm3x_div_rn_noftz_f32_slowpath,(.L_x_1003 - $__internal_0_$__cuda_sm3x_div_rn_noftz_f32_slowpath)
$__internal_0_$__cuda_sm3x_div_rn_noftz_f32_slowpath:
[----:B------:R-:W-:Y:S01]  /*2cf0*/  SHF.R.U32.HI R6, RZ, 0x17, R0 ;  /* 0x00000017ff067819 */ /* 0x000fe20000011600 */
[----:B------:R-:W-:Y:S01]  /*2d00*/  BSSY.RECONVERGENT B0, `(.L_x_322) ;  /* 0x0000063000007945 */ /* 0x000fe20003800200 */
[----:B------:R-:W-:Y:S02]  /*2d10*/  SHF.R.U32.HI R5, RZ, 0x17, R3 ;  /* 0x00000017ff057819 */ /* 0x000fe40000011603 */
[----:B------:R-:W-:Y:S02]  /*2d20*/  LOP3.LUT R6, R6, 0xff, RZ, 0xc0, !PT ;  /* 0x000000ff06067812 */ /* 0x000fe400078ec0ff */
[----:B------:R-:W-:Y:S02]  /*2d30*/  LOP3.LUT R5, R5, 0xff, RZ, 0xc0, !PT ;  /* 0x000000ff05057812 */ /* 0x000fe400078ec0ff */
[----:B------:R-:W-:Y:S02]  /*2d40*/  IADD3 R4, PT, PT, R6, -0x1, RZ ;  /* 0xffffffff06047810 */ /* 0x000fe40007ffe0ff */
[----:B------:R-:W-:-:S02]  /*2d50*/  IADD3 R2, PT, PT, R5, -0x1, RZ ;  /* 0xffffffff05027810 */ /* 0x000fc40007ffe0ff */
[----:B------:R-:W-:Y:S02]  /*2d60*/  ISETP.GT.U32.AND P0, PT, R4, 0xfd, PT ;  /* 0x000000fd0400780c */ /* 0x000fe40003f04070 */
[----:B------:R-:W-:Y:S02]  /*2d70*/  MOV R26, R0 ;  /* 0x00000000001a7202 */ /* 0x000fe40000000f00 */
[----:B------:R-:W-:-:S13]  /*2d80*/  ISETP.GT.U32.OR P0, PT, R2, 0xfd, P0 ;  /* 0x000000fd0200780c */ /* 0x000fda0000704470 */
[----:B------:R-:W-:Y:S01]  /*2d90*/  @!P0 IMAD.MOV.U32 R27, RZ, RZ, RZ ;  /* 0x000000ffff1b8224 */ /* 0x000fe200078e00ff */
[----:B------:R-:W-:Y:S06]  /*2da0*/  @!P0 BRA `(.L_x_323) ;  /* 0x00000000005c8947 */ /* 0x000fec0003800000 */
[----:B------:R-:W-:Y:S02]  /*2db0*/  FSETP.GTU.FTZ.AND P0, PT, |R3|, +INF , PT ;  /* 0x7f8000000300780b */ /* 0x000fe40003f1c200 */
[----:B------:R-:W-:-:S04]  /*2dc0*/  FSETP.GTU.FTZ.AND P1, PT, |R0|, +INF , PT ;  /* 0x7f8000000000780b */ /* 0x000fc80003f3c200 */
[----:B------:R-:W-:-:S13]  /*2dd0*/  PLOP3.LUT P0, PT, P0, P1, PT, 0xf8, 0x8f ;  /* 0x00000000008f781c */ /* 0x000fda0000703f70 */
[----:B------:R-:W-:Y:S05]  /*2de0*/  @P0 BRA `(.L_x_324) ;  /* 0x00000004004c0947 */ /* 0x000fea0003800000 */
[----:B------:R-:W-:-:S13]  /*2df0*/  LOP3.LUT P0, RZ, R26, 0x7fffffff, R3, 0xc8, !PT ;  /* 0x7fffffff1aff7812 */ /* 0x000fda000780c803 */
[----:B------:R-:W-:Y:S05]  /*2e00*/  @!P0 BRA `(.L_x_325) ;  /* 0x00000004003c8947 */ /* 0x000fea0003800000 */
[C---:B------:R-:W-:Y:S02]  /*2e10*/  FSETP.NEU.FTZ.AND P2, PT, |R3|.reuse, +INF , PT ;  /* 0x7f8000000300780b */ /* 0x040fe40003f5d200 */
[----:B------:R-:W-:Y:S02]  /*2e20*/  FSETP.NEU.FTZ.AND P1, PT, |R0|, +INF , PT ;  /* 0x7f8000000000780b */ /* 0x000fe40003f3d200 */
[----:B------:R-:W-:-:S11]  /*2e30*/  FSETP.NEU.FTZ.AND P0, PT, |R3|, +INF , PT ;  /* 0x7f8000000300780b */ /* 0x000fd60003f1d200 */
[----:B------:R-:W-:Y:S05]  /*2e40*/  @!P1 BRA !P2, `(.L_x_325) ;  /* 0x00000004002c9947 */ /* 0x000fea0005000000 */
[----:B------:R-:W-:-:S04]  /*2e50*/  LOP3.LUT P2, RZ, R3, 0x7fffffff, RZ, 0xc0, !PT ;  /* 0x7fffffff03ff7812 */ /* 0x000fc8000784c0ff */
[----:B------:R-:W-:-:S13]  /*2e60*/  PLOP3.LUT P1, PT, P1, P2, PT, 0x2f, 0xf2 ;  /* 0x0000000000f2781c */ /* 0x000fda0000f24577 */
[----:B------:R-:W-:Y:S05]  /*2e70*/  @P1 BRA `(.L_x_326) ;  /* 0x0000000400181947 */ /* 0x000fea0003800000 */
[----:B------:R-:W-:-:S04]  /*2e80*/  LOP3.LUT P1, RZ, R26, 0x7fffffff, RZ, 0xc0, !PT ;  /* 0x7fffffff1aff7812 */ /* 0x000fc8000782c0ff */
[----:B------:R-:W-:-:S13]  /*2e90*/  PLOP3.LUT P0, PT, P0, P1, PT, 0x2f, 0xf2 ;  /* 0x0000000000f2781c */ /* 0x000fda0000702577 */
[----:B------:R-:W-:Y:S05]  /*2ea0*/  @P0 BRA `(.L_x_327) ;  /* 0x0000000400000947 */ /* 0x000fea0003800000 */
[----:B------:R-:W-:Y:S02]  /*2eb0*/  ISETP.GE.AND P0, PT, R2, RZ, PT ;  /* 0x000000ff0200720c */ /* 0x000fe40003f06270 */
[----:B------:R-:W-:-:S11]  /*2ec0*/  ISETP.GE.AND P1, PT, R4, RZ, PT ;  /* 0x000000ff0400720c */ /* 0x000fd60003f26270 */
[----:B------:R-:W-:Y:S01]  /*2ed0*/  @P0 MOV R27, RZ ;  /* 0x000000ff001b0202 */ /* 0x000fe20000000f00 */
[----:B------:R-:W-:Y:S01]  /*2ee0*/  @!P0 FFMA R3, R3, 1.84467440737095516160e+19, RZ ;  /* 0x5f80000003038823 */ /* 0x000fe200000000ff */
[----:B------:R-:W-:Y:S01]  /*2ef0*/  @!P0 MOV R27, 0xffffffc0 ;  /* 0xffffffc0001b8802 */ /* 0x000fe20000000f00 */
[----:B------:R-:W-:-:S03]  /*2f00*/  @!P1 FFMA R26, R0, 1.84467440737095516160e+19, RZ ;  /* 0x5f800000001a9823 */ /* 0x000fc600000000ff */
[----:B------:R-:W-:-:S07]  /*2f10*/  @!P1 IADD3 R27, PT, PT, R27, 0x40, RZ ;  /* 0x000000401b1b9810 */ /* 0x000fce0007ffe0ff */
.L_x_323:
[----:B------:R-:W-:Y:S01]  /*2f20*/  LEA R29, R6, 0xc0800000, 0x17 ;  /* 0xc0800000061d7811 */ /* 0x000fe200078eb8ff */
[----:B------:R-:W-:Y:S03]  /*2f30*/  BSSY.RECONVERGENT B1, `(.L_x_328) ;  /* 0x0000036000017945 */ /* 0x000fe60003800200 */
[----:B------:R-:W-:Y:S01]  /*2f40*/  IADD3 R28, PT, PT, -R29, R26, RZ ;  /* 0x0000001a1d1c7210 */ /* 0x000fe20007ffe1ff */
[----:B------:R-:W-:-:S03]  /*2f50*/  VIADD R26, R5, 0xffffff81 ;  /* 0xffffff81051a7836 */ /* 0x000fc60000000000 */
[----:B------:R-:W0:Y:S01]  /*2f60*/  MUFU.RCP R29, R28 ;  /* 0x0000001c001d7308 */ /* 0x000e220000001000 */
[----:B------:R-:W-:Y:S01]  /*2f70*/  FADD.FTZ R2, -R28, -RZ ;  /* 0x800000ff1c027221 */ /* 0x000fe20000010100 */
[C---:B------:R-:W-:Y:S01]  /*2f80*/  IMAD R5, R26.reuse, -0x800000, R3 ;  /* 0xff8000001a057824 */ /* 0x040fe200078e0203 */
[----:B------:R-:W-:-:S04]  /*2f90*/  IADD3 R6, PT, PT, R26, 0x7f, -R6 ;  /* 0x0000007f1a067810 */ /* 0x000fc80007ffe806 */
[----:B------:R-:W-:Y:S01]  /*2fa0*/  IADD3 R27, PT, PT, R6, R27, RZ ;  /* 0x0000001b061b7210 */ /* 0x000fe20007ffe0ff */
[----:B0-----:R-:W-:-:S04]  /*2fb0*/  FFMA R4, R29, R2, 1 ;  /* 0x3f8000001d047423 */ /* 0x001fc80000000002 */
[----:B------:R-:W-:-:S04]  /*2fc0*/  FFMA R4, R29, R4, R29 ;  /* 0x000000041d047223 */ /* 0x000fc8000000001d */
[----:B------:R-:W-:-:S04]  /*2fd0*/  FFMA R29, R5, R4, RZ ;  /* 0x00000004051d7223 */ /* 0x000fc800000000ff */
[----:B------:R-:W-:-:S04]  /*2fe0*/  FFMA R3, R2, R29, R5 ;  /* 0x0000001d02037223 */ /* 0x000fc80000000005 */
[----:B------:R-:W-:-:S04]  /*2ff0*/  FFMA R3, R4, R3, R29 ;  /* 0x0000000304037223 */ /* 0x000fc8000000001d */
[----:B------:R-:W-:-:S04]  /*3000*/  FFMA R26, R2, R3, R5 ;  /* 0x00000003021a7223 */ /* 0x000fc80000000005 */
[----:B------:R-:W-:-:S05]  /*3010*/  FFMA R2, R4, R26, R3 ;  /* 0x0000001a04027223 */ /* 0x000fca0000000003 */
[----:B------:R-:W-:-:S04]  /*3020*/  SHF.R.U32.HI R6, RZ, 0x17, R2 ;  /* 0x00000017ff067819 */ /* 0x000fc80000011602 */
[----:B------:R-:W-:-:S04]  /*3030*/  LOP3.LUT R6, R6, 0xff, RZ, 0xc0, !PT ;  /* 0x000000ff06067812 */ /* 0x000fc800078ec0ff */
[----:B------:R-:W-:-:S04]  /*3040*/  IADD3 R5, PT, PT, R6, R27, RZ ;  /* 0x0000001b06057210 */ /* 0x000fc80007ffe0ff */
[----:B------:R-:W-:-:S04]  /*3050*/  IADD3 R6, PT, PT, R5, -0x1, RZ ;  /* 0xffffffff05067810 */ /* 0x000fc80007ffe0ff */
[----:B------:R-:W-:-:S13]  /*3060*/  ISETP.GE.U32.AND P0, PT, R6, 0xfe, PT ;  /* 0x000000fe0600780c */ /* 0x000fda0003f06070 */
[----:B------:R-:W-:Y:S05]  /*3070*/  @!P0 BRA `(.L_x_329) ;  /* 0x0000000000808947 */ /* 0x000fea0003800000 */
[----:B------:R-:W-:-:S13]  /*3080*/  ISETP.GT.AND P0, PT, R5, 0xfe, PT ;  /* 0x000000fe0500780c */ /* 0x000fda0003f04270 */
[----:B------:R-:W-:Y:S05]  /*3090*/  @P0 BRA `(.L_x_330) ;  /* 0x00000000006c0947 */ /* 0x000fea0003800000 */
[----:B------:R-:W-:-:S13]  /*30a0*/  ISETP.GE.AND P0, PT, R5, 0x1, PT ;  /* 0x000000010500780c */ /* 0x000fda0003f06270 */
[----:B------:R-:W-:Y:S05]  /*30b0*/  @P0 BRA `(.L_x_331) ;  /* 0x0000000000740947 */ /* 0x000fea0003800000 */
[----:B------:R-:W-:Y:S02]  /*30c0*/  ISETP.GE.AND P0, PT, R5, -0x18, PT ;  /* 0xffffffe80500780c */ /* 0x000fe40003f06270 */
[----:B------:R-:W-:-:S11]  /*30d0*/  LOP3.LUT R2, R2, 0x80000000, RZ, 0xc0, !PT ;  /* 0x8000000002027812 */ /* 0x000fd600078ec0ff */
[----:B------:R-:W-:Y:S05]  /*30e0*/  @!P0 BRA `(.L_x_331) ;  /* 0x0000000000688947 */ /* 0x000fea0003800000 */
[CCC-:B------:R-:W-:Y:S01]  /*30f0*/  FFMA.RZ R6, R4.reuse, R26.reuse, R3.reuse ;  /* 0x0000001a04067223 */ /* 0x1c0fe2000000c003 */
[CCC-:B------:R-:W-:Y:S01]  /*3100*/  FFMA.RP R27, R4.reuse, R26.reuse, R3.reuse ;  /* 0x0000001a041b7223 */ /* 0x1c0fe20000008003 */
[----:B------:R-:W-:Y:S01]  /*3110*/  FFMA.RM R4, R4, R26, R3 ;  /* 0x0000001a04047223 */ /* 0x000fe20000004003 */
[C---:B------:R-:W-:Y:S02]  /*3120*/  IADD3 R3, PT, PT, R5.reuse, 0x20, RZ ;  /* 0x0000002005037810 */ /* 0x040fe40007ffe0ff */
[----:B------:R-:W-:Y:S02]  /*3130*/  LOP3.LUT R6, R6, 0x7fffff, RZ, 0xc0, !PT ;  /* 0x007fffff06067812 */ /* 0x000fe400078ec0ff */
[C---:B------:R-:W-:Y:S02]  /*3140*/  ISETP.NE.AND P2, PT, R5.reuse, RZ, PT ;  /* 0x000000ff0500720c */ /* 0x040fe40003f45270 */
[----:B------:R-:W-:Y:S02]  /*3150*/  LOP3.LUT R6, R6, 0x800000, RZ, 0xfc, !PT ;  /* 0x0080000006067812 */ /* 0x000fe400078efcff */
[----:B------:R-:W-:Y:S01]  /*3160*/  ISETP.NE.AND P1, PT, R5, RZ, PT ;  /* 0x000000ff0500720c */ /* 0x000fe20003f25270 */
[----:B------:R-:W-:Y:S01]  /*3170*/  IMAD.MOV R5, RZ, RZ, -R5 ;  /* 0x000000ffff057224 */ /* 0x000fe200078e0a05 */
[----:B------:R-:W-:-:S02]  /*3180*/  SHF.L.U32 R3, R6, R3, RZ ;  /* 0x0000000306037219 */ /* 0x000fc400000006ff */
[----:B------:R-:W-:Y:S02]  /*3190*/  FSETP.NEU.FTZ.AND P0, PT, R27, R4, PT ;  /* 0x000000041b00720b */ /* 0x000fe40003f1d000 */
[----:B------:R-:W-:Y:S02]  /*31a0*/  SEL R5, R5, RZ, P2 ;  /* 0x000000ff05057207 */ /* 0x000fe40001000000 */
[----:B------:R-:W-:Y:S02]  /*31b0*/  ISETP.NE.AND P1, PT, R3, RZ, P1 ;  /* 0x000000ff0300720c */ /* 0x000fe40000f25270 */
[----:B------:R-:W-:Y:S02]  /*31c0*/  SHF.R.U32.HI R6, RZ, R5, R6 ;  /* 0x00000005ff067219 */ /* 0x000fe40000011606 */
[----:B------:R-:W-:Y:S02]  /*31d0*/  PLOP3.LUT P0, PT, P0, P1, PT, 0xf8, 0x8f ;  /* 0x00000000008f781c */ /* 0x000fe40000703f70 */
[----:B------:R-:W-:-:S02]  /*31e0*/  SHF.R.U32.HI R4, RZ, 0x1, R6 ;  /* 0x00000001ff047819 */ /* 0x000fc40000011606 */
[----:B------:R-:W-:-:S04]  /*31f0*/  SEL R3, RZ, 0x1, !P0 ;  /* 0x00000001ff037807 */ /* 0x000fc80004000000 */
[----:B------:R-:W-:-:S04]  /*3200*/  LOP3.LUT R3, R3, 0x1, R4, 0xf8, !PT ;  /* 0x0000000103037812 */ /* 0x000fc800078ef804 */
[----:B------:R-:W-:-:S04]  /*3210*/  LOP3.LUT R3, R3, R6, RZ, 0xc0, !PT ;  /* 0x0000000603037212 */ /* 0x000fc800078ec0ff */
[----:B------:R-:W-:-:S04]  /*3220*/  IADD3 R3, PT, PT, R4, R3, RZ ;  /* 0x0000000304037210 */ /* 0x000fc80007ffe0ff */
[----:B------:R-:W-:Y:S01]  /*3230*/  LOP3.LUT R2, R3, R2, RZ, 0xfc, !PT ;  /* 0x0000000203027212 */ /* 0x000fe200078efcff */
[----:B------:R-:W-:Y:S06]  /*3240*/  BRA `(.L_x_331) ;  /* 0x0000000000107947 */ /* 0x000fec0003800000 */
.L_x_330:
[----:B------:R-:W-:-:S04]  /*3250*/  LOP3.LUT R2, R2, 0x80000000, RZ, 0xc0, !PT ;  /* 0x8000000002027812 */ /* 0x000fc800078ec0ff */
[----:B------:R-:W-:Y:S01]  /*3260*/  LOP3.LUT R2, R2, 0x7f800000, RZ, 0xfc, !PT ;  /* 0x7f80000002027812 */ /* 0x000fe200078efcff */
[----:B------:R-:W-:Y:S06]  /*3270*/  BRA `(.L_x_331) ;  /* 0x0000000000047947 */ /* 0x000fec0003800000 */
.L_x_329:
[----:B------:R-:W-:-:S07]  /*3280*/  LEA R2, R27, R2, 0x17 ;  /* 0x000000021b027211 */ /* 0x000fce00078eb8ff */
.L_x_331:
[----:B------:R-:W-:Y:S05]  /*3290*/  BSYNC.RECONVERGENT B1 ;  /* 0x0000000000017941 */ /* 0x000fea0003800200 */
.L_x_328:
[----:B------:R-:W-:Y:S05]  /*32a0*/  BRA `(.L_x_332) ;  /* 0x0000000000207947 */ /* 0x000fea0003800000 */
.L_x_327:
[----:B------:R-:W-:-:S04]  /*32b0*/  LOP3.LUT R3, R26, 0x80000000, R3, 0x48, !PT ;  /* 0x800000001a037812 */ /* 0x000fc800078e4803 */
[----:B------:R-:W-:Y:S01]  /*32c0*/  LOP3.LUT R2, R3, 0x7f800000, RZ, 0xfc, !PT ;  /* 0x7f80000003027812 */ /* 0x000fe200078efcff */
[----:B------:R-:W-:Y:S06]  /*32d0*/  BRA `(.L_x_332) ;  /* 0x0000000000147947 */ /* 0x000fec0003800000 */
.L_x_326:
[----:B------:R-:W-:Y:S01]  /*32e0*/  LOP3.LUT R2, R26, 0x80000000, R3, 0x48, !PT ;  /* 0x800000001a027812 */ /* 0x000fe200078e4803 */
[----:B------:R-:W-:Y:S06]  /*32f0*/  BRA `(.L_x_332) ;  /* 0x00000000000c7947 */ /* 0x000fec0003800000 */
.L_x_325:
[----:B------:R-:W0:Y:S01]  /*3300*/  MUFU.RSQ R2, -QNAN ;  /* 0xffc0000000027908 */ /* 0x000e220000001400 */
[----:B------:R-:W-:Y:S05]  /*3310*/  BRA `(.L_x_332) ;  /* 0x0000000000047947 */ /* 0x000fea0003800000 */
.L_x_324:
[----:B------:R-:W-:-:S07]  /*3320*/  FADD.FTZ R2, R3, R0 ;  /* 0x0000000003027221 */ /* 0x000fce0000010000 */
.L_x_332:
[----:B------:R-:W-:Y:S05]  /*3330*/  BSYNC.RECONVERGENT B0 ;  /* 0x0000000000007941 */ /* 0x000fea0003800200 */
.L_x_322:
[----:B------:R-:W-:Y:S01]  /*3340*/  HFMA2 R5, -RZ, RZ, 0, 0 ;  /* 0x00000000ff057431 */ /* 0x000fe200000001ff */
[----:B------:R-:W-:-:S04]  /*3350*/  MOV R4, R24 ;  /* 0x0000001800047202 */ /* 0x000fc80000000f00 */
[----:B0-----:R-:W-:Y:S05]  /*3360*/  RET.REL.NODEC R4 `(_ZN3cub18CUB_300001_SM_10006detail9transform16transform_kernelINS2_10policy_hubILb1EN4cuda3std3__45tupleIJN6thrust24THRUST_300001_SM_1000_NS10device_ptrIfEEEEEE10policy1000El14custom_functorNSB_IiEEJPfEEEvT0_iT1_T2_DpNS2_10kernel_argIT3_EE) ;  /* 0xffffffcc04247950 */ /* 0x001fea0003c3ffff */
.L_x_333:
        /* <DEDUP_REMOVED lines=9> */
.L_x_1003:


//--------------------- .text._ZN3cub18CUB_300001_SM_10006detail9transform16transform_kernelINS2_10policy_hubILb1EN4cuda3std3__45tupleIJN6thrust24THRUST_300001_SM_1000_NS10device_ptrIfEEEEEE10policy1000Ei14custom_functorNSB_IiEEJPfEEEvT0_iT1_T2_DpNS2_10kernel_argIT3_EE --------------------------
	.section	.text._ZN3cub18CUB_300001_SM_10006detail9transform16transform_kernelINS2_10policy_hubILb1EN4cuda3std3__45tupleIJN6thrust24THRUST_300001_SM_1000_NS10device_ptrIfEEEEEE10policy1000Ei14custom_functorNSB_IiEEJPfEEEvT0_iT1_T2_DpNS2_10kernel_argIT3_EE,"ax",@progbits
	.align	128
        .global         _ZN3cub18CUB_300001_SM_10006detail9transform16transform_kernelINS2_10policy_hubILb1EN4cuda3std3__45tupleIJN6thrust24THRUST_300001_SM_1000_NS10device_ptrIfEEEEEE10policy1000Ei14custom_functorNSB_IiEEJPfEEEvT0_iT1_T2_DpNS2_10kernel_argIT3_EE
        .type           _ZN3cub18CUB_300001_SM_10006detail9transform16transform_kernelINS2_10policy_hubILb1EN4cuda3std3__45tupleIJN6thrust24THRUST_300001_SM_1000_NS10device_ptrIfEEEEEE10policy1000Ei14custom_functorNSB_IiEEJPfEEEvT0_iT1_T2_DpNS2_10kernel_argIT3_EE,@function
        .size           _ZN3cub18CUB_300001_SM_10006detail9transform16transform_kernelINS2_10policy_hubILb1EN4cuda3std3__45tupleIJN6thrust24THRUST_300001_SM_1000_NS10device_ptrIfEEEEEE10policy1000Ei14custom_functorNSB_IiEEJPfEEEvT0_iT1_T2_DpNS2_10kernel_argIT3_EE,(.L_x_1004 - _ZN3cub18CUB_300001_SM_10006detail9transform16transform_kernelINS2_10policy_hubILb1EN4cuda3std3__45tupleIJN6thrust24THRUST_300001_SM_1000_NS10device_ptrIfEEEEEE10policy1000Ei14custom_functorNSB_IiEEJPfEEEvT0_iT1_T2_DpNS2_10kernel_argIT3_EE)
        .other          _ZN3cub18CUB_300001_SM_10006detail9transform16transform_kernelINS2_10policy_hubILb1EN4cuda3std3__45tupleIJN6thrust24THRUST_300001_SM_1000_NS10device_ptrIfEEEEEE10policy1000Ei14custom_functorNSB_IiEEJPfEEEvT0_iT1_T2_DpNS2_10kernel_argIT3_EE,@"STO_CUDA_ENTRY STV_DEFAULT"
_ZN3cub18CUB_300001_SM_10006detail9transform16transform_kernelINS2_10policy_hubILb1EN4cuda3std3__45tupleIJN6thrust24THRUST_300001_SM_1000_NS10device_ptrIfEEEEEE10policy1000Ei14custom_functorNSB_IiEEJPfEEEvT0_iT1_T2_DpNS2_10kernel_argIT3_EE:
.text._ZN3cub18CUB_300001_SM_10006detail9transform16transform_kernelINS2_10policy_hubILb1EN4cuda3std3__45tupleIJN6thrust24THRUST_300001_SM_1000_NS10device_ptrIfEEEEEE10policy1000Ei14custom_functorNSB_IiEEJPfEEEvT0_iT1_T2_DpNS2_10kernel_argIT3_EE:
[----:B------:R-:W-:Y:S08]  /*0000*/  LDC R1, c[0x0][0x37c] ;  /* 0x0000df00ff017b82 */ /* 0x000ff00000000800 */
[----:B------:R-:W0:Y:S01]  /*0010*/  LDC.64 R2, c[0x0][0x380] ;  /* 0x0000e000ff027b82 */ /* 0x000e220000000a00 */
[----:B------:R-:W1:Y:S01]  /*0020*/  S2R R23, SR_TID.X ;  /* 0x0000000000177919 */ /* 0x000e620000002100 */
[----:B------:R-:W-:Y:S06]  /*0030*/  BSSY.RECONVERGENT B0, `(.L_x_334) ;  /* 0x0000013000007945 */ /* 0x000fec0003800200 */
[----:B------:R-:W2:Y:S01]  /*0040*/  S2UR UR4, SR_CTAID.X ;  /* 0x00000000000479c3 */ /* 0x000ea20000002500 */
[----:B0-----:R-:W-:-:S05]  /*0050*/  SHF.L.U32 R4, R3, 0x7, RZ ;  /* 0x0000000703047819 */ /* 0x001fca00000006ff */
[----:B--2---:R-:W-:Y:S01]  /*0060*/  IMAD R17, R4, UR4, RZ ;  /* 0x0000000404117c24 */ /* 0x004fe2000f8e02ff */
[----:B-1----:R-:W-:-:S04]  /*0070*/  SHF.L.U32 R11, R23, 0x7, RZ ;  /* 0x00000007170b7819 */ /* 0x002fc800000006ff */
[----:B------:R-:W-:-:S04]  /*0080*/  IADD3 R9, PT, PT, -R17, R2, RZ ;  /* 0x0000000211097210 */ /* 0x000fc80007ffe1ff */
[----:B------:R-:W-:-:S04]  /*0090*/  VIMNMX R5, PT, PT, R4, R9, PT ;  /* 0x0000000904057248 */ /* 0x000fc80003fe0100 */
[----:B------:R-:W-:-:S04]  /*00a0*/  SHF.L.U32 R0, R5, 0x2, RZ ;  /* 0x0000000205007819 */ /* 0x000fc800000006ff */
[----:B------:R-:W-:-:S13]  /*00b0*/  ISETP.GE.AND P0, PT, R11, R0, PT ;  /* 0x000000000b00720c */ /* 0x000fda0003f06270 */
[----:B------:R-:W-:Y:S05]  /*00c0*/  @P0 BRA `(.L_x_335) ;  /* 0x0000000000240947 */ /* 0x000fea0003800000 */
[----:B------:R-:W0:Y:S02]  /*00d0*/  LDC.64 R6, c[0x0][0x398] ;  /* 0x0000e600ff067b82 */ /* 0x000e240000000a00 */
[----:B0-----:R-:W-:-:S04]  /*00e0*/  IMAD.WIDE.U32 R6, R23, 0x80, R6 ;  /* 0x0000008017067825 */ /* 0x001fc800078e0006 */
[----:B------:R-:W-:-:S07]  /*00f0*/  IMAD.WIDE R6, R17, 0x4, R6 ;  /* 0x0000000411067825 */ /* 0x000fce00078e0206 */
.L_x_336:
[----:B------:R-:W-:Y:S01]  /*0100*/  IADD3 R11, PT, PT, R11, 0x4000, RZ ;  /* 0x000040000b0b7810 */ /* 0x000fe20007ffe0ff */
[----:B------:R0:W-:Y:S03]  /*0110*/  CCTL.E.PF2 [R6] ;  /* 0x000000000600798f */ /* 0x0001e60000800100 */
[----:B------:R-:W-:Y:S02]  /*0120*/  ISETP.GE.AND P0, PT, R11, R0, PT ;  /* 0x000000000b00720c */ /* 0x000fe40003f06270 */
[----:B0-----:R-:W-:-:S05]  /*0130*/  IADD3 R6, P1, PT, R6, 0x4000, RZ ;  /* 0x0000400006067810 */ /* 0x001fca0007f3e0ff */
[----:B------:R-:W-:-:S06]  /*0140*/  IMAD.X R7, RZ, RZ, R7, P1 ;  /* 0x000000ffff077224 */ /* 0x000fcc00008e0607 */
[----:B------:R-:W-:Y:S05]  /*0150*/  @!P0 BRA `(.L_x_336) ;  /* 0xfffffffc00e88947 */ /* 0x000fea000383ffff */
.L_x_335:
[----:B------:R-:W-:Y:S05]  /*0160*/  BSYNC.RECONVERGENT B0 ;  /* 0x0000000000007941 */ /* 0x000fea0003800200 */
.L_x_334:
[----:B------:R-:W0:Y:S01]  /*0170*/  LDCU.128 UR8, c[0x0][0x390] ;  /* 0x00007200ff0877ac */ /* 0x000e220008000c00 */
[----:B------:R-:W1:Y:S01]  /*0180*/  LDC R0, c[0x0][0x388] ;  /* 0x0000e200ff007b82 */ /* 0x000e620000000800 */
[----:B------:R-:W-:Y:S01]  /*0190*/  ISETP.GT.AND P0, PT, R4, R9, PT ;  /* 0x000000090400720c */ /* 0x000fe20003f04270 */
[----:B------:R-:W-:Y:S01]  /*01a0*/  IMAD.WIDE R16, R17, 0x4, RZ ;  /* 0x0000000411107825 */ /* 0x000fe200078e02ff */
[----:B------:R-:W2:Y:S02]  /*01b0*/  LDCU.64 UR6, c[0x0][0x358] ;  /* 0x00006b00ff0677ac */ /* 0x000ea40008000a00 */
[C---:B0-----:R-:W-:Y:S02]  /*01c0*/  IADD3 R14, P1, PT, R16.reuse, UR10, RZ ;  /* 0x0000000a100e7c10 */ /* 0x041fe4000ff3e0ff */
[----:B------:R-:W-:Y:S02]  /*01d0*/  IADD3 R12, P2, PT, R16, UR8, RZ ;  /* 0x00000008100c7c10 */ /* 0x000fe4000ff5e0ff */
[----:B------:R-:W-:-:S02]  /*01e0*/  IADD3.X R15, PT, PT, R17, UR11, RZ, P1, !PT ;  /* 0x0000000b110f7c10 */ /* 0x000fc40008ffe4ff */
[----:B------:R-:W-:-:S03]  /*01f0*/  IADD3.X R13, PT, PT, R17, UR9, RZ, P2, !PT ;  /* 0x00000009110d7c10 */ /* 0x000fc600097fe4ff */
[----:B--2---:R-:W-:Y:S06]  /*0200*/  @P0 BRA `(.L_x_337) ;  /* 0x0000001000cc0947 */ /* 0x004fec0003800000 */
[----:B------:R-:W-:-:S13]  /*0210*/  ISETP.GE.AND P0, PT, R3, 0x1, PT ;  /* 0x000000010300780c */ /* 0x000fda0003f06270 */
[----:B------:R-:W-:Y:S05]  /*0220*/  @!P0 EXIT ;  /* 0x000000000000894d */ /* 0x000fea0003800000 */
[C---:B------:R-:W-:Y:S01]  /*0230*/  ISETP.GE.U32.AND P0, PT, R3.reuse, 0x8, PT ;  /* 0x000000080300780c */ /* 0x040fe20003f06070 */
[----:B------:R-:W-:Y:S01]  /*0240*/  HFMA2 R20, -RZ, RZ, 0, 0 ;  /* 0x00000000ff147431 */ /* 0x000fe200000001ff */
[----:B------:R-:W-:-:S11]  /*0250*/  LOP3.LUT R21, R3, 0x7, RZ, 0xc0, !PT ;  /* 0x0000000703157812 */ /* 0x000fd600078ec0ff */
[----:B------:R-:W-:Y:S05]  /*0260*/  @!P0 BRA `(.L_x_338) ;  /* 0x00000008006c8947 */ /* 0x000fea0003800000 */
[----:B------:R-:W0:Y:S01]  /*0270*/  LDC R9, c[0x0][0x388] ;  /* 0x0000e200ff097b82 */ /* 0x000e220000000800 */
[----:B------:R-:W-:Y:S01]  /*0280*/  IMAD.WIDE.U32 R6, R23, 0x4, R16 ;  /* 0x0000000417067825 */ /* 0x000fe200078e0010 */
[----:B------:R-:W-:Y:S01]  /*0290*/  LOP3.LUT R20, R3, 0x7ffffff8, RZ, 0xc0, !PT ;  /* 0x7ffffff803147812 */ /* 0x000fe200078ec0ff */
[----:B------:R-:W2:Y:S01]  /*02a0*/  LDCU.64 UR4, c[0x0][0x398] ;  /* 0x00007300ff0477ac */ /* 0x000ea20008000a00 */
[----:B------:R-:W-:Y:S01]  /*02b0*/  MOV R8, R6 ;  /* 0x0000000600087202 */ /* 0x000fe20000000f00 */
[----:B------:R-:W3:Y:S01]  /*02c0*/  LDCU.64 UR12, c[0x0][0x390] ;  /* 0x00007200ff0c77ac */ /* 0x000ee20008000a00 */
[----:B------:R-:W-:Y:S02]  /*02d0*/  IADD3 R6, PT, PT, R23, 0x80, RZ ;  /* 0x0000008017067810 */ /* 0x000fe40007ffe0ff */
[----:B------:R-:W-:Y:S01]  /*02e0*/  IADD3 R5, PT, PT, -R20, RZ, RZ ;  /* 0x000000ff14057210 */ /* 0x000fe20007ffe1ff */
[----:B------:R-:W4:Y:S06]  /*02f0*/  LDCU.128 UR8, c[0x0][0x390] ;  /* 0x00007200ff0877ac */ /* 0x000f2c0008000c00 */
.L_x_355:
[----:B--2---:R-:W-:-:S04]  /*0300*/  IADD3 R2, P0, PT, R8, UR4, RZ ;  /* 0x0000000408027c10 */ /* 0x004fc8000ff1e0ff */
[----:B0-----:R-:W-:-:S06]  /*0310*/  IADD3.X R3, PT, PT, R7, UR5, RZ, P0, !PT ;  /* 0x0000000507037c10 */ /* 0x001fcc00087fe4ff */
[----:B------:R-:W2:Y:S01]  /*0320*/  LDG.E R3, desc[UR6][R2.64] ;  /* 0x0000000602037981 */ /* 0x000ea2000c1e1900 */
[----:B0-----:R-:W0:Y:S01]  /*0330*/  MUFU.RCP R4, R9 ;  /* 0x0000000900047308 */ /* 0x001e220000001000 */
[----:B------:R-:W-:Y:S01]  /*0340*/  BSSY.RECONVERGENT B2, `(.L_x_339) ;  /* 0x000000c000027945 */ /* 0x000fe20003800200 */
        /* <DEDUP_REMOVED lines=8> */
[----:B------:R-:W-:-:S07]  /*03d0*/  MOV R22, 0x3f0 ;  /* 0x000003f000167802 */ /* 0x000fce0000000f00 */
[----:B-1-34-:R-:W-:Y:S05]  /*03e0*/  CALL.REL.NOINC `($__internal_1_$__cuda_sm3x_div_rn_noftz_f32_slowpath) ;  /* 0x0000002800107944 */ /* 0x01afea0003c00000 */
[----:B------:R-:W-:-:S07]  /*03f0*/  MOV R22, R2 ;  /* 0x0000000200167202 */ /* 0x000fce0000000f00 */
.L_x_340:
[----:B---34-:R-:W-:Y:S05]  /*0400*/  BSYNC.RECONVERGENT B2 ;  /* 0x0000000000027941 */ /* 0x018fea0003800200 */
.L_x_339:
        /* <DEDUP_REMOVED lines=18> */
[----:B-1----:R-:W-:Y:S05]  /*0530*/  CALL.REL.NOINC `($__internal_1_$__cuda_sm3x_div_rn_noftz_f32_slowpath) ;  /* 0x0000002400bc7944 */ /* 0x002fea0003c00000 */
[----:B------:R-:W-:-:S07]  /*0540*/  MOV R4, R2 ;  /* 0x0000000200047202 */ /* 0x000fce0000000f00 */
.L_x_342:
[----:B------:R-:W-:Y:S05]  /*0550*/  BSYNC.RECONVERGENT B2 ;  /* 0x0000000000027941 */ /* 0x000fea0003800200 */
.L_x_341:
        /* <DEDUP_REMOVED lines=16> */
[----:B-1----:R-:W-:Y:S05]  /*0660*/  CALL.REL.NOINC `($__internal_1_$__cuda_sm3x_div_rn_noftz_f32_slowpath) ;  /* 0x0000002400707944 */ /* 0x002fea0003c00000 */
.L_x_344:
[----:B------:R-:W-:Y:S05]  /*0670*/  BSYNC.RECONVERGENT B2 ;  /* 0x0000000000027941 */ /* 0x000fea0003800200 */
.L_x_343:
        /* <DEDUP_REMOVED lines=15> */
[----:B------:R-:W-:-:S07]  /*0770*/  MOV R4, R2 ;  /* 0x0000000200047202 */ /* 0x000fce0000000f00 */
.L_x_346:
[----:B------:R-:W-:Y:S05]  /*0780*/  BSYNC.RECONVERGENT B2 ;  /* 0x0000000000027941 */ /* 0x000fea0003800200 */
.L_x_345:
        /* <DEDUP_REMOVED lines=15> */
.L_x_348:
[----:B------:R-:W-:Y:S05]  /*0880*/  BSYNC.RECONVERGENT B2 ;  /* 0x0000000000027941 */ /* 0x000fea0003800200 */
.L_x_347:
        /* <DEDUP_REMOVED lines=16> */
.L_x_350:
[----:B------:R-:W-:Y:S05]  /*0990*/  BSYNC.RECONVERGENT B2 ;  /* 0x0000000000027941 */ /* 0x000fea0003800200 */
.L_x_349:
        /* <DEDUP_REMOVED lines=15> */
.L_x_352:
[----:B------:R-:W-:Y:S05]  /*0a90*/  BSYNC.RECONVERGENT B2 ;  /* 0x0000000000027941 */ /* 0x000fea0003800200 */
.L_x_351:
        /* <DEDUP_REMOVED lines=15> */
.L_x_354:
[----:B------:R-:W-:Y:S05]  /*0b90*/  BSYNC.RECONVERGENT B2 ;  /* 0x0000000000027941 */ /* 0x000fea0003800200 */
.L_x_353:
[----:B------:R-:W0:Y:S01]  /*0ba0*/  F2I.FLOOR.NTZ R3, R2 ;  /* 0x0000000200037305 */ /* 0x000e220000207100 */
[----:B------:R-:W-:Y:S02]  /*0bb0*/  IADD3 R5, PT, PT, R5, 0x8, RZ ;  /* 0x0000000805057810 */ /* 0x000fe40007ffe0ff */
[----:B------:R-:W-:Y:S02]  /*0bc0*/  IADD3 R8, P1, PT, R8, 0x1000, RZ ;  /* 0x0000100008087810 */ /* 0x000fe40007f3e0ff */
[----:B------:R-:W-:Y:S02]  /*0bd0*/  ISETP.NE.AND P0, PT, R5, RZ, PT ;  /* 0x000000ff0500720c */ /* 0x000fe40003f05270 */
[----:B------:R-:W-:Y:S01]  /*0be0*/  IADD3 R6, PT, PT, R6, 0x400, RZ ;  /* 0x0000040006067810 */ /* 0x000fe20007ffe0ff */
[----:B------:R-:W-:Y:S01]  /*0bf0*/  IMAD.X R7, RZ, RZ, R7, P1 ;  /* 0x000000ffff077224 */ /* 0x000fe200008e0607 */
[----:B0-----:R0:W-:Y:S09]  /*0c00*/  STG.E desc[UR6][R18.64+0xc00], R3 ;  /* 0x000c000312007986 */ /* 0x0011f2000c101906 */
[----:B------:R-:W-:Y:S05]  /*0c10*/  @P0 BRA `(.L_x_355) ;  /* 0xfffffff400b80947 */ /* 0x000fea000383ffff */
.L_x_338:
        /* <DEDUP_REMOVED lines=19> */
[----:B------:R-:W-:Y:S02]  /*0d50*/  MOV R3, R8 ;  /* 0x0000000800037202 */ /* 0x000fe40000000f00 */
[----:B------:R-:W-:-:S07]  /*0d60*/  MOV R22, 0xd80 ;  /* 0x00000d8000167802 */ /* 0x000fce0000000f00 */
[----:B-1----:R-:W-:Y:S05]  /*0d70*/  CALL.REL.NOINC `($__internal_1_$__cuda_sm3x_div_rn_noftz_f32_slowpath) ;  /* 0x0000001c00ac7944 */ /* 0x002fea0003c00000 */
.L_x_358:
[----:B------:R-:W-:Y:S05]  /*0d80*/  BSYNC.RECONVERGENT B2 ;  /* 0x0000000000027941 */ /* 0x000fea0003800200 */
.L_x_357:
[----:B------:R-:W0:Y:S01]  /*0d90*/  F2I.FLOOR.NTZ R3, R2 ;  /* 0x0000000200037305 */ /* 0x000e220000207100 */
[----:B------:R-:W-:Y:S01]  /*0da0*/  IMAD.WIDE R8, R5, 0x4, R12 ;  /* 0x0000000405087825 */ /* 0x000fe200078e020c */
[----:B------:R-:W2:Y:S04]  /*0db0*/  LDC R11, c[0x0][0x388] ;  /* 0x0000e200ff0b7b82 */ /* 0x000ea80000000800 */
        /* <DEDUP_REMOVED lines=13> */
[----:B-1----:R-:W-:Y:S05]  /*0e90*/  CALL.REL.NOINC `($__internal_1_$__cuda_sm3x_div_rn_noftz_f32_slowpath) ;  /* 0x0000001c00647944 */ /* 0x002fea0003c00000 */
.L_x_360:
[----:B------:R-:W-:Y:S05]  /*0ea0*/  BSYNC.RECONVERGENT B2 ;  /* 0x0000000000027941 */ /* 0x000fea0003800200 */
.L_x_359:
        /* <DEDUP_REMOVED lines=17> */
.L_x_362:
[----:B------:R-:W-:Y:S05]  /*0fc0*/  BSYNC.RECONVERGENT B2 ;  /* 0x0000000000027941 */ /* 0x000fea0003800200 */
.L_x_361:
        /* <DEDUP_REMOVED lines=13> */
[----:B------:R-:W-:Y:S01]  /*10a0*/  IMAD.MOV.U32 R3, RZ, RZ, R6 ;  /* 0x000000ffff037224 */ /* 0x000fe200078e0006 */
[----:B------:R-:W-:-:S07]  /*10b0*/  MOV R22, 0x10d0 ;  /* 0x000010d000167802 */ /* 0x000fce0000000f00 */
[----:B-1----:R-:W-:Y:S05]  /*10c0*/  CALL.REL.NOINC `($__internal_1_$__cuda_sm3x_div_rn_noftz_f32_slowpath) ;  /* 0x0000001800d87944 */ /* 0x002fea0003c00000 */
.L_x_364:
[----:B------:R-:W-:Y:S05]  /*10d0*/  BSYNC.RECONVERGENT B2 ;  /* 0x0000000000027941 */ /* 0x000fea0003800200 */
.L_x_363:
[----:B------:R-:W0:Y:S01]  /*10e0*/  F2I.FLOOR.NTZ R3, R2 ;  /* 0x0000000200037305 */ /* 0x000e220000207100 */
[----:B------:R-:W-:Y:S01]  /*10f0*/  IADD3 R20, PT, PT, R20, 0x4, RZ ;  /* 0x0000000414147810 */ /* 0x000fe20007ffe0ff */
[----:B0-----:R2:W-:Y:S06]  /*1100*/  STG.E desc[UR6][R8.64+0x600], R3 ;  /* 0x0006000308007986 */ /* 0x0015ec000c101906 */
.L_x_356:
[----:B------:R-:W-:-:S13]  /*1110*/  ISETP.NE.AND P0, PT, RZ, UR4, PT ;  /* 0x00000004ff007c0c */ /* 0x000fda000bf05270 */
[----:B------:R-:W-:Y:S05]  /*1120*/  @!P0 EXIT ;  /* 0x000000000000894d */ /* 0x000fea0003800000 */
[----:B------:R-:W-:-:S09]  /*1130*/  UISETP.NE.AND UP0, UPT, UR4, 0x1, UPT ;  /* 0x000000010400788c */ /* 0x000fd2000bf05270 */
[----:B------:R-:W-:Y:S05]  /*1140*/  BRA.U !UP0, `(.L_x_365) ;  /* 0x0000000108987547 */ /* 0x000fea000b800000 */
[----:B------:R-:W-:Y:S01]  /*1150*/  LEA R5, R20, R23, 0x7 ;  /* 0x0000001714057211 */ /* 0x000fe200078e38ff */
[----:B--2---:R-:W2:Y:S04]  /*1160*/  LDC R9, c[0x0][0x388] ;  /* 0x0000e200ff097b82 */ /* 0x004ea80000000800 */
        /* <DEDUP_REMOVED lines=14> */
.L_x_367:
[----:B------:R-:W-:Y:S05]  /*1250*/  BSYNC.RECONVERGENT B2 ;  /* 0x0000000000027941 */ /* 0x000fea0003800200 */
.L_x_366:
        /* <DEDUP_REMOVED lines=17> */
.L_x_369:
[----:B------:R-:W-:Y:S05]  /*1370*/  BSYNC.RECONVERGENT B2 ;  /* 0x0000000000027941 */ /* 0x000fea0003800200 */
.L_x_368:
[----:B------:R-:W0:Y:S01]  /*1380*/  F2I.FLOOR.NTZ R3, R2 ;  /* 0x0000000200037305 */ /* 0x000e220000207100 */
[----:B------:R-:W-:Y:S01]  /*1390*/  IADD3 R20, PT, PT, R20, 0x2, RZ ;  /* 0x0000000214147810 */ /* 0x000fe20007ffe0ff */
[----:B0-----:R3:W-:Y:S06]  /*13a0*/  STG.E desc[UR6][R8.64+0x200], R3 ;  /* 0x0002000308007986 */ /* 0x0017ec000c101906 */
.L_x_365:
        /* <DEDUP_REMOVED lines=19> */
[----:B-1----:R-:W-:Y:S05]  /*14e0*/  CALL.REL.NOINC `($__internal_1_$__cuda_sm3x_div_rn_noftz_f32_slowpath) ;  /* 0x0000001400d07944 */ /* 0x002fea0003c00000 */
.L_x_371:
[----:B------:R-:W-:Y:S05]  /*14f0*/  BSYNC.RECONVERGENT B2 ;  /* 0x0000000000027941 */ /* 0x000fea0003800200 */
.L_x_370:
[----:B------:R-:W0:Y:S01]  /*1500*/  F2I.FLOOR.NTZ R3, R2 ;  /* 0x0000000200037305 */ /* 0x000e220000207100 */
[----:B------:R-:W-:-:S05]  /*1510*/  IMAD.WIDE R12, R23, 0x4, R12 ;  /* 0x00000004170c7825 */ /* 0x000fca00078e020c */
[----:B0-----:R-:W-:Y:S01]  /*1520*/  STG.E desc[UR6][R12.64], R3 ;  /* 0x000000030c007986 */ /* 0x001fe2000c101906 */
[----:B------:R-:W-:Y:S05]  /*1530*/  EXIT ;  /* 0x000000000000794d */ /* 0x000fea0003800000 */
.L_x_337:
[----:B------:R-:W-:-:S13]  /*1540*/  ISETP.GE.AND P0, PT, R3, 0x1, PT ;  /* 0x000000010300780c */ /* 0x000fda0003f06270 */
[----:B------:R-:W-:Y:S05]  /*1550*/  @!P0 EXIT ;  /* 0x000000000000894d */ /* 0x000fea0003800000 */
[C---:B------:R-:W-:Y:S01]  /*1560*/  ISETP.GE.U32.AND P0, PT, R3.reuse, 0x8, PT ;  /* 0x000000080300780c */ /* 0x040fe20003f06070 */
[----:B------:R-:W-:Y:S01]  /*1570*/  HFMA2 R10, -RZ, RZ, 0, 0 ;  /* 0x00000000ff0a7431 */ /* 0x000fe200000001ff */
[----:B------:R-:W-:-:S11]  /*1580*/  LOP3.LUT R7, R3, 0x7, RZ, 0xc0, !PT ;  /* 0x0000000703077812 */ /* 0x000fd600078ec0ff */
[----:B------:R-:W-:Y:S05]  /*1590*/  @!P0 BRA `(.L_x_372) ;  /* 0x0000000800c88947 */ /* 0x000fea0003800000 */
[----:B------:R-:W0:Y:S01]  /*15a0*/  LDC R6, c[0x0][0x388] ;  /* 0x0000e200ff067b82 */ /* 0x000e220000000800 */
[----:B------:R-:W-:Y:S02]  /*15b0*/  LOP3.LUT R10, R3, 0x7ffffff8, RZ, 0xc0, !PT ;  /* 0x7ffffff8030a7812 */ /* 0x000fe400078ec0ff */
[----:B------:R-:W-:-:S07]  /*15c0*/  MOV R8, RZ ;  /* 0x000000ff00087202 */ /* 0x000fce0000000f00 */
.L_x_405:
[C---:B------:R-:W-:Y:S01]  /*15d0*/  LEA R9, R8.reuse, R23, 0x7 ;  /* 0x0000001708097211 */ /* 0x040fe200078e38ff */
[----:B------:R-:W-:Y:S01]  /*15e0*/  BSSY.RECONVERGENT B2, `(.L_x_373) ;  /* 0x0000017000027945 */ /* 0x000fe20003800200 */
[----:B------:R-:W-:Y:S02]  /*15f0*/  IADD3 R8, PT, PT, R8, 0x8, RZ ;  /* 0x0000000808087810 */ /* 0x000fe40007ffe0ff */
[----:B------:R-:W-:Y:S02]  /*1600*/  ISETP.GE.AND P0, PT, R9, R5, PT ;  /* 0x000000050900720c */ /* 0x000fe40003f06270 */
[----:B------:R-:W-:-:S11]  /*1610*/  ISETP.NE.AND P2, PT, R8, R10, PT ;  /* 0x0000000a0800720c */ /* 0x000fd60003f45270 */
        /* <DEDUP_REMOVED lines=12> */
[----:B------:R-:W-:Y:S01]  /*16e0*/  IMAD.MOV.U32 R3, RZ, RZ, R16 ;  /* 0x000000ffff037224 */ /* 0x000fe200078e0010 */
[----:B------:R-:W-:-:S07]  /*16f0*/  MOV R22, 0x1710 ;  /* 0x0000171000167802 */ /* 0x000fce0000000f00 */
[----:B-1----:R-:W-:Y:S05]  /*1700*/  CALL.REL.NOINC `($__internal_1_$__cuda_sm3x_div_rn_noftz_f32_slowpath) ;  /* 0x0000001400487944 */ /* 0x002fea0003c00000 */
.L_x_376:
[----:B------:R-:W-:Y:S05]  /*1710*/  BSYNC.RECONVERGENT B3 ;  /* 0x0000000000037941 */ /* 0x000fea0003800200 */
.L_x_375:
[----:B------:R0:W2:Y:S02]  /*1720*/  F2I.FLOOR.NTZ R11, R2 ;  /* 0x00000002000b7305 */ /* 0x0000a40000207100 */
[----:B0-----:R-:W-:-:S05]  /*1730*/  IMAD.WIDE.U32 R2, R9, 0x4, R12 ;  /* 0x0000000409027825 */ /* 0x001fca00078e000c */
[----:B--2---:R2:W-:Y:S02]  /*1740*/  STG.E desc[UR6][R2.64], R11 ;  /* 0x0000000b02007986 */ /* 0x0045e4000c101906 */
.L_x_374:
[----:B------:R-:W-:Y:S05]  /*1750*/  BSYNC.RECONVERGENT B2 ;  /* 0x0000000000027941 */ /* 0x000fea0003800200 */
.L_x_373:
[----:B------:R-:W-:Y:S01]  /*1760*/  IADD3 R17, PT, PT, R9, 0x80, RZ ;  /* 0x0000008009117810 */ /* 0x000fe20007ffe0ff */
[----:B------:R-:W-:Y:S03]  /*1770*/  BSSY.RECONVERGENT B2, `(.L_x_377) ;  /* 0x0000015000027945 */ /* 0x000fe60003800200 */
[C---:B------:R-:W-:Y:S01]  /*1780*/  ISETP.GE.AND P0, PT, R17.reuse, R5, PT ;  /* 0x000000051100720c */ /* 0x040fe20003f06270 */
[----:B------:R-:W-:-:S04]  /*1790*/  IMAD.WIDE R18, R17, 0x4, R14 ;  /* 0x0000000411127825 */ /* 0x000fc800078e020e */
[----:B------:R-:W-:-:S08]  /*17a0*/  IMAD.WIDE R16, R17, 0x4, R12 ;  /* 0x0000000411107825 */ /* 0x000fd000078e020c */
        /* <DEDUP_REMOVED lines=13> */
[----:B-1----:R-:W-:Y:S05]  /*1880*/  CALL.REL.NOINC `($__internal_1_$__cuda_sm3x_div_rn_noftz_f32_slowpath) ;  /* 0x0000001000e87944 */ /* 0x002fea0003c00000 */
.L_x_380:
[----:B------:R-:W-:Y:S05]  /*1890*/  BSYNC.RECONVERGENT B3 ;  /* 0x0000000000037941 */ /* 0x000fea0003800200 */
.L_x_379:
[----:B------:R-:W0:Y:S02]  /*18a0*/  F2I.FLOOR.NTZ R3, R2 ;  /* 0x0000000200037305 */ /* 0x000e240000207100 */
[----:B0-----:R3:W-:Y:S02]  /*18b0*/  STG.E desc[UR6][R16.64], R3 ;  /* 0x0000000310007986 */ /* 0x0017e4000c101906 */
.L_x_378:
[----:B------:R-:W-:Y:S05]  /*18c0*/  BSYNC.RECONVERGENT B2 ;  /* 0x0000000000027941 */ /* 0x000fea0003800200 */
.L_x_377:
        /* <DEDUP_REMOVED lines=17> */
.L_x_384:
[----:B------:R-:W-:Y:S05]  /*19e0*/  BSYNC.RECONVERGENT B3 ;  /* 0x0000000000037941 */ /* 0x000fea0003800200 */
.L_x_383:
[----:B------:R-:W0:Y:S02]  /*19f0*/  F2I.FLOOR.NTZ R3, R2 ;  /* 0x0000000200037305 */ /* 0x000e240000207100 */
[----:B0-----:R2:W-:Y:S02]  /*1a00*/  STG.E desc[UR6][R16.64+0x200], R3 ;  /* 0x0002000310007986 */ /* 0x0015e4000c101906 */
.L_x_382:
[----:B------:R-:W-:Y:S05]  /*1a10*/  BSYNC.RECONVERGENT B2 ;  /* 0x0000000000027941 */ /* 0x000fea0003800200 */
.L_x_381:
[----:B------:R-:W-:Y:S01]  /*1a20*/  IADD3 R2, PT, PT, R9, 0x180, RZ ;  /* 0x0000018009027810 */ /* 0x000fe20007ffe0ff */
[----:B------:R-:W-:Y:S03]  /*1a30*/  BSSY.RECONVERGENT B2, `(.L_x_385) ;  /* 0x0000013000027945 */ /* 0x000fe60003800200 */
        /* <DEDUP_REMOVED lines=14> */
[----:B-1----:R-:W-:Y:S05]  /*1b20*/  CALL.REL.NOINC `($__internal_1_$__cuda_sm3x_div_rn_noftz_f32_slowpath) ;  /* 0x0000001000407944 */ /* 0x002fea0003c00000 */
.L_x_388:
[----:B------:R-:W-:Y:S05]  /*1b30*/  BSYNC.RECONVERGENT B3 ;  /* 0x0000000000037941 */ /* 0x000fea0003800200 */
.L_x_387:
[----:B------:R-:W0:Y:S02]  /*1b40*/  F2I.FLOOR.NTZ R3, R2 ;  /* 0x0000000200037305 */ /* 0x000e240000207100 */
[----:B0-----:R4:W-:Y:S02]  /*1b50*/  STG.E desc[UR6][R16.64+0x400], R3 ;  /* 0x0004000310007986 */ /* 0x0019e4000c101906 */
.L_x_386:
[----:B------:R-:W-:Y:S05]  /*1b60*/  BSYNC.RECONVERGENT B2 ;  /* 0x0000000000027941 */ /* 0x000fea0003800200 */
.L_x_385:
        /* <DEDUP_REMOVED lines=17> */
.L_x_392:
[----:B------:R-:W-:Y:S05]  /*1c80*/  BSYNC.RECONVERGENT B3 ;  /* 0x0000000000037941 */ /* 0x000fea0003800200 */
.L_x_391:
[----:B------:R-:W0:Y:S02]  /*1c90*/  F2I.FLOOR.NTZ R3, R2 ;  /* 0x0000000200037305 */ /* 0x000e240000207100 */
[----:B0-----:R0:W-:Y:S02]  /*1ca0*/  STG.E desc[UR6][R16.64+0x600], R3 ;  /* 0x0006000310007986 */ /* 0x0011e4000c101906 */
.L_x_390:
[----:B------:R-:W-:Y:S05]  /*1cb0*/  BSYNC.RECONVERGENT B2 ;  /* 0x0000000000027941 */ /* 0x000fea0003800200 */
.L_x_389:
        /* <DEDUP_REMOVED lines=17> */
.L_x_396:
[----:B------:R-:W-:Y:S05]  /*1dd0*/  BSYNC.RECONVERGENT B3 ;  /* 0x0000000000037941 */ /* 0x000fea0003800200 */
.L_x_395:
[----:B------:R-:W0:Y:S02]  /*1de0*/  F2I.FLOOR.NTZ R3, R2 ;  /* 0x0000000200037305 */ /* 0x000e240000207100 */
[----:B0-----:R0:W-:Y:S02]  /*1df0*/  STG.E desc[UR6][R16.64+0x800], R3 ;  /* 0x0008000310007986 */ /* 0x0011e4000c101906 */
.L_x_394:
[----:B------:R-:W-:Y:S05]  /*1e00*/  BSYNC.RECONVERGENT B2 ;  /* 0x0000000000027941 */ /* 0x000fea0003800200 */
.L_x_393:
        /* <DEDUP_REMOVED lines=17> */
.L_x_400:
[----:B------:R-:W-:Y:S05]  /*1f20*/  BSYNC.RECONVERGENT B3 ;  /* 0x0000000000037941 */ /* 0x000fea0003800200 */
.L_x_399:
[----:B------:R-:W0:Y:S02]  /*1f30*/  F2I.FLOOR.NTZ R3, R2 ;  /* 0x0000000200037305 */ /* 0x000e240000207100 */
[----:B0-----:R0:W-:Y:S02]  /*1f40*/  STG.E desc[UR6][R16.64+0xa00], R3 ;  /* 0x000a000310007986 */ /* 0x0011e4000c101906 */
.L_x_398:
[----:B------:R-:W-:Y:S05]  /*1f50*/  BSYNC.RECONVERGENT B2 ;  /* 0x0000000000027941 */ /* 0x000fea0003800200 */
.L_x_397:
        /* <DEDUP_REMOVED lines=16> */
[----:B-1----:R-:W-:Y:S05]  /*2060*/  CALL.REL.NOINC `($__internal_1_$__cuda_sm3x_div_rn_noftz_f32_slowpath) ;  /* 0x0000000800f07944 */ /* 0x002fea0003c00000 */
.L_x_404:
[----:B------:R-:W-:Y:S05]  /*2070*/  BSYNC.RECONVERGENT B3 ;  /* 0x0000000000037941 */ /* 0x000fea0003800200 */
.L_x_403:
[----:B------:R-:W0:Y:S02]  /*2080*/  F2I.FLOOR.NTZ R3, R2 ;  /* 0x0000000200037305 */ /* 0x000e240000207100 */
[----:B0-----:R0:W-:Y:S02]  /*2090*/  STG.E desc[UR6][R16.64+0xc00], R3 ;  /* 0x000c000310007986 */ /* 0x0011e4000c101906 */
.L_x_402:
[----:B------:R-:W-:Y:S05]  /*20a0*/  BSYNC.RECONVERGENT B2 ;  /* 0x0000000000027941 */ /* 0x000fea0003800200 */
.L_x_401:
[----:B------:R-:W-:Y:S05]  /*20b0*/  @P2 BRA `(.L_x_405) ;  /* 0xfffffff400442947 */ /* 0x000fea000383ffff */
.L_x_372:
        /* <DEDUP_REMOVED lines=25> */
.L_x_410:
[----:B------:R-:W-:Y:S05]  /*2250*/  BSYNC.RECONVERGENT B3 ;  /* 0x0000000000037941 */ /* 0x000fea0003800200 */
.L_x_409:
[----:B------:R0:W2:Y:S02]  /*2260*/  F2I.FLOOR.NTZ R7, R2 ;  /* 0x0000000200077305 */ /* 0x0000a40000207100 */
[----:B0-----:R-:W-:-:S05]  /*2270*/  IMAD.WIDE R2, R9, 0x4, R12 ;  /* 0x0000000409027825 */ /* 0x001fca00078e020c */
[----:B--2---:R0:W-:Y:S02]  /*2280*/  STG.E desc[UR6][R2.64], R7 ;  /* 0x0000000702007986 */ /* 0x0041e4000c101906 */
.L_x_408:
[----:B------:R-:W-:Y:S05]  /*2290*/  BSYNC.RECONVERGENT B2 ;  /* 0x0000000000027941 */ /* 0x000fea0003800200 */
.L_x_407:
[----:B0-----:R-:W-:Y:S01]  /*22a0*/  IADD3 R7, PT, PT, R9, 0x80, RZ ;  /* 0x0000008009077810 */ /* 0x001fe20007ffe0ff */
[----:B------:R-:W-:Y:S03]  /*22b0*/  BSSY.RECONVERGENT B2, `(.L_x_411) ;  /* 0x0000016000027945 */ /* 0x000fe60003800200 */
[----:B------:R-:W-:-:S13]  /*22c0*/  ISETP.GE.AND P0, PT, R7, R5, PT ;  /* 0x000000050700720c */ /* 0x000fda0003f06270 */
[----:B------:R-:W-:Y:S05]  /*22d0*/  @P0 BRA `(.L_x_412) ;  /* 0x00000000004c0947 */ /* 0x000fea0003800000 */
[----:B--234-:R-:W-:Y:S01]  /*22e0*/  IMAD.WIDE R16, R7, 0x4, R14 ;  /* 0x0000000407107825 */ /* 0x01cfe200078e020e */
[----:B------:R-:W0:Y:S05]  /*22f0*/  LDC R11, c[0x0][0x388] ;  /* 0x0000e200ff0b7b82 */ /* 0x000e2a0000000800 */
[----:B------:R-:W2:Y:S01]  /*2300*/  LDG.E R16, desc[UR6][R16.64] ;  /* 0x0000000610107981 */ /* 0x000ea2000c1e1900 */
[----:B------:R-:W-:Y:S01]  /*2310*/  BSSY.RECONVERGENT B3, `(.L_x_413) ;  /* 0x000000c000037945 */ /* 0x000fe20003800200 */
[----:B0-----:R-:W0:Y:S02]  /*2320*/  MUFU.RCP R2, R11 ;  /* 0x0000000b00027308 */ /* 0x001e240000001000 */
        /* <DEDUP_REMOVED lines=10> */
.L_x_414:
[----:B------:R-:W-:Y:S05]  /*23d0*/  BSYNC.RECONVERGENT B3 ;  /* 0x0000000000037941 */ /* 0x000fea0003800200 */
.L_x_413:
[----:B------:R0:W2:Y:S02]  /*23e0*/  F2I.FLOOR.NTZ R11, R2 ;  /* 0x00000002000b7305 */ /* 0x0000a40000207100 */
[----:B0-----:R-:W-:-:S05]  /*23f0*/  IMAD.WIDE R2, R7, 0x4, R12 ;  /* 0x0000000407027825 */ /* 0x001fca00078e020c */
[----:B--2---:R0:W-:Y:S02]  /*2400*/  STG.E desc[UR6][R2.64], R11 ;  /* 0x0000000b02007986 */ /* 0x0041e4000c101906 */
.L_x_412:
[----:B------:R-:W-:Y:S05]  /*2410*/  BSYNC.RECONVERGENT B2 ;  /* 0x0000000000027941 */ /* 0x000fea0003800200 */
.L_x_411:
[----:B------:R-:W-:Y:S01]  /*2420*/  IADD3 R7, PT, PT, R9, 0x100, RZ ;  /* 0x0000010009077810 */ /* 0x000fe20007ffe0ff */
[----:B------:R-:W-:Y:S03]  /*2430*/  BSSY.RECONVERGENT B2, `(.L_x_415) ;  /* 0x0000016000027945 */ /* 0x000fe60003800200 */
[----:B------:R-:W-:-:S13]  /*2440*/  ISETP.GE.AND P0, PT, R7, R5, PT ;  /* 0x000000050700720c */ /* 0x000fda0003f06270 */
[----:B------:R-:W-:Y:S05]  /*2450*/  @P0 BRA `(.L_x_416) ;  /* 0x00000000004c0947 */ /* 0x000fea0003800000 */
[----:B--234-:R-:W-:Y:S01]  /*2460*/  IMAD.WIDE R16, R7, 0x4, R14 ;  /* 0x0000000407107825 */ /* 0x01cfe200078e020e */
[----:B0-----:R-:W0:Y:S05]  /*2470*/  LDC R11, c[0x0][0x388] ;  /* 0x0000e200ff0b7b82 */ /* 0x001e2a0000000800 */
        /* <DEDUP_REMOVED lines=13> */
.L_x_418:
[----:B------:R-:W-:Y:S05]  /*2550*/  BSYNC.RECONVERGENT B3 ;  /* 0x0000000000037941 */ /* 0x000fea0003800200 */
.L_x_417:
[----:B------:R0:W2:Y:S02]  /*2560*/  F2I.FLOOR.NTZ R11, R2 ;  /* 0x00000002000b7305 */ /* 0x0000a40000207100 */
[----:B0-----:R-:W-:-:S05]  /*2570*/  IMAD.WIDE R2, R7, 0x4, R12 ;  /* 0x0000000407027825 */ /* 0x001fca00078e020c */
[----:B--2---:R0:W-:Y:S02]  /*2580*/  STG.E desc[UR6][R2.64], R11 ;  /* 0x0000000b02007986 */ /* 0x0041e4000c101906 */
.L_x_416:
[----:B------:R-:W-:Y:S05]  /*2590*/  BSYNC.RECONVERGENT B2 ;  /* 0x0000000000027941 */ /* 0x000fea0003800200 */
.L_x_415:
[----:B------:R-:W-:Y:S01]  /*25a0*/  VIADD R9, R9, 0x180 ;  /* 0x0000018009097836 */ /* 0x000fe20000000000 */
[----:B------:R-:W-:Y:S04]  /*25b0*/  BSSY.RECONVERGENT B2, `(.L_x_419) ;  /* 0x0000016000027945 */ /* 0x000fe80003800200 */
[----:B------:R-:W-:-:S13]  /*25c0*/  ISETP.GE.AND P0, PT, R9, R5, PT ;  /* 0x000000050900720c */ /* 0x000fda0003f06270 */
[----:B------:R-:W-:Y:S05]  /*25d0*/  @P0 BRA `(.L_x_420) ;  /* 0x00000000004c0947 */ /* 0x000fea0003800000 */
[----:B------:R-:W-:Y:S01]  /*25e0*/  IMAD.WIDE R6, R9, 0x4, R14 ;  /* 0x0000000409067825 */ /* 0x000fe200078e020e */
[----:B0-----:R-:W0:Y:S05]  /*25f0*/  LDC R11, c[0x0][0x388] ;  /* 0x0000e200ff0b7b82 */ /* 0x001e2a0000000800 */
        /* <DEDUP_REMOVED lines=13> */
.L_x_422:
[----:B------:R-:W-:Y:S05]  /*26d0*/  BSYNC.RECONVERGENT B3 ;  /* 0x0000000000037941 */ /* 0x000fea0003800200 */
.L_x_421:
[----:B------:R0:W2:Y:S02]  /*26e0*/  F2I.FLOOR.NTZ R7, R2 ;  /* 0x0000000200077305 */ /* 0x0000a40000207100 */
[----:B0-----:R-:W-:-:S05]  /*26f0*/  IMAD.WIDE R2, R9, 0x4, R12 ;  /* 0x0000000409027825 */ /* 0x001fca00078e020c */
[----:B--2---:R0:W-:Y:S02]  /*2700*/  STG.E desc[UR6][R2.64], R7 ;  /* 0x0000000702007986 */ /* 0x0041e4000c101906 */
.L_x_420:
[----:B------:R-:W-:Y:S05]  /*2710*/  BSYNC.RECONVERGENT B2 ;  /* 0x0000000000027941 */ /* 0x000fea0003800200 */
.L_x_419:
[----:B------:R-:W-:-:S07]  /*2720*/  IADD3 R10, PT, PT, R10, 0x4, RZ ;  /* 0x000000040a0a7810 */ /* 0x000fce0007ffe0ff */
.L_x_406:
[----:B------:R-:W-:-:S13]  /*2730*/  ISETP.NE.AND P0, PT, RZ, UR4, PT ;  /* 0x00000004ff007c0c */ /* 0x000fda000bf05270 */
[----:B------:R-:W-:Y:S05]  /*2740*/  @!P0 EXIT ;  /* 0x000000000000894d */ /* 0x000fea0003800000 */
[----:B------:R-:W-:-:S09]  /*2750*/  UISETP.NE.AND UP0, UPT, UR4, 0x1, UPT ;  /* 0x000000010400788c */ /* 0x000fd2000bf05270 */
[----:B------:R-:W-:Y:S05]  /*2760*/  BRA.U !UP0, `(.L_x_423) ;  /* 0x0000000108c47547 */ /* 0x000fea000b800000 */
[----:B0-----:R-:W-:Y:S01]  /*2770*/  LEA R7, R10, R23, 0x7 ;  /* 0x000000170a077211 */ /* 0x001fe200078e38ff */
[----:B------:R-:W-:Y:S03]  /*2780*/  BSSY.RECONVERGENT B2, `(.L_x_424) ;  /* 0x0000016000027945 */ /* 0x000fe60003800200 */
[----:B------:R-:W-:-:S13]  /*2790*/  ISETP.GE.AND P0, PT, R7, R5, PT ;  /* 0x000000050700720c */ /* 0x000fda0003f06270 */
[----:B------:R-:W-:Y:S05]  /*27a0*/  @P0 BRA `(.L_x_425) ;  /* 0x00000000004c0947 */ /* 0x000fea0003800000 */
        /* <DEDUP_REMOVED lines=15> */
.L_x_427:
[----:B------:R-:W-:Y:S05]  /*28a0*/  BSYNC.RECONVERGENT B3 ;  /* 0x0000000000037941 */ /* 0x000fea0003800200 */
.L_x_426:
[----:B------:R0:W2:Y:S02]  /*28b0*/  F2I.FLOOR.NTZ R9, R2 ;  /* 0x0000000200097305 */ /* 0x0000a40000207100 */
[----:B0-----:R-:W-:-:S05]  /*28c0*/  IMAD.WIDE R2, R7, 0x4, R12 ;  /* 0x0000000407027825 */ /* 0x001fca00078e020c */
[----:B--2---:R0:W-:Y:S02]  /*28d0*/  STG.E desc[UR6][R2.64], R9 ;  /* 0x0000000902007986 */ /* 0x0041e4000c101906 */
.L_x_425:
[----:B------:R-:W-:Y:S05]  /*28e0*/  BSYNC.RECONVERGENT B2 ;  /* 0x0000000000027941 */ /* 0x000fea0003800200 */
.L_x_424:
        /* <DEDUP_REMOVED lines=19> */
.L_x_431:
[----:B------:R-:W-:Y:S05]  /*2a20*/  BSYNC.RECONVERGENT B3 ;  /* 0x0000000000037941 */ /* 0x000fea0003800200 */
.L_x_430:
[----:B------:R0:W2:Y:S02]  /*2a30*/  F2I.FLOOR.NTZ R9, R2 ;  /* 0x0000000200097305 */ /* 0x0000a40000207100 */
[----:B0-----:R-:W-:-:S05]  /*2a40*/  IMAD.WIDE R2, R7, 0x4, R12 ;  /* 0x0000000407027825 */ /* 0x001fca00078e020c */
[----:B--2---:R0:W-:Y:S02]  /*2a50*/  STG.E desc[UR6][R2.64], R9 ;  /* 0x0000000902007986 */ /* 0x0041e4000c101906 */
.L_x_429:
[----:B------:R-:W-:Y:S05]  /*2a60*/  BSYNC.RECONVERGENT B2 ;  /* 0x0000000000027941 */ /* 0x000fea0003800200 */
.L_x_428:
[----:B------:R-:W-:-:S07]  /*2a70*/  VIADD R10, R10, 0x2 ;  /* 0x000000020a0a7836 */ /* 0x000fce0000000000 */
.L_x_423:
        /* <DEDUP_REMOVED lines=22> */
.L_x_433:
[----:B------:R-:W-:Y:S05]  /*2be0*/  BSYNC.RECONVERGENT B2 ;  /* 0x0000000000027941 */ /* 0x000fea0003800200 */
.L_x_432:
[----:B------:R-:W0:Y:S01]  /*2bf0*/  F2I.FLOOR.NTZ R3, R2 ;  /* 0x0000000200037305 */ /* 0x000e220000207100 */
[----:B------:R-:W-:-:S05]  /*2c00*/  IMAD.WIDE R12, R23, 0x4, R12 ;  /* 0x00000004170c7825 */ /* 0x000fca00078e020c */
[----:B0-----:R-:W-:Y:S01]  /*2c10*/  STG.E desc[UR6][R12.64], R3 ;  /* 0x000000030c007986 */ /* 0x001fe2000c101906 */
[----:B------:R-:W-:Y:S05]  /*2c20*/  EXIT ;  /* 0x000000000000794d */ /* 0x000fea0003800000 */
        .weak           $__internal_1_$__cuda_sm3x_div_rn_noftz_f32_slowpath
        .type           $__internal_1_$__cuda_sm3x_div_rn_noftz_f32_slowpath,@function
        .size           $__internal_1_$__cuda_sm3x_div_rn_noftz_f32_slowpath,(.L_x_1004 - $__internal_1_$__cuda_sm3x_div_rn_noftz_f32_slowpath)
$__internal_1_$__cuda_sm3x_div_rn_noftz_f32_slowpath:
        /* <DEDUP_REMOVED lines=10> */
[----:B------:R-:W-:Y:S01]  /*2cd0*/  @!P0 MOV R24, RZ ;  /* 0x000000ff00188202 */ /* 0x000fe20000000f00 */
        /* <DEDUP_REMOVED lines=19> */
[----:B------:R-:W-:Y:S01]  /*2e10*/  @P0 IMAD.MOV.U32 R24, RZ, RZ, RZ ;  /* 0x000000ffff180224 */ /* 0x000fe200078e00ff */
[----:B------:R-:W-:Y:S01]  /*2e20*/  @!P0 MOV R24, 0xffffffc0 ;  /* 0xffffffc000188802 */ /* 0x000fe20000000f00 */
[----:B------:R-:W-:Y:S01]  /*2e30*/  @!P0 FFMA R3, R3, 1.84467440737095516160e+19, RZ ;  /* 0x5f80000003038823 */ /* 0x000fe200000000ff */
[----:B------:R-:W-:Y:S02]  /*2e40*/  @!P1 FFMA R27, R0, 1.84467440737095516160e+19, RZ ;  /* 0x5f800000001b9823 */ /* 0x000fe400000000ff */
[----:B------:R-:W-:-:S07]  /*2e50*/  @!P1 IADD3 R24, PT, PT, R24, 0x40, RZ ;  /* 0x0000004018189810 */ /* 0x000fce0007ffe0ff */
.L_x_435:
[----:B------:R-:W-:Y:S01]  /*2e60*/  LEA R28, R4, 0xc0800000, 0x17 ;  /* 0xc0800000041c7811 */ /* 0x000fe200078eb8ff */
[----:B------:R-:W-:Y:S01]  /*2e70*/  BSSY.RECONVERGENT B1, `(.L_x_440) ;  /* 0x0000036000017945 */ /* 0x000fe20003800200 */
[----:B------:R-:W-:Y:S02]  /*2e80*/  IADD3 R26, PT, PT, R26, -0x7f, RZ ;  /* 0xffffff811a1a7810 */ /* 0x000fe40007ffe0ff */
[----:B------:R-:W-:-:S04]  /*2e90*/  IADD3 R28, PT, PT, -R28, R27, RZ ;  /* 0x0000001b1c1c7210 */ /* 0x000fc80007ffe1ff */
[----:B------:R-:W0:Y:S01]  /*2ea0*/  MUFU.RCP R2, R28 ;  /* 0x0000001c00027308 */ /* 0x000e220000001000 */
[----:B------:R-:W-:-:S04]  /*2eb0*/  FADD.FTZ R25, -R28, -RZ ;  /* 0x800000ff1c197221 */ /* 0x000fc80000010100 */
[----:B0-----:R-:W-:-:S04]  /*2ec0*/  FFMA R27, R2, R25, 1 ;  /* 0x3f800000021b7423 */ /* 0x001fc80000000019 */
[----:B------:R-:W-:Y:S01]  /*2ed0*/  FFMA R27, R2, R27, R2 ;  /* 0x0000001b021b7223 */ /* 0x000fe20000000002 */
[C---:B------:R-:W-:Y:S01]  /*2ee0*/  IMAD R2, R26.reuse, -0x800000, R3 ;  /* 0xff8000001a027824 */ /* 0x040fe200078e0203 */
[----:B------:R-:W-:-:S03]  /*2ef0*/  IADD3 R3, PT, PT, R26, 0x7f, -R4 ;  /* 0x0000007f1a037810 */ /* 0x000fc60007ffe804 */
[----:B------:R-:W-:Y:S01]  /*2f00*/  FFMA R26, R2, R27, RZ ;  /* 0x0000001b021a7223 */ /* 0x000fe200000000ff */
[----:B------:R-:W-:-:S03]  /*2f10*/  IADD3 R29, PT, PT, R3, R24, RZ ;  /* 0x00000018031d7210 */ /* 0x000fc60007ffe0ff */
[----:B------:R-:W-:-:S04]  /*2f20*/  FFMA R4, R25, R26, R2 ;  /* 0x0000001a19047223 */ /* 0x000fc80000000002 */
[----:B------:R-:W-:-:S04]  /*2f30*/  FFMA R4, R27, R4, R26 ;  /* 0x000000041b047223 */ /* 0x000fc8000000001a */
[----:B------:R-:W-:-:S04]  /*2f40*/  FFMA R25, R25, R4, R2 ;  /* 0x0000000419197223 */ /* 0x000fc80000000002 */
[----:B------:R-:W-:-:S05]  /*2f50*/  FFMA R2, R27, R25, R4 ;  /* 0x000000191b027223 */ /* 0x000fca0000000004 */
[----:B------:R-:W-:-:S04]  /*2f60*/  SHF.R.U32.HI R24, RZ, 0x17, R2 ;  /* 0x00000017ff187819 */ /* 0x000fc80000011602 */
[----:B------:R-:W-:-:S04]  /*2f70*/  LOP3.LUT R24, R24, 0xff, RZ, 0xc0, !PT ;  /* 0x000000ff18187812 */ /* 0x000fc800078ec0ff */
[----:B------:R-:W-:-:S05]  /*2f80*/  IADD3 R3, PT, PT, R24, R29, RZ ;  /* 0x0000001d18037210 */ /* 0x000fca0007ffe0ff */
[----:B------:R-:W-:-:S05]  /*2f90*/  VIADD R24, R3, 0xffffffff ;  /* 0xffffffff03187836 */ /* 0x000fca0000000000 */
        /* <DEDUP_REMOVED lines=16> */
[----:B------:R-:W-:-:S02]  /*30a0*/  ISETP.NE.AND P1, PT, R3, RZ, PT ;  /* 0x000000ff0300720c */ /* 0x000fc40003f25270 */
[----:B------:R-:W-:Y:S02]  /*30b0*/  IADD3 R3, PT, PT, -R3, RZ, RZ ;  /* 0x000000ff03037210 */ /* 0x000fe40007ffe1ff */
[----:B------:R-:W-:Y:S02]  /*30c0*/  SHF.L.U32 R4, R27, R4, RZ ;  /* 0x000000041b047219 */ /* 0x000fe400000006ff */
[----:B------:R-:W-:Y:S02]  /*30d0*/  FSETP.NEU.FTZ.AND P0, PT, R26, R25, PT ;  /* 0x000000191a00720b */ /* 0x000fe40003f1d000 */
[----:B------:R-:W-:Y:S02]  /*30e0*/  SEL R24, R3, RZ, P3 ;  /* 0x000000ff03187207 */ /* 0x000fe40001800000 */
[----:B------:R-:W-:Y:S02]  /*30f0*/  ISETP.NE.AND P1, PT, R4, RZ, P1 ;  /* 0x000000ff0400720c */ /* 0x000fe40000f25270 */
[----:B------:R-:W-:-:S02]  /*3100*/  SHF.R.U32.HI R24, RZ, R24, R27 ;  /* 0x00000018ff187219 */ /* 0x000fc4000001161b */
[----:B------:R-:W-:Y:S02]  /*3110*/  PLOP3.LUT P0, PT, P0, P1, PT, 0xf8, 0x8f ;  /* 0x00000000008f781c */ /* 0x000fe40000703f70 */
[----:B------:R-:W-:Y:S02]  /*3120*/  SHF.R.U32.HI R4, RZ, 0x1, R24 ;  /* 0x00000001ff047819 */ /* 0x000fe40000011618 */
[----:B------:R-:W-:-:S04]  /*3130*/  SEL R3, RZ, 0x1, !P0 ;  /* 0x00000001ff037807 */ /* 0x000fc80004000000 */
[----:B------:R-:W-:-:S04]  /*3140*/  LOP3.LUT R3, R3, 0x1, R4, 0xf8, !PT ;  /* 0x0000000103037812 */ /* 0x000fc800078ef804 */
[----:B------:R-:W-:-:S04]  /*3150*/  LOP3.LUT R3, R3, R24, RZ, 0xc0, !PT ;  /* 0x0000001803037212 */ /* 0x000fc800078ec0ff */
[----:B------:R-:W-:-:S04]  /*3160*/  IADD3 R3, PT, PT, R4, R3, RZ ;  /* 0x0000000304037210 */ /* 0x000fc80007ffe0ff */
[----:B------:R-:W-:Y:S01]  /*3170*/  LOP3.LUT R2, R3, R2, RZ, 0xfc, !PT ;  /* 0x0000000203027212 */ /* 0x000fe200078efcff */
[----:B------:R-:W-:Y:S06]  /*3180*/  BRA `(.L_x_443) ;  /* 0x0000000000107947 */ /* 0x000fec0003800000 */
.L_x_442:
[----:B------:R-:W-:-:S04]  /*3190*/  LOP3.LUT R2, R2, 0x80000000, RZ, 0xc0, !PT ;  /* 0x8000000002027812 */ /* 0x000fc800078ec0ff */
[----:B------:R-:W-:Y:S01]  /*31a0*/  LOP3.LUT R2, R2, 0x7f800000, RZ, 0xfc, !PT ;  /* 0x7f80000002027812 */ /* 0x000fe200078efcff */
[----:B------:R-:W-:Y:S06]  /*31b0*/  BRA `(.L_x_443) ;  /* 0x0000000000047947 */ /* 0x000fec0003800000 */
.L_x_441:
[----:B------:R-:W-:-:S07]  /*31c0*/  LEA R2, R29, R2, 0x17 ;  /* 0x000000021d027211 */ /* 0x000fce00078eb8ff */
.L_x_443:
[----:B------:R-:W-:Y:S05]  /*31d0*/  BSYNC.RECONVERGENT B1 ;  /* 0x0000000000017941 */ /* 0x000fea0003800200 */
.L_x_440:
[----:B------:R-:W-:Y:S05]  /*31e0*/  BRA `(.L_x_444) ;  /* 0x0000000000207947 */ /* 0x000fea0003800000 */
.L_x_439:
[----:B------:R-:W-:-:S04]  /*31f0*/  LOP3.LUT R3, R27, 0x80000000, R3, 0x48, !PT ;  /* 0x800000001b037812 */ /* 0x000fc800078e4803 */
[----:B------:R-:W-:Y:S01]  /*3200*/  LOP3.LUT R2, R3, 0x7f800000, RZ, 0xfc, !PT ;  /* 0x7f80000003027812 */ /* 0x000fe200078efcff */
[----:B------:R-:W-:Y:S06]  /*3210*/  BRA `(.L_x_444) ;  /* 0x0000000000147947 */ /* 0x000fec0003800000 */
.L_x_438:
[----:B------:R-:W-:Y:S01]  /*3220*/  LOP3.LUT R2, R27, 0x80000000, R3, 0x48, !PT ;  /* 0x800000001b027812 */ /* 0x000fe200078e4803 */
[----:B------:R-:W-:Y:S06]  /*3230*/  BRA `(.L_x_444) ;  /* 0x00000000000c7947 */ /* 0x000fec0003800000 */
.L_x_437:
[----:B------:R-:W0:Y:S01]  /*3240*/  MUFU.RSQ R2, -QNAN ;  /* 0xffc0000000027908 */ /* 0x000e220000001400 */
[----:B------:R-:W-:Y:S05]  /*3250*/  BRA `(.L_x_444) ;  /* 0x0000000000047947 */ /* 0x000fea0003800000 */
.L_x_436:
[----:B------:R-:W-:-:S07]  /*3260*/  FADD.FTZ R2, R3, R0 ;  /* 0x0000000003027221 */ /* 0x000fce0000010000 */
.L_x_444:
[----:B------:R-:W-:Y:S05]  /*3270*/  BSYNC.RECONVERGENT B0 ;  /* 0x0000000000007941 */ /* 0x000fea0003800200 */
.L_x_434:
[----:B------:R-:W-:Y:S01]  /*3280*/  HFMA2 R25, -RZ, RZ, 0, 0 ;  /* 0x00000000ff197431 */ /* 0x000fe200000001ff */
[----:B------:R-:W-:-:S04]  /*3290*/  MOV R24, R22 ;  /* 0x0000001600187202 */ /* 0x000fc80000000f00 */
[----:B0-----:R-:W-:Y:S05]  /*32a0*/  RET.REL.NODEC R24 `(_ZN3cub18CUB_300001_SM_10006detail9transform16transform_kernelINS2_10policy_hubILb1EN4cuda3std3__45tupleIJN6thrust24THRUST_300001_SM_1000_NS10device_ptrIfEEEEEE10policy1000Ei14custom_functorNSB_IiEEJPfEEEvT0_iT1_T2_DpNS2_10kernel_argIT3_EE) ;  /* 0xffffffcc18547950 */ /* 0x001fea0003c3ffff */
.L_x_445:
        /* <DEDUP_REMOVED lines=13> */
.L_x_1004:


//--------------------- .text._ZN3cub18CUB_300001_SM_10006detail8for_each13static_kernelINS2_12policy_hub_t12policy_500_tElN6thrust24THRUST_300001_SM_1000_NS8cuda_cub6__fill7functorINS7_10device_ptrIiEEiEEEEvT0_T1_ --------------------------
	.section	.text._ZN3cub18CUB_300001_SM_10006detail8for_each13static_kernelINS2_12policy_hub_t12policy_500_tElN6thrust24THRUST_300001_SM_1000_NS8cuda_cub6__fill7functorINS7_10device_ptrIiEEiEEEEvT0_T1_,"ax",@progbits
	.align	128
        .global         _ZN3cub18CUB_300001_SM_10006detail8for_each13static_kernelINS2_12policy_hub_t12policy_500_tElN6thrust24THRUST_300001_SM_1000_NS8cuda_cub6__fill7functorINS7_10device_ptrIiEEiEEEEvT0_T1_
        .type           _ZN3cub18CUB_300001_SM_10006detail8for_each13static_kernelINS2_12policy_hub_t12policy_500_tElN6thrust24THRUST_300001_SM_1000_NS8cuda_cub6__fill7functorINS7_10device_ptrIiEEiEEEEvT0_T1_,@function
        .size           _ZN3cub18CUB_300001_SM_10006detail8for_each13static_kernelINS2_12policy_hub_t12policy_500_tElN6thrust24THRUST_300001_SM_1000_NS8cuda_cub6__fill7functorINS7_10device_ptrIiEEiEEEEvT0_T1_,(.L_x_1013 - _ZN3cub18CUB_300001_SM_10006detail8for_each13static_kernelINS2_12policy_hub_t12policy_500_tElN6thrust24THRUST_300001_SM_1000_NS8cuda_cub6__fill7functorINS7_10device_ptrIiEEiEEEEvT0_T1_)
        .other          _ZN3cub18CUB_300001_SM_10006detail8for_each13static_kernelINS2_12policy_hub_t12policy_500_tElN6thrust24THRUST_300001_SM_1000_NS8cuda_cub6__fill7functorINS7_10device_ptrIiEEiEEEEvT0_T1_,@"STO_CUDA_ENTRY STV_DEFAULT"
_ZN3cub18CUB_300001_SM_10006detail8for_each13static_kernelINS2_12policy_hub_t12policy_500_tElN6thrust24THRUST_300001_SM_1000_NS8cuda_cub6__fill7functorINS7_10device_ptrIiEEiEEEEvT0_T1_:
.text._ZN3cub18CUB_300001_SM_10006detail8for_each13static_kernelINS2_12policy_hub_t12policy_500_tElN6thrust24THRUST_300001_SM_1000_NS8cuda_cub6__fill7functorINS7_10device_ptrIiEEiEEEEvT0_T1_:
[----:B------:R-:W-:Y:S08]  /*0000*/  LDC R1, c[0x0][0x37c] ;  /* 0x0000df00ff017b82 */ /* 0x000ff00000000800 */
[----:B------:R-:W0:Y:S01]  /*0010*/  S2UR UR4, SR_CTAID.X ;  /* 0x00000000000479c3 */ /* 0x000e220000002500 */
[----:B------:R-:W1:Y:S01]  /*0020*/  LDCU.64 UR6, c[0x0][0x380] ;  /* 0x00007000ff0677ac */ /* 0x000e620008000a00 */
[----:B------:R-:W2:Y:S01]  /*0030*/  LDCU.64 UR8, c[0x0][0x358] ;  /* 0x00006b00ff0877ac */ /* 0x000ea20008000a00 */
[----:B0-----:R-:W-:-:S04]  /*0040*/  UIMAD.WIDE.U32 UR4, UR4, 0x200, URZ ;  /* 0x00000200040478a5 */ /* 0x001fc8000f8e00ff */
[----:B-1----:R-:W-:-:S04]  /*0050*/  UIADD3 UR6, UP0, UPT, -UR4, UR6, URZ ;  /* 0x0000000604067290 */ /* 0x002fc8000ff1e1ff */
[----:B------:R-:W-:Y:S02]  /*0060*/  UIADD3.X UR7, UPT, UPT, ~UR5, UR7, URZ, UP0, !UPT ;  /* 0x0000000705077290 */ /* 0x000fe400087fe5ff */
[----:B------:R-:W-:-:S04]  /*0070*/  UISETP.GE.U32.AND UP0, UPT, UR6, 0x200, UPT ;  /* 0x000002000600788c */ /* 0x000fc8000bf06070 */
[----:B------:R-:W-:-:S09]  /*0080*/  UISETP.GE.AND.EX UP0, UPT, UR7, URZ, UPT, UP0 ;  /* 0x000000ff0700728c */ /* 0x000fd2000bf06300 */
[----:B--2---:R-:W-:Y:S05]  /*0090*/  BRA.U !UP0, `(.L_x_446) ;  /* 0x0000000108287547 */ /* 0x004fea000b800000 */
[----:B------:R-:W0:Y:S01]  /*00a0*/  S2R R0, SR_TID.X ;  /* 0x0000000000007919 */ /* 0x000e220000002100 */
[----:B------:R-:W1:Y:S01]  /*00b0*/  LDCU.64 UR6, c[0x0][0x388] ;  /* 0x00007100ff0677ac */ /* 0x000e620008000a00 */
[----:B------:R-:W2:Y:S01]  /*00c0*/  LDC R5, c[0x0][0x390] ;  /* 0x0000e400ff057b82 */ /* 0x000ea20000000800 */
[----:B0-----:R-:W-:-:S05]  /*00d0*/  IADD3 R0, P0, PT, R0, UR4, RZ ;  /* 0x0000000400007c10 */ /* 0x001fca000ff1e0ff */
[----:B------:R-:W-:Y:S01]  /*00e0*/  IMAD.X R3, RZ, RZ, UR5, P0 ;  /* 0x00000005ff037e24 */ /* 0x000fe200080e06ff */
[----:B-1----:R-:W-:-:S04]  /*00f0*/  LEA R2, P0, R0, UR6, 0x2 ;  /* 0x0000000600027c11 */ /* 0x002fc8000f8010ff */
[----:B------:R-:W-:-:S05]  /*0100*/  LEA.HI.X R3, R0, UR7, R3, 0x2, P0 ;  /* 0x0000000700037c11 */ /* 0x000fca00080f1403 */
[----:B--2---:R-:W-:Y:S04]  /*0110*/  STG.E desc[UR8][R2.64], R5 ;  /* 0x0000000502007986 */ /* 0x004fe8000c101908 */
[----:B------:R-:W-:Y:S01]  /*0120*/  STG.E desc[UR8][R2.64+0x400], R5 ;  /* 0x0004000502007986 */ /* 0x000fe2000c101908 */
[----:B------:R-:W-:Y:S05]  /*0130*/  EXIT ;  /* 0x000000000000794d */ /* 0x000fea0003800000 */
.L_x_446:
[----:B------:R-:W0:Y:S01]  /*0140*/  S2R R0, SR_TID.X ;  /* 0x0000000000007919 */ /* 0x000e220000002100 */
[----:B------:R-:W-:Y:S01]  /*0150*/  USHF.R.S32.HI UR7, URZ, 0x1f, UR6 ;  /* 0x0000001fff077899 */ /* 0x000fe20008011406 */
[----:B------:R-:W1:Y:S05]  /*0160*/  LDCU.64 UR10, c[0x0][0x388] ;  /* 0x00007100ff0a77ac */ /* 0x000e6a0008000a00 */
[----:B------:R-:W-:Y:S02]  /*0170*/  IMAD.U32 R2, RZ, RZ, UR7 ;  /* 0x00000007ff027e24 */ /* 0x000fe4000f8e00ff */
[----:B------:R-:W-:Y:S01]  /*0180*/  IMAD.U32 R4, RZ, RZ, UR7 ;  /* 0x00000007ff047e24 */ /* 0x000fe2000f8e00ff */
[----:B0-----:R-:W-:-:S04]  /*0190*/  ISETP.LT.U32.AND P0, PT, R0, UR6, PT ;  /* 0x0000000600007c0c */ /* 0x001fc8000bf01070 */
[----:B------:R-:W-:Y:S01]  /*01a0*/  ISETP.GT.AND.EX P0, PT, R2, RZ, PT, P0 ;  /* 0x000000ff0200720c */ /* 0x000fe20003f04300 */
[C---:B------:R-:W-:Y:S01]  /*01b0*/  VIADD R2, R0.reuse, 0x100 ;  /* 0x0000010000027836 */ /* 0x040fe20000000000 */
[----:B------:R-:W-:-:S04]  /*01c0*/  IADD3 R0, P2, PT, R0, UR4, RZ ;  /* 0x0000000400007c10 */ /* 0x000fc8000ff5e0ff */
[----:B------:R-:W-:Y:S01]  /*01d0*/  ISETP.LT.U32.AND P1, PT, R2, UR6, PT ;  /* 0x0000000602007c0c */ /* 0x000fe2000bf21070 */
[----:B------:R-:W-:Y:S01]  /*01e0*/  IMAD.X R3, RZ, RZ, UR5, P2 ;  /* 0x00000005ff037e24 */ /* 0x000fe200090e06ff */
[----:B-1----:R-:W-:Y:S02]  /*01f0*/  LEA R2, P2, R0, UR10, 0x2 ;  /* 0x0000000a00027c11 */ /* 0x002fe4000f8410ff */
[----:B------:R-:W-:Y:S02]  /*0200*/  ISETP.GT.AND.EX P1, PT, R4, RZ, PT, P1 ;  /* 0x000000ff0400720c */ /* 0x000fe40003f24310 */
[----:B------:R-:W-:Y:S01]  /*0210*/  LEA.HI.X R3, R0, UR11, R3, 0x2, P2 ;  /* 0x0000000b00037c11 */ /* 0x000fe200090f1403 */
[----:B------:R-:W0:Y:S04]  /*0220*/  @P0 LDC R5, c[0x0][0x390] ;  /* 0x0000e400ff050b82 */ /* 0x000e280000000800 */
[----:B0-----:R0:W-:Y:S06]  /*0230*/  @P0 STG.E desc[UR8][R2.64], R5 ;  /* 0x0000000502000986 */ /* 0x0011ec000c101908 */
[----:B------:R-:W-:Y:S05]  /*0240*/  @!P1 EXIT ;  /* 0x000000000000994d */ /* 0x000fea0003800000 */
[----:B0-----:R-:W0:Y:S02]  /*0250*/  LDC R5, c[0x0][0x390] ;  /* 0x0000e400ff057b82 */ /* 0x001e240000000800 */
[----:B0-----:R-:W-:Y:S01]  /*0260*/  STG.E desc[UR8][R2.64+0x400], R5 ;  /* 0x0004000502007986 */ /* 0x001fe2000c101908 */
[----:B------:R-:W-:Y:S05]  /*0270*/  EXIT ;  /* 0x000000000000794d */ /* 0x000fea0003800000 */
.L_x_447:
        /* <DEDUP_REMOVED lines=16> */
.L_x_1013:


//--------------------- .text._ZN3cub18CUB_300001_SM_10006detail8for_each13static_kernelINS2_12policy_hub_t12policy_500_tElN6thrust24THRUST_300001_SM_1000_NS8cuda_cub6__fill7functorINS7_10device_ptrIfEEfEEEEvT0_T1_ --------------------------
	.section	.text._ZN3cub18CUB_300001_SM_10006detail8for_each13static_kernelINS2_12policy_hub_t12policy_500_tElN6thrust24THRUST_300001_SM_1000_NS8cuda_cub6__fill7functorINS7_10device_ptrIfEEfEEEEvT0_T1_,"ax",@progbits
	.align	128
        .global         _ZN3cub18CUB_300001_SM_10006detail8for_each13static_kernelINS2_12policy_hub_t12policy_500_tElN6thrust24THRUST_300001_SM_1000_NS8cuda_cub6__fill7functorINS7_10device_ptrIfEEfEEEEvT0_T1_
        .type           _ZN3cub18CUB_300001_SM_10006detail8for_each13static_kernelINS2_12policy_hub_t12policy_500_tElN6thrust24THRUST_300001_SM_1000_NS8cuda_cub6__fill7functorINS7_10device_ptrIfEEfEEEEvT0_T1_,@function
        .size           _ZN3cub18CUB_300001_SM_10006detail8for_each13static_kernelINS2_12policy_hub_t12policy_500_tElN6thrust24THRUST_300001_SM_1000_NS8cuda_cub6__fill7functorINS7_10device_ptrIfEEfEEEEvT0_T1_,(.L_x_1014 - _ZN3cub18CUB_300001_SM_10006detail8for_each13static_kernelINS2_12policy_hub_t12policy_500_tElN6thrust24THRUST_300001_SM_1000_NS8cuda_cub6__fill7functorINS7_10device_ptrIfEEfEEEEvT0_T1_)
        .other          _ZN3cub18CUB_300001_SM_10006detail8for_each13static_kernelINS2_12policy_hub_t12policy_500_tElN6thrust24THRUST_300001_SM_1000_NS8cuda_cub6__fill7functorINS7_10device_ptrIfEEfEEEEvT0_T1_,@"STO_CUDA_ENTRY STV_DEFAULT"
_ZN3cub18CUB_300001_SM_10006detail8for_each13static_kernelINS2_12policy_hub_t12policy_500_tElN6thrust24THRUST_300001_SM_1000_NS8cuda_cub6__fill7functorINS7_10device_ptrIfEEfEEEEvT0_T1_:
.text._ZN3cub18CUB_300001_SM_10006detail8for_each13static_kernelINS2_12policy_hub_t12policy_500_tElN6thrust24THRUST_300001_SM_1000_NS8cuda_cub6__fill7functorINS7_10device_ptrIfEEfEEEEvT0_T1_:
        /* <DEDUP_REMOVED lines=20> */
.L_x_448:
        /* <DEDUP_REMOVED lines=20> */
.L_x_449:
        /* <DEDUP_REMOVED lines=16> */
.L_x_1014:


//--------------------- .text._ZN3cub18CUB_300001_SM_10006detail11EmptyKernelIvEEvv --------------------------
	.section	.text._ZN3cub18CUB_300001_SM_10006detail11EmptyKernelIvEEvv,"ax",@progbits
	.align	128
        .global         _ZN3cub18CUB_300001_SM_10006detail11EmptyKernelIvEEvv
        .type           _ZN3cub18CUB_300001_SM_10006detail11EmptyKernelIvEEvv,@function
        .size           _ZN3cub18CUB_300001_SM_10006detail11EmptyKernelIvEEvv,(.L_x_1015 - _ZN3cub18CUB_300001_SM_10006detail11EmptyKernelIvEEvv)
        .other          _ZN3cub18CUB_300001_SM_10006detail11EmptyKernelIvEEvv,@"STO_CUDA_ENTRY STV_DEFAULT"
_ZN3cub18CUB_300001_SM_10006detail11EmptyKernelIvEEvv:
.text._ZN3cub18CUB_300001_SM_10006detail11EmptyKernelIvEEvv:
[----:B------:R-:W-:Y:S01]  /*0000*/  LDC R1, c[0x0][0x37c] ;  /* 0x0000df00ff017b82 */ /* 0x000fe20000000800 */
[----:B------:R-:W-:Y:S05]  /*0010*/  EXIT ;  /* 0x000000000000794d */ /* 0x000fea0003800000 */
.L_x_450:
        /* <DEDUP_REMOVED lines=14> */
.L_x_1015:


//--------------------- .text._ZN6thrust24THRUST_300001_SM_1000_NS8cuda_cub4core6detail13_kernel_agentINS1_15__reduce_by_key16ReduceByKeyAgentINS0_10device_ptrIiEES8_S8_S8_N4cuda3std3__48equal_toIiEENSB_4plusIiEEPllEEJS8_S8_S8_S8_SG_N3cub18CUB_300001_SM_100024ReduceByKeyScanTileStateIilLb1EEESD_SF_llEEEvDpT0_ --------------------------
	.section	.text._ZN6thrust24THRUST_300001_SM_1000_NS8cuda_cub4core6detail13_kernel_agentINS1_15__reduce_by_key16ReduceByKeyAgentINS0_10device_ptrIiEES8_S8_S8_N4cuda3std3__48equal_toIiEENSB_4plusIiEEPllEEJS8_S8_S8_S8_SG_N3cub18CUB_300001_SM_100024ReduceByKeyScanTileStateIilLb1EEESD_SF_llEEEvDpT0_,"ax",@progbits
	.align	128
        .global         _ZN6thrust24THRUST_300001_SM_1000_NS8cuda_cub4core6detail13_kernel_agentINS1_15__reduce_by_key16ReduceByKeyAgentINS0_10device_ptrIiEES8_S8_S8_N4cuda3std3__48equal_toIiEENSB_4plusIiEEPllEEJS8_S8_S8_S8_SG_N3cub18CUB_300001_SM_100024ReduceByKeyScanTileStateIilLb1EEESD_SF_llEEEvDpT0_
        .type           _ZN6thrust24THRUST_300001_SM_1000_NS8cuda_cub4core6detail13_kernel_agentINS1_15__reduce_by_key16ReduceByKeyAgentINS0_10device_ptrIiEES8_S8_S8_N4cuda3std3__48equal_toIiEENSB_4plusIiEEPllEEJS8_S8_S8_S8_SG_N3cub18CUB_300001_SM_100024ReduceByKeyScanTileStateIilLb1EEESD_SF_llEEEvDpT0_,@function
        .size           _ZN6thrust24THRUST_300001_SM_1000_NS8cuda_cub4core6detail13_kernel_agentINS1_15__reduce_by_key16ReduceByKeyAgentINS0_10device_ptrIiEES8_S8_S8_N4cuda3std3__48equal_toIiEENSB_4plusIiEEPllEEJS8_S8_S8_S8_SG_N3cub18CUB_300001_SM_100024ReduceByKeyScanTileStateIilLb1EEESD_SF_llEEEvDpT0_,(.L_x_1016 - _ZN6thrust24THRUST_300001_SM_1000_NS8cuda_cub4core6detail13_kernel_agentINS1_15__reduce_by_key16ReduceByKeyAgentINS0_10device_ptrIiEES8_S8_S8_N4cuda3std3__48equal_toIiEENSB_4plusIiEEPllEEJS8_S8_S8_S8_SG_N3cub18CUB_300001_SM_100024ReduceByKeyScanTileStateIilLb1EEESD_SF_llEEEvDpT0_)
        .other          _ZN6thrust24THRUST_300001_SM_1000_NS8cuda_cub4core6detail13_kernel_agentINS1_15__reduce_by_key16ReduceByKeyAgentINS0_10device_ptrIiEES8_S8_S8_N4cuda3std3__48equal_toIiEENSB_4plusIiEEPllEEJS8_S8_S8_S8_SG_N3cub18CUB_300001_SM_100024ReduceByKeyScanTileStateIilLb1EEESD_SF_llEEEvDpT0_,@"STO_CUDA_ENTRY STV_DEFAULT"
_ZN6thrust24THRUST_300001_SM_1000_NS8cuda_cub4core6detail13_kernel_agentINS1_15__reduce_by_key16ReduceByKeyAgentINS0_10device_ptrIiEES8_S8_S8_N4cuda3std3__48equal_toIiEENSB_4plusIiEEPllEEJS8_S8_S8_S8_SG_N3cub18CUB_300001_SM_100024ReduceByKeyScanTileStateIilLb1EEESD_SF_llEEEvDpT0_:
.text._ZN6thrust24THRUST_300001_SM_1000_NS8cuda_cub4core6detail13_kernel_agentINS1_15__reduce_by_key16ReduceByKeyAgentINS0_10device_ptrIiEES8_S8_S8_N4cuda3std3__48equal_toIiEENSB_4plusIiEEPllEEJS8_S8_S8_S8_SG_N3cub18CUB_300001_SM_100024ReduceByKeyScanTileStateIilLb1EEESD_SF_llEEEvDpT0_:
[----:B------:R-:W-:Y:S01]  /*0000*/  LDC R1, c[0x0][0x37c] ;  /* 0x0000df00ff017b82 */ /* 0x000fe20000000800 */
[----:B------:R-:W0:Y:S01]  /*0010*/  S2R R39, SR_CTAID.X ;  /* 0x0000000000277919 */ /* 0x000e220000002500 */
[----:B------:R-:W1:Y:S01]  /*0020*/  LDCU.64 UR4, c[0x0][0x3b8] ;  /* 0x00007700ff0477ac */ /* 0x000e620008000a00 */
[----:B------:R-:W2:Y:S01]  /*0030*/  LDCU.64 UR8, c[0x0][0x358] ;  /* 0x00006b00ff0877ac */ /* 0x000ea20008000a00 */
[----:B0-----:R-:W-:-:S03]  /*0040*/  IMAD.WIDE.U32 R2, R39, 0x900, RZ ;  /* 0x0000090027027825 */ /* 0x001fc600078e00ff */
[----:B-1----:R-:W-:-:S04]  /*0050*/  IADD3 R26, P1, PT, -R2, UR4, RZ ;  /* 0x00000004021a7c10 */ /* 0x002fc8000ff3e1ff */
[----:B------:R-:W-:Y:S02]  /*0060*/  ISETP.GE.U32.AND P0, PT, R26, 0x901, PT ;  /* 0x000009011a00780c */ /* 0x000fe40003f06070 */
[----:B------:R-:W-:-:S04]  /*0070*/  IADD3.X R30, PT, PT, ~R3, UR5, RZ, P1, !PT ;  /* 0x00000005031e7c10 */ /* 0x000fc80008ffe5ff */
[----:B------:R-:W-:-:S13]  /*0080*/  ISETP.GE.AND.EX P0, PT, R30, RZ, PT, P0 ;  /* 0x000000ff1e00720c */ /* 0x000fda0003f06300 */
[----:B--2---:R-:W-:Y:S05]  /*0090*/  @!P0 BRA `(.L_x_451) ;  /* 0x0000005c00388947 */ /* 0x004fea0003800000 */
[----:B------:R-:W-:-:S13]  /*00a0*/  ISETP.NE.AND P0, PT, R39, RZ, PT ;  /* 0x000000ff2700720c */ /* 0x000fda0003f05270 */
[----:B------:R-:W-:Y:S05]  /*00b0*/  @P0 BRA `(.L_x_452) ;  /* 0x0000002400080947 */ /* 0x000fea0003800000 */
[----:B------:R-:W0:Y:S01]  /*00c0*/  S2R R0, SR_TID.X ;  /* 0x0000000000007919 */ /* 0x000e220000002100 */
[----:B------:R-:W1:Y:S01]  /*00d0*/  LDCU.64 UR4, c[0x0][0x380] ;  /* 0x00007000ff0477ac */ /* 0x000e620008000a00 */
[C---:B0-----:R-:W-:Y:S02]  /*00e0*/  LOP3.LUT R4, R0.reuse, 0x1f, RZ, 0xc0, !PT ;  /* 0x0000001f00047812 */ /* 0x041fe400078ec0ff */
[----:B------:R-:W-:-:S05]  /*00f0*/  LOP3.LUT R5, R0, 0x3e0, RZ, 0xc0, !PT ;  /* 0x000003e000057812 */ /* 0x000fca00078ec0ff */
[----:B------:R-:W-:-:S05]  /*0100*/  IMAD R5, R5, 0x9, R4 ;  /* 0x0000000905057824 */ /* 0x000fca00078e0204 */
[----:B------:R-:W-:-:S05]  /*0110*/  IADD3 R5, P0, PT, R2, R5, RZ ;  /* 0x0000000502057210 */ /* 0x000fca0007f1e0ff */
[----:B------:R-:W-:Y:S02]  /*0120*/  IMAD.X R2, RZ, RZ, R3, P0 ;  /* 0x000000ffff027224 */ /* 0x000fe400000e0603 */
[----:B------:R-:W-:-:S03]  /*0130*/  IMAD.SHL.U32 R4, R5, 0x4, RZ ;  /* 0x0000000405047824 */ /* 0x000fc600078e00ff */
[----:B------:R-:W-:Y:S02]  /*0140*/  SHF.L.U64.HI R5, R5, 0x2, R2 ;  /* 0x0000000205057819 */ /* 0x000fe40000010202 */
[----:B-1----:R-:W-:-:S04]  /*0150*/  IADD3 R2, P0, PT, R4, UR4, RZ ;  /* 0x0000000404027c10 */ /* 0x002fc8000ff1e0ff */
[----:B------:R-:W-:Y:S01]  /*0160*/  IADD3.X R3, PT, PT, R5, UR5, RZ, P0, !PT ;  /* 0x0000000505037c10 */ /* 0x000fe200087fe4ff */
[----:B------:R-:W0:Y:S04]  /*0170*/  LDCU.64 UR4, c[0x0][0x388] ;  /* 0x00007100ff0477ac */ /* 0x000e280008000a00 */
[----:B------:R-:W2:Y:S04]  /*0180*/  LDG.E.CONSTANT R6, desc[UR8][R2.64] ;  /* 0x0000000802067981 */ /* 0x000ea8000c1e9900 */
[----:B------:R-:W3:Y:S04]  /*0190*/  LDG.E.CONSTANT R7, desc[UR8][R2.64+0x80] ;  /* 0x0000800802077981 */ /* 0x000ee8000c1e9900 */
[----:B------:R-:W4:Y:S04]  /*01a0*/  LDG.E.CONSTANT R8, desc[UR8][R2.64+0x100] ;  /* 0x0001000802087981 */ /* 0x000f28000c1e9900 */
[----:B------:R-:W5:Y:S04]  /*01b0*/  LDG.E.CONSTANT R9, desc[UR8][R2.64+0x180] ;  /* 0x0001800802097981 */ /* 0x000f68000c1e9900 */
[----:B------:R-:W5:Y:S04]  /*01c0*/  LDG.E.CONSTANT R11, desc[UR8][R2.64+0x200] ;  /* 0x00020008020b7981 */ /* 0x000f68000c1e9900 */
[----:B------:R-:W5:Y:S04]  /*01d0*/  LDG.E.CONSTANT R13, desc[UR8][R2.64+0x280] ;  /* 0x00028008020d7981 */ /* 0x000f68000c1e9900 */
[----:B------:R-:W5:Y:S04]  /*01e0*/  LDG.E.CONSTANT R15, desc[UR8][R2.64+0x300] ;  /* 0x00030008020f7981 */ /* 0x000f68000c1e9900 */
[----:B------:R-:W5:Y:S04]  /*01f0*/  LDG.E.CONSTANT R17, desc[UR8][R2.64+0x380] ;  /* 0x0003800802117981 */ /* 0x000f68000c1e9900 */
[----:B------:R1:W5:Y:S01]  /*0200*/  LDG.E.CONSTANT R19, desc[UR8][R2.64+0x400] ;  /* 0x0004000802137981 */ /* 0x000362000c1e9900 */
[----:B0-----:R-:W-:-:S04]  /*0210*/  IADD3 R4, P0, PT, R4, UR4, RZ ;  /* 0x0000000404047c10 */ /* 0x001fc8000ff1e0ff */
[----:B------:R-:W-:-:S05]  /*0220*/  IADD3.X R5, PT, PT, R5, UR5, RZ, P0, !PT ;  /* 0x0000000505057c10 */ /* 0x000fca00087fe4ff */
[----:B------:R-:W5:Y:S04]  /*0230*/  LDG.E.CONSTANT R21, desc[UR8][R4.64] ;  /* 0x0000000804157981 */ /* 0x000f68000c1e9900 */
[----:B------:R-:W5:Y:S04]  /*0240*/  LDG.E.CONSTANT R23, desc[UR8][R4.64+0x80] ;  /* 0x0000800804177981 */ /* 0x000f68000c1e9900 */
[----:B------:R-:W5:Y:S04]  /*0250*/  LDG.E.CONSTANT R25, desc[UR8][R4.64+0x100] ;  /* 0x0001000804197981 */ /* 0x000f68000c1e9900 */
[----:B------:R-:W5:Y:S04]  /*0260*/  LDG.E.CONSTANT R29, desc[UR8][R4.64+0x180] ;  /* 0x00018008041d7981 */ /* 0x000f68000c1e9900 */
[----:B------:R-:W5:Y:S04]  /*0270*/  LDG.E.CONSTANT R31, desc[UR8][R4.64+0x200] ;  /* 0x00020008041f7981 */ /* 0x000f68000c1e9900 */
[----:B------:R-:W5:Y:S04]  /*0280*/  LDG.E.CONSTANT R33, desc[UR8][R4.64+0x280] ;  /* 0x0002800804217981 */ /* 0x000f68000c1e9900 */
[----:B------:R-:W5:Y:S04]  /*0290*/  LDG.E.CONSTANT R35, desc[UR8][R4.64+0x300] ;  /* 0x0003000804237981 */ /* 0x000f68000c1e9900 */
[----:B------:R-:W5:Y:S04]  /*02a0*/  LDG.E.CONSTANT R37, desc[UR8][R4.64+0x380] ;  /* 0x0003800804257981 */ /* 0x000f68000c1e9900 */
[----:B------:R0:W5:Y:S01]  /*02b0*/  LDG.E.CONSTANT R39, desc[UR8][R4.64+0x400] ;  /* 0x0004000804277981 */ /* 0x000162000c1e9900 */
[----:B------:R-:W0:Y:S01]  /*02c0*/  S2UR UR5, SR_CgaCtaId ;  /* 0x00000000000579c3 */ /* 0x000e220000008800 */
[----:B------:R-:W-:Y:S01]  /*02d0*/  SHF.R.U32.HI R40, RZ, 0x5, R0 ;  /* 0x00000005ff287819 */ /* 0x000fe20000011600 */
[----:B------:R-:W-:Y:S01]  /*02e0*/  UMOV UR4, 0x400 ;  /* 0x0000040000047882 */ /* 0x000fe20000000000 */
[----:B-1----:R-:W1:Y:S01]  /*02f0*/  S2R R3, SR_LANEID ;  /* 0x0000000000037919 */ /* 0x002e620000000000 */
[----:B------:R-:W-:Y:S01]  /*0300*/  ISETP.NE.AND P1, PT, R0, RZ, PT ;  /* 0x000000ff0000720c */ /* 0x000fe20003f25270 */
[----:B0-----:R-:W-:-:S03]  /*0310*/  ULEA UR5, UR5, UR4, 0x18 ;  /* 0x0000000405057291 */ /* 0x001fc6000f8ec0ff */
[----:B------:R-:W-:Y:S01]  /*0320*/  UMOV UR4, URZ ;  /* 0x000000ff00047c82 */ /* 0x000fe20008000000 */
[----:B-1----:R-:W-:-:S05]  /*0330*/  IMAD R2, R40, 0x120, R3 ;  /* 0x0000012028027824 */ /* 0x002fca00078e0203 */
[----:B------:R-:W-:-:S05]  /*0340*/  LEA R24, R2, UR5, 0x2 ;  /* 0x0000000502187c11 */ /* 0x000fca000f8e10ff */
[----:B------:R-:W-:Y:S01]  /*0350*/  IMAD R5, R3, 0x20, R24 ;  /* 0x0000002003057824 */ /* 0x000fe200078e0218 */
[----:B--2---:R0:W-:Y:S04]  /*0360*/  STS [R24], R6 ;  /* 0x0000000618007388 */ /* 0x0041e80000000800 */
[----:B---3--:R-:W-:Y:S04]  /*0370*/  STS [R24+0x80], R7 ;  /* 0x0000800718007388 */ /* 0x008fe80000000800 */
[----:B----4-:R-:W-:Y:S01]  /*0380*/  STS [R24+0x100], R8 ;  /* 0x0001000818007388 */ /* 0x010fe20000000800 */
[----:B0-----:R-:W-:-:S03]  /*0390*/  LEA R6, R0, UR5, 0x2 ;  /* 0x0000000500067c11 */ /* 0x001fc6000f8e10ff */
[----:B-----5:R-:W-:Y:S04]  /*03a0*/  STS [R24+0x180], R9 ;  /* 0x0001800918007388 */ /* 0x020fe80000000800 */
[----:B------:R-:W-:Y:S04]  /*03b0*/  STS [R24+0x200], R11 ;  /* 0x0002000b18007388 */ /* 0x000fe80000000800 */
[----:B------:R-:W-:Y:S04]  /*03c0*/  STS [R24+0x280], R13 ;  /* 0x0002800d18007388 */ /* 0x000fe80000000800 */
[----:B------:R-:W-:Y:S04]  /*03d0*/  STS [R24+0x300], R15 ;  /* 0x0003000f18007388 */ /* 0x000fe80000000800 */
[----:B------:R-:W-:Y:S04]  /*03e0*/  STS [R24+0x380], R17 ;  /* 0x0003801118007388 */ /* 0x000fe80000000800 */
[----:B------:R-:W-:Y:S01]  /*03f0*/  STS [R24+0x400], R19 ;  /* 0x0004001318007388 */ /* 0x000fe20000000800 */
[----:B------:R-:W-:-:S03]  /*0400*/  NOP ;  /* 0x0000000000007918 */ /* 0x000fc60000000000 */
[----:B------:R-:W-:Y:S04]  /*0410*/  LDS R27, [R5+0x20] ;  /* 0x00002000051b7984 */ /* 0x000fe80000000800 */
[----:B------:R-:W-:Y:S04]  /*0420*/  LDS R2, [R5] ;  /* 0x0000000005027984 */ /* 0x000fe80000000800 */
[----:B------:R-:W0:Y:S04]  /*0430*/  LDS R8, [R5+0x4] ;  /* 0x0000040005087984 */ /* 0x000e280000000800 */
[----:B------:R-:W1:Y:S04]  /*0440*/  LDS R10, [R5+0x8] ;  /* 0x00000800050a7984 */ /* 0x000e680000000800 */
[----:B------:R-:W2:Y:S04]  /*0450*/  LDS R12, [R5+0xc] ;  /* 0x00000c00050c7984 */ /* 0x000ea80000000800 */
[----:B------:R-:W3:Y:S04]  /*0460*/  LDS R14, [R5+0x10] ;  /* 0x00001000050e7984 */ /* 0x000ee80000000800 */
[----:B------:R-:W-:Y:S04]  /*0470*/  LDS R16, [R5+0x14] ;  /* 0x0000140005107984 */ /* 0x000fe80000000800 */
[----:B------:R-:W-:Y:S04]  /*0480*/  LDS R18, [R5+0x18] ;  /* 0x0000180005127984 */ /* 0x000fe80000000800 */
[----:B------:R-:W-:Y:S01]  /*0490*/  LDS R20, [R5+0x1c] ;  /* 0x00001c0005147984 */ /* 0x000fe20000000800 */
[----:B------:R-:W-:Y:S01]  /*04a0*/  BAR.SYNC.DEFER_BLOCKING 0x0 ;  /* 0x0000000000007b1d */ /* 0x000fe20000010000 */
[----:B0-----:R-:W-:-:S02]  /*04b0*/  ISETP.NE.AND P4, PT, R2, R8, PT ;  /* 0x000000080200720c */ /* 0x001fc40003f85270 */
[----:B-1----:R-:W-:-:S04]  /*04c0*/  ISETP.NE.AND P2, PT, R8, R10, PT ;  /* 0x0000000a0800720c */ /* 0x002fc80003f45270 */
[----:B------:R-:W-:Y:S02]  /*04d0*/  SEL R32, RZ, 0x1, !P2 ;  /* 0x00000001ff207807 */ /* 0x000fe40005000000 */
[----:B--2---:R-:W-:Y:S01]  /*04e0*/  ISETP.NE.AND P5, PT, R10, R12, PT ;  /* 0x0000000c0a00720c */ /* 0x004fe20003fa5270 */
[----:B------:R-:W-:Y:S01]  /*04f0*/  STS [R24], R21 ;  /* 0x0000001518007388 */ /* 0x000fe20000000800 */
[----:B---3--:R-:W-:Y:S02]  /*0500*/  ISETP.NE.AND P2, PT, R12, R14, PT ;  /* 0x0000000e0c00720c */ /* 0x008fe40003f45270 */
[----:B------:R-:W-:Y:S01]  /*0510*/  P2R R44, PR, RZ, 0x20 ;  /* 0x00000020ff2c7803 */ /* 0x000fe20000000000 */
[----:B------:R-:W-:Y:S04]  /*0520*/  STS [R24+0x80], R23 ;  /* 0x0000801718007388 */ /* 0x000fe80000000800 */
[----:B------:R-:W-:Y:S04]  /*0530*/  STS [R24+0x100], R25 ;  /* 0x0001001918007388 */ /* 0x000fe80000000800 */
[----:B------:R-:W-:Y:S04]  /*0540*/  STS [R24+0x180], R29 ;  /* 0x0001801d18007388 */ /* 0x000fe80000000800 */
[----:B------:R0:W-:Y:S04]  /*0550*/  STS [R24+0x200], R31 ;  /* 0x0002001f18007388 */ /* 0x0001e80000000800 */
[----:B------:R1:W-:Y:S04]  /*0560*/  STS [R24+0x280], R33 ;  /* 0x0002802118007388 */ /* 0x0003e80000000800 */
[----:B------:R-:W-:Y:S01]  /*0570*/  STS [R24+0x300], R35 ;  /* 0x0003002318007388 */ /* 0x000fe20000000800 */
[----:B0-----:R-:W-:-:S03]  /*0580*/  IMAD.MOV.U32 R31, RZ, RZ, RZ ;  /* 0x000000ffff1f7224 */ /* 0x001fc600078e00ff */
[----:B------:R-:W-:Y:S01]  /*0590*/  STS [R24+0x380], R37 ;  /* 0x0003802518007388 */ /* 0x000fe20000000800 */
[----:B-1----:R-:W-:-:S03]  /*05a0*/  SEL R33, RZ, 0x1, !P5 ;  /* 0x00000001ff217807 */ /* 0x002fc60006800000 */
[----:B------:R0:W-:Y:S01]  /*05b0*/  STS [R24+0x400], R39 ;  /* 0x0004002718007388 */ /* 0x0001e20000000800 */
[----:B------:R-:W-:-:S03]  /*05c0*/  NOP ;  /* 0x0000000000007918 */ /* 0x000fc60000000000 */
[----:B------:R-:W-:Y:S01]  /*05d0*/  LDS R42, [R5] ;  /* 0x00000000052a7984 */ /* 0x000fe20000000800 */
[----:B0-----:R-:W-:-:S03]  /*05e0*/  SEL R24, RZ, 0x1, !P4 ;  /* 0x00000001ff187807 */ /* 0x001fc60006000000 */
[----:B------:R-:W-:Y:S04]  /*05f0*/  LDS R9, [R5+0x4] ;  /* 0x0000040005097984 */ /* 0x000fe80000000800 */
[----:B------:R-:W-:Y:S04]  /*0600*/  LDS R11, [R5+0x8] ;  /* 0x00000800050b7984 */ /* 0x000fe80000000800 */
[----:B------:R-:W-:Y:S04]  /*0610*/  LDS R13, [R5+0xc] ;  /* 0x00000c00050d7984 */ /* 0x000fe80000000800 */
[----:B------:R-:W-:Y:S04]  /*0620*/  LDS R15, [R5+0x10] ;  /* 0x00001000050f7984 */ /* 0x000fe80000000800 */
[----:B------:R-:W-:Y:S04]  /*0630*/  LDS R17, [R5+0x14] ;  /* 0x0000140005117984 */ /* 0x000fe80000000800 */
[----:B------:R-:W-:Y:S04]  /*0640*/  LDS R19, [R5+0x18] ;  /* 0x0000180005137984 */ /* 0x000fe80000000800 */
[----:B------:R-:W-:Y:S04]  /*0650*/  LDS R21, [R5+0x1c] ;  /* 0x00001c0005157984 */ /* 0x000fe80000000800 */
[----:B------:R-:W-:Y:S01]  /*0660*/  LDS R4, [R5+0x20] ;  /* 0x0000200005047984 */ /* 0x000fe20000000800 */
[----:B------:R-:W-:Y:S06]  /*0670*/  BAR.SYNC.DEFER_BLOCKING 0x0 ;  /* 0x0000000000007b1d */ /* 0x000fec0000010000 */
[----:B------:R-:W-:Y:S02]  /*0680*/  STS [R6+0x4d8], R27 ;  /* 0x0004d81b06007388 */ /* 0x000fe40000000800 */
[----:B------:R-:W-:Y:S06]  /*0690*/  BAR.SYNC.DEFER_BLOCKING 0x0 ;  /* 0x0000000000007b1d */ /* 0x000fec0000010000 */
[----:B------:R0:W1:Y:S02]  /*06a0*/  @P1 LDS R22, [R6+0x4d4] ;  /* 0x0004d40006161984 */ /* 0x0000640000000800 */
[----:B0-----:R-:W-:-:S02]  /*06b0*/  SEL R6, RZ, 0x1, !P2 ;  /* 0x00000001ff067807 */ /* 0x001fc40005000000 */
[----:B-1----:R-:W-:-:S04]  /*06c0*/  @P1 ISETP.NE.AND P0, PT, R22, R2, PT ;  /* 0x000000021600120c */ /* 0x002fc80003f05270 */
[----:B------:R-:W-:-:S04]  /*06d0*/  @P1 SEL R31, RZ, 0x1, !P0 ;  /* 0x00000001ff1f1807 */ /* 0x000fc80004000000 */
[----:B------:R-:W-:-:S04]  /*06e0*/  IADD3 R5, P0, PT, R31, R24, RZ ;  /* 0x000000181f057210 */ /* 0x000fc80007f1e0ff */
[----:B------:R-:W-:Y:S01]  /*06f0*/  IADD3 R32, P3, PT, R5, R32, RZ ;  /* 0x0000002005207210 */ /* 0x000fe20007f7e0ff */
[----:B------:R-:W-:-:S03]  /*0700*/  IMAD.X R34, RZ, RZ, UR4, P0 ;  /* 0x00000004ff227e24 */ /* 0x000fc600080e06ff */
[----:B------:R-:W-:Y:S01]  /*0710*/  IADD3 R33, P1, PT, R32, R33, RZ ;  /* 0x0000002120217210 */ /* 0x000fe20007f3e0ff */
[----:B------:R-:W-:Y:S01]  /*0720*/  IMAD.X R34, RZ, RZ, R34, P3 ;  /* 0x000000ffff227224 */ /* 0x000fe200018e0622 */
[----:B------:R-:W-:Y:S02]  /*0730*/  ISETP.NE.AND P3, PT, R14, R16, PT ;  /* 0x000000100e00720c */ /* 0x000fe40003f65270 */
[----:B------:R-:W-:Y:S01]  /*0740*/  IADD3 R35, P0, PT, R33, R6, RZ ;  /* 0x0000000621237210 */ /* 0x000fe20007f1e0ff */
[----:B------:R-:W-:Y:S01]  /*0750*/  IMAD.X R36, RZ, RZ, R34, P1 ;  /* 0x000000ffff247224 */ /* 0x000fe200008e0622 */
[----:B------:R-:W-:Y:S02]  /*0760*/  SEL R6, RZ, 0x1, !P3 ;  /* 0x00000001ff067807 */ /* 0x000fe40005800000 */
[----:B------:R-:W-:Y:S01]  /*0770*/  ISETP.NE.AND P1, PT, R16, R18, PT ;  /* 0x000000121000720c */ /* 0x000fe20003f25270 */
[----:B------:R-:W-:Y:S01]  /*0780*/  IMAD.X R26, RZ, RZ, R36, P0 ;  /* 0x000000ffff1a7224 */ /* 0x000fe200000e0624 */
[----:B------:R-:W-:-:S02]  /*0790*/  IADD3 R37, P0, PT, R35, R6, RZ ;  /* 0x0000000623257210 */ /* 0x000fc40007f1e0ff */
[----:B------:R-:W-:Y:S02]  /*07a0*/  SEL R38, RZ, 0x1, !P1 ;  /* 0x00000001ff267807 */ /* 0x000fe40004800000 */
[----:B------:R-:W-:Y:S01]  /*07b0*/  SEL R6, R42, RZ, !P4 ;  /* 0x000000ff2a067207 */ /* 0x000fe20006000000 */
[----:B------:R-:W-:Y:S01]  /*07c0*/  IMAD.X R28, RZ, RZ, R26, P0 ;  /* 0x000000ffff1c7224 */ /* 0x000fe200000e061a */
[----:B------:R-:W-:-:S03]  /*07d0*/  IADD3 R38, P0, PT, R37, R38, RZ ;  /* 0x0000002625267210 */ /* 0x000fc60007f1e0ff */
[----:B------:R-:W-:Y:S02]  /*07e0*/  IMAD.IADD R6, R9, 0x1, R6 ;  /* 0x0000000109067824 */ /* 0x000fe400078e0206 */
[----:B------:R-:W-:Y:S01]  /*07f0*/  IMAD.X R29, RZ, RZ, R28, P0 ;  /* 0x000000ffff1d7224 */ /* 0x000fe200000e061c */
[----:B------:R-:W-:-:S04]  /*0800*/  ISETP.NE.AND P0, PT, R18, R20, PT ;  /* 0x000000141200720c */ /* 0x000fc80003f05270 */
[----:B------:R-:W-:-:S04]  /*0810*/  SEL R39, RZ, 0x1, !P0 ;  /* 0x00000001ff277807 */ /* 0x000fc80004000000 */
[----:B------:R-:W-:-:S05]  /*0820*/  IADD3 R39, P6, PT, R38, R39, RZ ;  /* 0x0000002726277210 */ /* 0x000fca0007fde0ff */
[----:B------:R-:W-:Y:S01]  /*0830*/  IMAD.X R30, RZ, RZ, R29, P6 ;  /* 0x000000ffff1e7224 */ /* 0x000fe200030e061d */
[----:B------:R-:W-:-:S04]  /*0840*/  ISETP.NE.AND P6, PT, R8, R10, PT ;  /* 0x0000000a0800720c */ /* 0x000fc80003fc5270 */
[----:B------:R-:W-:Y:S02]  /*0850*/  SEL R6, R6, RZ, !P6 ;  /* 0x000000ff06067207 */ /* 0x000fe40007000000 */
[----:B------:R-:W-:-:S03]  /*0860*/  ISETP.NE.AND P6, PT, R20, R27, PT ;  /* 0x0000001b1400720c */ /* 0x000fc60003fc5270 */
[----:B------:R-:W-:Y:S01]  /*0870*/  IMAD.IADD R6, R11, 0x1, R6 ;  /* 0x000000010b067824 */ /* 0x000fe200078e0206 */
[----:B------:R-:W-:-:S04]  /*0880*/  SEL R24, RZ, 0x1, !P6 ;  /* 0x00000001ff187807 */ /* 0x000fc80007000000 */
[----:B------:R-:W-:Y:S02]  /*0890*/  SEL R6, R6, RZ, !P5 ;  /* 0x000000ff06067207 */ /* 0x000fe40006800000 */
[----:B------:R-:W-:-:S03]  /*08a0*/  ISETP.GE.AND P5, PT, R3, 0x10, PT ;  /* 0x000000100300780c */ /* 0x000fc60003fa6270 */
[----:B------:R-:W-:-:S05]  /*08b0*/  IMAD.IADD R6, R13, 0x1, R6 ;  /* 0x000000010d067824 */ /* 0x000fca00078e0206 */
[----:B------:R-:W-:-:S05]  /*08c0*/  SEL R6, R6, RZ, !P2 ;  /* 0x000000ff06067207 */ /* 0x000fca0005000000 */
[----:B------:R-:W-:-:S05]  /*08d0*/  IMAD.IADD R6, R15, 0x1, R6 ;  /* 0x000000010f067824 */ /* 0x000fca00078e0206 */
[----:B------:R-:W-:-:S05]  /*08e0*/  SEL R6, R6, RZ, !P3 ;  /* 0x000000ff06067207 */ /* 0x000fca0005800000 */
[----:B------:R-:W-:-:S05]  /*08f0*/  IMAD.IADD R6, R17, 0x1, R6 ;  /* 0x0000000111067824 */ /* 0x000fca00078e0206 */
[----:B------:R-:W-:-:S05]  /*0900*/  SEL R6, R6, RZ, !P1 ;  /* 0x000000ff06067207 */ /* 0x000fca0004800000 */
[----:B------:R-:W-:-:S05]  /*0910*/  IMAD.IADD R6, R19, 0x1, R6 ;  /* 0x0000000113067824 */ /* 0x000fca00078e0206 */
[----:B------:R-:W-:-:S05]  /*0920*/  SEL R6, R6, RZ, !P0 ;  /* 0x000000ff06067207 */ /* 0x000fca0004000000 */
[----:B------:R-:W-:-:S05]  /*0930*/  IMAD.IADD R6, R21, 0x1, R6 ;  /* 0x0000000115067824 */ /* 0x000fca00078e0206 */
[----:B------:R-:W-:Y:S02]  /*0940*/  SEL R5, R6, RZ, !P6 ;  /* 0x000000ff06057207 */ /* 0x000fe40007000000 */
[----:B------:R-:W-:-:S03]  /*0950*/  IADD3 R24, P6, PT, R39, R24, RZ ;  /* 0x0000001827187210 */ /* 0x000fc60007fde0ff */
[----:B------:R-:W-:Y:S02]  /*0960*/  IMAD.IADD R4, R4, 0x1, R5 ;  /* 0x0000000104047824 */ /* 0x000fe400078e0205 */
[----:B------:R-:W-:Y:S01]  /*0970*/  IMAD.X R25, RZ, RZ, R30, P6 ;  /* 0x000000ffff197224 */ /* 0x000fe200030e061e */
[----:B------:R-:W-:Y:S02]  /*0980*/  ISETP.NE.U32.AND P6, PT, R24, RZ, PT ;  /* 0x000000ff1800720c */ /* 0x000fe40003fc5070 */
[----:B------:R-:W0:Y:S02]  /*0990*/  SHFL.UP PT, R5, R4, 0x1, RZ ;  /* 0x0420000004057989 */ /* 0x000e2400000e00ff */
[----:B------:R-:W-:Y:S02]  /*09a0*/  ISETP.NE.AND.EX P6, PT, R25, RZ, PT, P6 ;  /* 0x000000ff1900720c */ /* 0x000fe40003fc5360 */
[----:B------:R-:W1:Y:S02]  /*09b0*/  SHFL.UP PT, R6, R25, 0x1, RZ ;  /* 0x0420000019067989 */ /* 0x000e6400000e00ff */
[----:B0-----:R-:W-:-:S02]  /*09c0*/  SEL R7, R5, RZ, !P6 ;  /* 0x000000ff05077207 */ /* 0x001fc40007000000 */
[----:B------:R-:W0:Y:S01]  /*09d0*/  SHFL.UP PT, R5, R24, 0x1, RZ ;  /* 0x0420000018057989 */ /* 0x000e2200000e00ff */
[----:B------:R-:W-:-:S04]  /*09e0*/  ISETP.GE.AND P6, PT, R3, 0x1, PT ;  /* 0x000000010300780c */ /* 0x000fc80003fc6270 */
[----:B------:R-:W-:Y:S02]  /*09f0*/  SEL R7, R7, RZ, P6 ;  /* 0x000000ff07077207 */ /* 0x000fe40003000000 */
[----:B-1----:R-:W-:-:S03]  /*0a00*/  SEL R6, R6, RZ, P6 ;  /* 0x000000ff06067207 */ /* 0x002fc60003000000 */
[----:B------:R-:W-:-:S05]  /*0a10*/  IMAD.IADD R7, R4, 0x1, R7 ;  /* 0x0000000104077824 */ /* 0x000fca00078e0207 */
[----:B------:R-:W1:Y:S01]  /*0a20*/  SHFL.UP PT, R4, R7, 0x2, RZ ;  /* 0x0440000007047989 */ /* 0x000e6200000e00ff */
[----:B0-----:R-:W-:-:S04]  /*0a30*/  SEL R5, R5, RZ, P6 ;  /* 0x000000ff05057207 */ /* 0x001fc80003000000 */
[----:B------:R-:W-:-:S05]  /*0a40*/  IADD3 R23, P6, PT, R5, R24, RZ ;  /* 0x0000001805177210 */ /* 0x000fca0007fde0ff */
[----:B------:R-:W-:Y:S01]  /*0a50*/  IMAD.X R46, R6, 0x1, R25, P6 ;  /* 0x00000001062e7824 */ /* 0x000fe200030e0619 */
[----:B------:R-:W-:-:S04]  /*0a60*/  ISETP.NE.U32.AND P6, PT, R23, RZ, PT ;  /* 0x000000ff1700720c */ /* 0x000fc80003fc5070 */
[----:B------:R-:W-:Y:S01]  /*0a70*/  ISETP.NE.AND.EX P6, PT, R46, RZ, PT, P6 ;  /* 0x000000ff2e00720c */ /* 0x000fe20003fc5360 */
[----:B------:R-:W0:Y:S03]  /*0a80*/  SHFL.UP PT, R5, R46, 0x2, RZ ;  /* 0x044000002e057989 */ /* 0x000e2600000e00ff */
[----:B-1----:R-:W-:Y:S02]  /*0a90*/  SEL R6, R4, RZ, !P6 ;  /* 0x000000ff04067207 */ /* 0x002fe40007000000 */
[----:B------:R-:W1:Y:S01]  /*0aa0*/  SHFL.UP PT, R4, R23, 0x2, RZ ;  /* 0x0440000017047989 */ /* 0x000e6200000e00ff */
[----:B------:R-:W-:-:S04]  /*0ab0*/  ISETP.GE.AND P6, PT, R3, 0x2, PT ;  /* 0x000000020300780c */ /* 0x000fc80003fc6270 */
[----:B------:R-:W-:-:S05]  /*0ac0*/  SEL R6, R6, RZ, P6 ;  /* 0x000000ff06067207 */ /* 0x000fca0003000000 */
[----:B------:R-:W-:Y:S01]  /*0ad0*/  IMAD.IADD R6, R7, 0x1, R6 ;  /* 0x0000000107067824 */ /* 0x000fe200078e0206 */
[----:B0-----:R-:W-:Y:S02]  /*0ae0*/  SEL R5, R5, RZ, P6 ;  /* 0x000000ff05057207 */ /* 0x001fe40003000000 */
[----:B-1----:R-:W-:-:S04]  /*0af0*/  SEL R4, R4, RZ, P6 ;  /* 0x000000ff04047207 */ /* 0x002fc80003000000 */
[----:B------:R-:W-:Y:S02]  /*0b00*/  IADD3 R25, P6, PT, R4, R23, RZ ;  /* 0x0000001704197210 */ /* 0x000fe40007fde0ff */
[----:B------:R-:W0:Y:S03]  /*0b10*/  SHFL.UP PT, R4, R6, 0x4, RZ ;  /* 0x0480000006047989 */ /* 0x000e2600000e00ff */
[----:B------:R-:W-:Y:S01]  /*0b20*/  IMAD.X R24, R5, 0x1, R46, P6 ;  /* 0x0000000105187824 */ /* 0x000fe200030e062e */
[----:B------:R-:W-:-:S04]  /*0b30*/  ISETP.NE.U32.AND P6, PT, R25, RZ, PT ;  /* 0x000000ff1900720c */ /* 0x000fc80003fc5070 */
[----:B------:R-:W-:Y:S01]  /*0b40*/  ISETP.NE.AND.EX P6, PT, R24, RZ, PT, P6 ;  /* 0x000000ff1800720c */ /* 0x000fe20003fc5360 */
[----:B------:R-:W1:Y:S03]  /*0b50*/  SHFL.UP PT, R5, R24, 0x4, RZ ;  /* 0x0480000018057989 */ /* 0x000e6600000e00ff */
[----:B0-----:R-:W-:Y:S02]  /*0b60*/  SEL R7, R4, RZ, !P6 ;  /* 0x000000ff04077207 */ /* 0x001fe40007000000 */
[----:B------:R-:W0:Y:S01]  /*0b70*/  SHFL.UP PT, R4, R25, 0x4, RZ ;  /* 0x0480000019047989 */ /* 0x000e2200000e00ff */
[----:B------:R-:W-:-:S04]  /*0b80*/  ISETP.GE.AND P6, PT, R3, 0x4, PT ;  /* 0x000000040300780c */ /* 0x000fc80003fc6270 */
[----:B------:R-:W-:Y:S02]  /*0b90*/  SEL R7, R7, RZ, P6 ;  /* 0x000000ff07077207 */ /* 0x000fe40003000000 */
[----:B-1----:R-:W-:-:S03]  /*0ba0*/  SEL R5, R5, RZ, P6 ;  /* 0x000000ff05057207 */ /* 0x002fc60003000000 */
[----:B------:R-:W-:Y:S01]  /*0bb0*/  IMAD.IADD R7, R6, 0x1, R7 ;  /* 0x0000000106077824 */ /* 0x000fe200078e0207 */
[----:B0-----:R-:W-:-:S04]  /*0bc0*/  SEL R4, R4, RZ, P6 ;  /* 0x000000ff04047207 */ /* 0x001fc80003000000 */
        /* <DEDUP_REMOVED lines=20> */
[----:B------:R-:W0:Y:S02]  /*0d10*/  SHFL.UP PT, R4, R25, 0x10, RZ ;  /* 0x0600000019047989 */ /* 0x000e2400000e00ff */
[----:B------:R-:W-:Y:S02]  /*0d20*/  SEL R7, R7, RZ, P5 ;  /* 0x000000ff07077207 */ /* 0x000fe40002800000 */
[----:B-1----:R-:W-:-:S03]  /*0d30*/  SEL R5, R5, RZ, P5 ;  /* 0x000000ff05057207 */ /* 0x002fc60002800000 */
[----:B------:R-:W-:Y:S01]  /*0d40*/  IMAD.IADD R43, R6, 0x1, R7 ;  /* 0x00000001062b7824 */ /* 0x000fe200078e0207 */
[----:B0-----:R-:W-:Y:S02]  /*0d50*/  SEL R4, R4, RZ, P5 ;  /* 0x000000ff04047207 */ /* 0x001fe40002800000 */
[----:B------:R-:W-:Y:S02]  /*0d60*/  ISETP.NE.AND P5, PT, R3, RZ, PT ;  /* 0x000000ff0300720c */ /* 0x000fe40003fa5270 */
[----:B------:R-:W-:-:S05]  /*0d70*/  IADD3 R4, P6, PT, R4, R25, RZ ;  /* 0x0000001904047210 */ /* 0x000fca0007fde0ff */
[----:B------:R-:W-:Y:S01]  /*0d80*/  IMAD.X R5, R5, 0x1, R24, P6 ;  /* 0x0000000105057824 */ /* 0x000fe200030e0618 */
[----:B------:R-:W-:-:S13]  /*0d90*/  ISETP.NE.AND P6, PT, R3, 0x1f, PT ;  /* 0x0000001f0300780c */ /* 0x000fda0003fc5270 */
[----:B------:R-:W-:-:S05]  /*0da0*/  @!P6 LEA R23, R40, UR5, 0x4 ;  /* 0x000000052817ec11 */ /* 0x000fca000f8e20ff */
[----:B------:R-:W-:Y:S04]  /*0db0*/  @!P6 STS.64 [R23], R4 ;  /* 0x000000041700e388 */ /* 0x000fe80000000a00 */
[----:B------:R-:W-:Y:S01]  /*0dc0*/  @!P6 STS [R23+0x8], R43 ;  /* 0x0000082b1700e388 */ /* 0x000fe20000000800 */
[----:B------:R-:W-:Y:S06]  /*0dd0*/  BAR.SYNC.DEFER_BLOCKING 0x0 ;  /* 0x0000000000007b1d */ /* 0x000fec0000010000 */
[----:B------:R-:W-:Y:S04]  /*0de0*/  SHFL.UP PT, R4, R4, 0x1, RZ ;  /* 0x0420000004047989 */ /* 0x000fe800000e00ff */
[----:B------:R-:W-:Y:S04]  /*0df0*/  SHFL.UP PT, R5, R5, 0x1, RZ ;  /* 0x0420000005057989 */ /* 0x000fe800000e00ff */
[----:B------:R-:W-:Y:S04]  /*0e00*/  LDS.64 R24, [UR5+0x10] ;  /* 0x00001005ff187984 */ /* 0x000fe80008000a00 */
[----:B------:R-:W0:Y:S04]  /*0e10*/  LDS.64 R6, [UR5] ;  /* 0x00000005ff067984 */ /* 0x000e280008000a00 */
[----:B------:R-:W1:Y:S04]  /*0e20*/  LDS R41, [UR5+0x8] ;  /* 0x00000805ff297984 */ /* 0x000e680008000800 */
[----:B------:R-:W2:Y:S01]  /*0e30*/  LDS R23, [UR5+0x18] ;  /* 0x00001805ff177984 */ /* 0x000ea20008000800 */
[----:B0-----:R-:W-:-:S05]  /*0e40*/  IADD3 R49, P6, PT, R6, R24, RZ ;  /* 0x0000001806317210 */ /* 0x001fca0007fde0ff */
[----:B------:R-:W-:Y:S01]  /*0e50*/  IMAD.X R51, R7, 0x1, R25, P6 ;  /* 0x0000000107337824 */ /* 0x000fe200030e0619 */
[----:B------:R-:W-:-:S04]  /*0e60*/  ISETP.NE.U32.AND P6, PT, R24, RZ, PT ;  /* 0x000000ff1800720c */ /* 0x000fc80003fc5070 */
[----:B------:R-:W-:Y:S02]  /*0e70*/  ISETP.NE.AND.EX P6, PT, R25, RZ, PT, P6 ;  /* 0x000000ff1900720c */ /* 0x000fe40003fc5360 */
[----:B------:R-:W0:Y:S02]  /*0e80*/  LDS.64 R24, [UR5+0x20] ;  /* 0x00002005ff187984 */ /* 0x000e240008000a00 */
[----:B-1----:R-:W-:-:S05]  /*0e90*/  SEL R46, R41, RZ, !P6 ;  /* 0x000000ff292e7207 */ /* 0x002fca0007000000 */
[----:B--2---:R-:W-:Y:S02]  /*0ea0*/  IMAD.IADD R46, R23, 0x1, R46 ;  /* 0x00000001172e7824 */ /* 0x004fe400078e022e */
[----:B------:R-:W1:Y:S01]  /*0eb0*/  LDS R23, [UR5+0x28] ;  /* 0x00002805ff177984 */ /* 0x000e620008000800 */
[----:B0-----:R-:W-:-:S05]  /*0ec0*/  IADD3 R45, P6, PT, R24, R49, RZ ;  /* 0x00000031182d7210 */ /* 0x001fca0007fde0ff */
[----:B------:R-:W-:Y:S01]  /*0ed0*/  IMAD.X R47, R25, 0x1, R51, P6 ;  /* 0x00000001192f7824 */ /* 0x000fe200030e0633 */
[----:B------:R-:W-:-:S04]  /*0ee0*/  ISETP.NE.AND P6, PT, R40, 0x2, PT ;  /* 0x000000022800780c */ /* 0x000fc80003fc5270 */
[----:B------:R-:W-:Y:S02]  /*0ef0*/  SEL R48, R49, R6, !P6 ;  /* 0x0000000631307207 */ /* 0x000fe40007000000 */
[----:B------:R-:W-:Y:S02]  /*0f00*/  SEL R50, R51, R7, !P6 ;  /* 0x0000000733327207 */ /* 0x000fe40007000000 */
[----:B------:R-:W0:Y:S01]  /*0f10*/  LDS.64 R6, [UR5+0x30] ;  /* 0x00003005ff067984 */ /* 0x000e220008000a00 */
[----:B------:R-:W-:Y:S02]  /*0f20*/  SEL R41, R46, R41, !P6 ;  /* 0x000000292e297207 */ /* 0x000fe40007000000 */
[----:B------:R-:W-:-:S04]  /*0f30*/  ISETP.NE.U32.AND P6, PT, R24, RZ, PT ;  /* 0x000000ff1800720c */ /* 0x000fc80003fc5070 */
[----:B------:R-:W-:-:S04]  /*0f40*/  ISETP.NE.AND.EX P6, PT, R25, RZ, PT, P6 ;  /* 0x000000ff1900720c */ /* 0x000fc80003fc5360 */
[----:B------:R-:W-:-:S05]  /*0f50*/  SEL R46, R46, RZ, !P6 ;  /* 0x000000ff2e2e7207 */ /* 0x000fca0007000000 */
[----:B-1----:R-:W-:Y:S02]  /*0f60*/  IMAD.IADD R46, R23, 0x1, R46 ;  /* 0x00000001172e7824 */ /* 0x002fe400078e022e */
[----:B------:R-:W1:Y:S01]  /*0f70*/  LDS R23, [UR5+0x38] ;  /* 0x00003805ff177984 */ /* 0x000e620008000800 */
[----:B0-----:R-:W-:-:S05]  /*0f80*/  IADD3 R25, P6, PT, R6, R45, RZ ;  /* 0x0000002d06197210 */ /* 0x001fca0007fde0ff */
[----:B------:R-:W-:Y:S01]  /*0f90*/  IMAD.X R49, R7, 0x1, R47, P6 ;  /* 0x0000000107317824 */ /* 0x000fe200030e062f */
[----:B------:R-:W-:-:S04]  /*0fa0*/  ISETP.NE.AND P6, PT, R40, 0x3, PT ;  /* 0x000000032800780c */ /* 0x000fc80003fc5270 */
[----:B------:R-:W-:Y:S02]  /*0fb0*/  SEL R48, R45, R48, !P6 ;  /* 0x000000302d307207 */ /* 0x000fe40007000000 */
[----:B------:R-:W-:Y:S02]  /*0fc0*/  SEL R50, R47, R50, !P6 ;  /* 0x000000322f327207 */ /* 0x000fe40007000000 */
[----:B------:R-:W-:Y:S02]  /*0fd0*/  SEL R41, R46, R41, !P6 ;  /* 0x000000292e297207 */ /* 0x000fe40007000000 */
[----:B------:R-:W-:-:S04]  /*0fe0*/  ISETP.NE.U32.AND P6, PT, R6, RZ, PT ;  /* 0x000000ff0600720c */ /* 0x000fc80003fc5070 */
[----:B------:R-:W-:Y:S02]  /*0ff0*/  ISETP.NE.AND.EX P6, PT, R7, RZ, PT, P6 ;  /* 0x000000ff0700720c */ /* 0x000fe40003fc5360 */
[----:B------:R-:W0:Y:S02]  /*1000*/  LDS.64 R6, [UR5+0x40] ;  /* 0x00004005ff067984 */ /* 0x000e240008000a00 */
        /* <DEDUP_REMOVED lines=25> */
[----:B-1----:R-:W-:Y:S01]  /*11a0*/  IMAD.IADD R46, R23, 0x1, R46 ;  /* 0x00000001172e7824 */ /* 0x002fe200078e022e */
[----:B0-----:R-:W-:-:S05]  /*11b0*/  IADD3 R47, P6, PT, R6, R25, RZ ;  /* 0x00000019062f7210 */ /* 0x001fca0007fde0ff */
[----:B------:R-:W-:Y:S01]  /*11c0*/  IMAD.X R45, R7, 0x1, R49, P6 ;  /* 0x00000001072d7824 */ /* 0x000fe200030e0631 */
[----:B------:R-:W-:-:S04]  /*11d0*/  ISETP.NE.AND P6, PT, R40, 0x6, PT ;  /* 0x000000062800780c */ /* 0x000fc80003fc5270 */
[----:B------:R-:W-:Y:S02]  /*11e0*/  SEL R48, R25, R48, !P6 ;  /* 0x0000003019307207 */ /* 0x000fe40007000000 */
[----:B------:R-:W-:Y:S02]  /*11f0*/  SEL R50, R49, R50, !P6 ;  /* 0x0000003231327207 */ /* 0x000fe40007000000 */
[----:B------:R-:W-:Y:S02]  /*1200*/  SEL R24, R46, R41, !P6 ;  /* 0x000000292e187207 */ /* 0x000fe40007000000 */
[----:B------:R-:W-:Y:S02]  /*1210*/  ISETP.NE.U32.AND P6, PT, R6, RZ, PT ;  /* 0x000000ff0600720c */ /* 0x000fe40003fc5070 */
[----:B------:R-:W-:Y:S02]  /*1220*/  SEL R41, R5, RZ, P5 ;  /* 0x000000ff05297207 */ /* 0x000fe40002800000 */
[----:B------:R-:W-:-:S02]  /*1230*/  ISETP.NE.AND.EX P6, PT, R7, RZ, PT, P6 ;  /* 0x000000ff0700720c */ /* 0x000fc40003fc5360 */
[----:B------:R-:W0:Y:S02]  /*1240*/  LDS R7, [UR5+0x68] ;  /* 0x00006805ff077984 */ /* 0x000e240008000800 */
[----:B------:R-:W-:Y:S02]  /*1250*/  SEL R46, R46, RZ, !P6 ;  /* 0x000000ff2e2e7207 */ /* 0x000fe40007000000 */
[----:B------:R-:W-:Y:S02]  /*1260*/  ISETP.NE.AND P6, PT, R40, 0x7, PT ;  /* 0x000000072800780c */ /* 0x000fe40003fc5270 */
[----:B------:R-:W-:Y:S02]  /*1270*/  SEL R40, R4, RZ, P5 ;  /* 0x000000ff04287207 */ /* 0x000fe40002800000 */
[----:B------:R-:W-:Y:S02]  /*1280*/  SEL R6, R47, R48, !P6 ;  /* 0x000000302f067207 */ /* 0x000fe40007000000 */
[----:B------:R-:W-:Y:S01]  /*1290*/  SEL R23, R45, R50, !P6 ;  /* 0x000000322d177207 */ /* 0x000fe20007000000 */
[----:B0-----:R-:W-:Y:S01]  /*12a0*/  IMAD.IADD R7, R7, 0x1, R46 ;  /* 0x0000000107077824 */ /* 0x001fe200078e022e */
[----:B------:R-:W-:-:S04]  /*12b0*/  SEL R46, RZ, 0x1, !P4 ;  /* 0x00000001ff2e7807 */ /* 0x000fc80006000000 */
[----:B------:R-:W-:Y:S02]  /*12c0*/  SEL R24, R7, R24, !P6 ;  /* 0x0000001807187207 */ /* 0x000fe40007000000 */
[----:B------:R-:W-:-:S04]  /*12d0*/  ISETP.GE.U32.AND P6, PT, R0, 0x20, PT ;  /* 0x000000200000780c */ /* 0x000fc80003fc6070 */
[----:B------:R-:W-:Y:S02]  /*12e0*/  SEL R3, R6, RZ, P6 ;  /* 0x000000ff06037207 */ /* 0x000fe40003000000 */
[----:B------:R-:W-:Y:S02]  /*12f0*/  SEL R6, R23, RZ, P6 ;  /* 0x000000ff17067207 */ /* 0x000fe40003000000 */
[----:B------:R-:W-:-:S05]  /*1300*/  IADD3 R40, P6, PT, R40, R3, RZ ;  /* 0x0000000328287210 */ /* 0x000fca0007fde0ff */
[----:B------:R-:W-:Y:S01]  /*1310*/  IMAD.X R41, R41, 0x1, R6, P6 ;  /* 0x0000000129297824 */ /* 0x000fe200030e0606 */
[----:B------:R-:W-:-:S04]  /*1320*/  ISETP.GE.U32.AND P6, PT, R0, 0x20, PT ;  /* 0x000000200000780c */ /* 0x000fc80003fc6070 */
[----:B------:R-:W-:Y:S02]  /*1330*/  SEL R23, R24, RZ, P6 ;  /* 0x000000ff18177207 */ /* 0x000fe40003000000 */
[----:B------:R-:W-:Y:S02]  /*1340*/  ISETP.NE.U32.AND P6, PT, R4, RZ, PT ;  /* 0x000000ff0400720c */ /* 0x000fe40003fc5070 */
[----:B------:R-:W0:Y:S02]  /*1350*/  SHFL.UP PT, R4, R43, 0x1, RZ ;  /* 0x042000002b047989 */ /* 0x000e2400000e00ff */
[----:B------:R-:W-:-:S04]  /*1360*/  ISETP.NE.AND.EX P6, PT, R5, RZ, PT, P6 ;  /* 0x000000ff0500720c */ /* 0x000fc80003fc5360 */
[----:B------:R-:W-:Y:S02]  /*1370*/  SEL R3, R23, RZ, !P6 ;  /* 0x000000ff17037207 */ /* 0x000fe40007000000 */
[----:B------:R-:W-:-:S04]  /*1380*/  ISETP.NE.U32.AND P6, PT, R31, RZ, PT ;  /* 0x000000ff1f00720c */ /* 0x000fc80003fc5070 */
[----:B------:R-:W-:Y:S01]  /*1390*/  ISETP.NE.AND.EX P6, PT, RZ, UR4, PT, P6 ;  /* 0x00000004ff007c0c */ /* 0x000fe2000bfc5360 */
[----:B0-----:R-:W-:Y:S01]  /*13a0*/  @P5 IMAD.IADD R23, R4, 0x1, R3 ;  /* 0x0000000104175824 */ /* 0x001fe200078e0203 */
[----:B------:R-:W-:-:S04]  /*13b0*/  ISETP.NE.AND P5, PT, R8, R10, PT ;  /* 0x0000000a0800720c */ /* 0x000fc80003fa5270 */
[----:B------:R-:W-:-:S05]  /*13c0*/  SEL R3, R23, RZ, !P6 ;  /* 0x000000ff17037207 */ /* 0x000fca0007000000 */
[----:B------:R-:W-:Y:S02]  /*13d0*/  IMAD.IADD R3, R42, 0x1, R3 ;  /* 0x000000012a037824 */ /* 0x000fe400078e0203 */
[----:B------:R-:W-:Y:S03]  /*13e0*/  LDS R42, [UR5+0x78] ;  /* 0x00007805ff2a7984 */ /* 0x000fe60008000800 */
[----:B------:R-:W-:Y:S02]  /*13f0*/  SEL R4, R3, RZ, !P4 ;  /* 0x000000ff03047207 */ /* 0x000fe40006000000 */
[----:B------:R-:W-:-:S03]  /*1400*/  IADD3 R32, P4, PT, R40, R32, RZ ;  /* 0x0000002028207210 */ /* 0x000fc60007f9e0ff */
[----:B------:R-:W-:Y:S02]  /*1410*/  IMAD.IADD R9, R9, 0x1, R4 ;  /* 0x0000000109097824 */ /* 0x000fe400078e0204 */
[----:B------:R-:W0:Y:S03]  /*1420*/  LDS.64 R4, [UR5+0x70] ;  /* 0x00007005ff047984 */ /* 0x000e260008000a00 */
[----:B------:R-:W-:Y:S02]  /*1430*/  SEL R6, R9, RZ, !P5 ;  /* 0x000000ff09067207 */ /* 0x000fe40006800000 */
[----:B------:R-:W-:-:S03]  /*1440*/  ISETP.NE.AND P5, PT, R44, RZ, PT ;  /* 0x000000ff2c00720c */ /* 0x000fc60003fa5270 */
[----:B------:R-:W-:-:S05]  /*1450*/  IMAD.IADD R11, R11, 0x1, R6 ;  /* 0x000000010b0b7824 */ /* 0x000fca00078e0206 */
[----:B------:R-:W-:Y:S02]  /*1460*/  SEL R6, R11, RZ, !P5 ;  /* 0x000000ff0b067207 */ /* 0x000fe40006800000 */
[----:B------:R-:W-:-:S03]  /*1470*/  ISETP.NE.AND P5, PT, R0, RZ, PT ;  /* 0x000000ff0000720c */ /* 0x000fc60003fa5270 */
[----:B------:R-:W-:-:S05]  /*1480*/  IMAD.IADD R13, R13, 0x1, R6 ;  /* 0x000000010d0d7824 */ /* 0x000fca00078e0206 */
[----:B------:R-:W-:-:S05]  /*1490*/  SEL R6, R13, RZ, !P2 ;  /* 0x000000ff0d067207 */ /* 0x000fca0005000000 */
[----:B------:R-:W1:Y:S01]  /*14a0*/  @!P5 LDC.64 R24, c[0x0][0x3a8] ;  /* 0x0000ea00ff18db82 */ /* 0x000e620000000a00 */
[----:B------:R-:W-:-:S05]  /*14b0*/  IMAD.IADD R15, R15, 0x1, R6 ;  /* 0x000000010f0f7824 */ /* 0x000fca00078e0206 */
[----:B------:R-:W-:-:S05]  /*14c0*/  SEL R44, R15, RZ, !P3 ;  /* 0x000000ff0f2c7207 */ /* 0x000fca0005800000 */
[----:B------:R-:W-:Y:S01]  /*14d0*/  IMAD.IADD R17, R17, 0x1, R44 ;  /* 0x0000000111117824 */ /* 0x000fe200078e022c */
[C---:B0-----:R-:W-:Y:S02]  /*14e0*/  ISETP.NE.U32.AND P2, PT, R4.reuse, RZ, PT ;  /* 0x000000ff0400720c */ /* 0x041fe40003f45070 */
[----:B------:R-:W-:Y:S02]  /*14f0*/  IADD3 R6, P3, PT, R4, R47, RZ ;  /* 0x0000002f04067210 */ /* 0x000fe40007f7e0ff */
[----:B------:R-:W-:-:S04]  /*1500*/  ISETP.NE.AND.EX P2, PT, R5, RZ, PT, P2 ;  /* 0x000000ff0500720c */ /* 0x000fc80003f45320 */
[----:B------:R-:W-:Y:S01]  /*1510*/  SEL R43, R7, RZ, !P2 ;  /* 0x000000ff072b7207 */ /* 0x000fe20005000000 */
[----:B------:R-:W-:Y:S01]  /*1520*/  IMAD.X R7, R5, 0x1, R45, P3 ;  /* 0x0000000105077824 */ /* 0x000fe200018e062d */
[----:B------:R-:W-:Y:S01]  /*1530*/  ISETP.GE.U32.AND P2, PT, R6, 0x101, PT ;  /* 0x000001010600780c */ /* 0x000fe20003f46070 */
[----:B------:R-:W-:Y:S01]  /*1540*/  @!P5 IMAD.MOV.U32 R5, RZ, RZ, 0x65 ;  /* 0x00000065ff05d424 */ /* 0x000fe200078e00ff */
[----:B------:R-:W-:Y:S01]  /*1550*/  IADD3 R45, P3, PT, R31, R46, RZ ;  /* 0x0000002e1f2d7210 */ /* 0x000fe20007f7e0ff */
[----:B------:R-:W-:Y:S01]  /*1560*/  IMAD.IADD R4, R42, 0x1, R43 ;  /* 0x000000012a047824 */ /* 0x000fe200078e022b */
[----:B------:R-:W-:Y:S02]  /*1570*/  SEL R42, R17, RZ, !P1 ;  /* 0x000000ff112a7207 */ /* 0x000fe40004800000 */
[----:B------:R-:W-:Y:S02]  /*1580*/  ISETP.GE.AND.EX P1, PT, R7, RZ, PT, P2 ;  /* 0x000000ff0700720c */ /* 0x000fe40003f26320 */
[----:B-1----:R0:W-:Y:S01]  /*1590*/  @!P5 ST.E.128.STRONG.GPU desc[UR8][R24.64+0x200], R4 ;  /* 0x000200041800d985 */ /* 0x0021e2000c10fd08 */
[----:B------:R-:W-:Y:S01]  /*15a0*/  IMAD.IADD R19, R19, 0x1, R42 ;  /* 0x0000000113137824 */ /* 0x000fe200078e022a */
[----:B------:R-:W-:Y:S01]  /*15b0*/  IADD3 R43, P2, PT, R31, R40, RZ ;  /* 0x000000281f2b7210 */ /* 0x000fe20007f5e0ff */
[----:B------:R-:W-:Y:S01]  /*15c0*/  IMAD.X R42, RZ, RZ, UR4, P3 ;  /* 0x00000004ff2a7e24 */ /* 0x000fe200098e06ff */
[----:B------:R-:W-:-:S02]  /*15d0*/  IADD3 R31, P3, PT, R40, R45, RZ ;  /* 0x0000002d281f7210 */ /* 0x000fc40007f7e0ff */
[C---:B------:R-:W-:Y:S02]  /*15e0*/  IADD3 R33, P5, PT, R40.reuse, R33, RZ ;  /* 0x0000002128217210 */ /* 0x040fe40007fbe0ff */
[----:B------:R-:W-:Y:S01]  /*15f0*/  SEL R44, R19, RZ, !P0 ;  /* 0x000000ff132c7207 */ /* 0x000fe20004000000 */
[C---:B------:R-:W-:Y:S01]  /*1600*/  IMAD.X R42, R41.reuse, 0x1, R42, P3 ;  /* 0x00000001292a7824 */ /* 0x040fe200018e062a */
[C---:B------:R-:W-:Y:S01]  /*1610*/  IADD3 R35, P0, PT, R40.reuse, R35, RZ ;  /* 0x0000002328237210 */ /* 0x040fe20007f1e0ff */
[----:B------:R-:W-:Y:S01]  /*1620*/  IMAD.X R36, R41, 0x1, R36, P5 ;  /* 0x0000000129247824 */ /* 0x000fe200028e0624 */
[C---:B------:R-:W-:Y:S01]  /*1630*/  IADD3 R37, P3, PT, R40.reuse, R37, RZ ;  /* 0x0000002528257210 */ /* 0x040fe20007f7e0ff */
[----:B------:R-:W-:Y:S01]  /*1640*/  IMAD.IADD R21, R21, 0x1, R44 ;  /* 0x0000000115157824 */ /* 0x000fe200078e022c */
[C---:B------:R-:W-:Y:S01]  /*1650*/  IADD3 R39, P5, PT, R40.reuse, R39, RZ ;  /* 0x0000002728277210 */ /* 0x040fe20007fbe0ff */
[C---:B------:R-:W-:Y:S02]  /*1660*/  IMAD.X R26, R41.reuse, 0x1, R26, P0 ;  /* 0x00000001291a7824 */ /* 0x040fe400000e061a */
[C---:B------:R-:W-:Y:S01]  /*1670*/  IMAD.X R28, R41.reuse, 0x1, R28, P3 ;  /* 0x00000001291c7824 */ /* 0x040fe200018e061c */
[C---:B0-----:R-:W-:Y:S01]  /*1680*/  IADD3.X R4, PT, PT, R41.reuse, UR4, RZ, P2, !PT ;  /* 0x0000000429047c10 */ /* 0x041fe200097fe4ff */
[C---:B------:R-:W-:Y:S01]  /*1690*/  IMAD.X R5, R41.reuse, 0x1, R34, P4 ;  /* 0x0000000129057824 */ /* 0x040fe200020e0622 */
[----:B------:R-:W-:Y:S01]  /*16a0*/  IADD3 R38, P4, PT, R40, R38, RZ ;  /* 0x0000002628267210 */ /* 0x000fe20007f9e0ff */
[----:B------:R-:W-:-:S04]  /*16b0*/  IMAD.X R30, R41, 0x1, R30, P5 ;  /* 0x00000001291e7824 */ /* 0x000fc800028e061e */
[----:B------:R-:W-:Y:S01]  /*16c0*/  IMAD.X R29, R41, 0x1, R29, P4 ;  /* 0x00000001291d7824 */ /* 0x000fe200020e061d */
[----:B------:R-:W-:Y:S07]  /*16d0*/  @!P1 BRA `(.L_x_453) ;  /* 0x0000000400b49947 */ /* 0x000fee0003800000 */
[----:B------:R-:W-:Y:S01]  /*16e0*/  BAR.SYNC.DEFER_BLOCKING 0x0 ;  /* 0x0000000000007b1d */ /* 0x000fe20000010000 */
[----:B------:R-:W-:Y:S02]  /*16f0*/  ISETP.NE.AND P2, PT, R2, R8, PT ;  /* 0x000000080200720c */ /* 0x000fe40003f45270 */
[----:B------:R-:W-:Y:S02]  /*1700*/  @P6 LEA R40, R40, UR5, 0x3 ;  /* 0x0000000528286c11 */ /* 0x000fe4000f8e18ff */
[----:B------:R-:W-:Y:S02]  /*1710*/  ISETP.NE.AND P0, PT, R8, R10, PT ;  /* 0x0000000a0800720c */ /* 0x000fe40003f05270 */
[----:B------:R-:W-:Y:S02]  /*1720*/  ISETP.NE.AND P1, PT, R10, R12, PT ;  /* 0x0000000c0a00720c */ /* 0x000fe40003f25270 */
[----:B------:R-:W-:Y:S02]  /*1730*/  ISETP.NE.AND P5, PT, R14, R16, PT ;  /* 0x000000100e00720c */ /* 0x000fe40003fa5270 */
[----:B------:R-:W-:-:S02]  /*1740*/  ISETP.NE.AND P4, PT, R16, R18, PT ;  /* 0x000000121000720c */ /* 0x000fc40003f85270 */
[----:B------:R-:W-:Y:S02]  /*1750*/  ISETP.NE.AND P3, PT, R18, R20, PT ;  /* 0x000000141200720c */ /* 0x000fe40003f65270 */
[----:B------:R-:W-:-:S03]  /*1760*/  @P2 LEA R43, R43, UR5, 0x3 ;  /* 0x000000052b2b2c11 */ /* 0x000fc6000f8e18ff */
[----:B------:R-:W-:Y:S02]  /*1770*/  @P0 LEA R31, R31, UR5, 0x3 ;  /* 0x000000051f1f0c11 */ /* 0x000fe4000f8e18ff */
[----:B------:R-:W-:Y:S02]  /*1780*/  @P1 LEA R32, R32, UR5, 0x3 ;  /* 0x0000000520201c11 */ /* 0x000fe4000f8e18ff */
[----:B------:R-:W-:Y:S01]  /*1790*/  @P5 LEA R35, R35, UR5, 0x3 ;  /* 0x0000000523235c11 */ /* 0x000fe2000f8e18ff */
[----:B------:R0:W-:Y:S01]  /*17a0*/  @P6 STS.64 [R40], R22 ;  /* 0x0000001628006388 */ /* 0x0001e20000000a00 */
[----:B------:R-:W-:Y:S02]  /*17b0*/  ISETP.NE.AND P6, PT, R12, R14, PT ;  /* 0x0000000e0c00720c */ /* 0x000fe40003fc5270 */
[----:B------:R-:W-:Y:S01]  /*17c0*/  @P4 LEA R37, R37, UR5, 0x3 ;  /* 0x0000000525254c11 */ /* 0x000fe2000f8e18ff */
[----:B------:R0:W-:Y:S01]  /*17d0*/  @P2 STS.64 [R43], R2 ;  /* 0x000000022b002388 */ /* 0x0001e20000000a00 */
[----:B------:R-:W-:-:S02]  /*17e0*/  ISETP.NE.AND P2, PT, R20, R27, PT ;  /* 0x0000001b1400720c */ /* 0x000fc40003f45270 */
[----:B------:R-:W-:Y:S01]  /*17f0*/  @P3 LEA R38, R38, UR5, 0x3 ;  /* 0x0000000526263c11 */ /* 0x000fe2000f8e18ff */
[----:B------:R0:W-:Y:S01]  /*1800*/  @P0 STS.64 [R31], R8 ;  /* 0x000000081f000388 */ /* 0x0001e20000000a00 */
[----:B------:R-:W-:-:S03]  /*1810*/  ISETP.GT.U32.AND P0, PT, R6, R0, PT ;  /* 0x000000000600720c */ /* 0x000fc60003f04070 */
[----:B------:R0:W-:Y:S01]  /*1820*/  @P1 STS.64 [R32], R10 ;  /* 0x0000000a20001388 */ /* 0x0001e20000000a00 */
[----:B------:R-:W-:Y:S02]  /*1830*/  ISETP.GT.U32.AND.EX P0, PT, R7, RZ, PT, P0 ;  /* 0x000000ff0700720c */ /* 0x000fe40003f04100 */
[----:B------:R-:W-:-:S03]  /*1840*/  @P6 LEA R33, R33, UR5, 0x3 ;  /* 0x0000000521216c11 */ /* 0x000fc6000f8e18ff */
[----:B------:R-:W-:Y:S02]  /*1850*/  @P2 LEA R39, R39, UR5, 0x3 ;  /* 0x0000000527272c11 */ /* 0x000fe4000f8e18ff */
[----:B------:R0:W-:Y:S04]  /*1860*/  @P6 STS.64 [R33], R12 ;  /* 0x0000000c21006388 */ /* 0x0001e80000000a00 */
[----:B------:R0:W-:Y:S04]  /*1870*/  @P5 STS.64 [R35], R14 ;  /* 0x0000000e23005388 */ /* 0x0001e80000000a00 */
[----:B------:R0:W-:Y:S04]  /*1880*/  @P4 STS.64 [R37], R16 ;  /* 0x0000001025004388 */ /* 0x0001e80000000a00 */
[----:B------:R0:W-:Y:S04]  /*1890*/  @P3 STS.64 [R38], R18 ;  /* 0x0000001226003388 */ /* 0x0001e80000000a00 */
[----:B------:R0:W-:Y:S01]  /*18a0*/  @P2 STS.64 [R39], R20 ;  /* 0x0000001427002388 */ /* 0x0001e20000000a00 */
[----:B------:R-:W-:Y:S06]  /*18b0*/  BAR.SYNC.DEFER_BLOCKING 0x0 ;  /* 0x0000000000007b1d */ /* 0x000fec0000010000 */
[----:B------:R-:W-:Y:S05]  /*18c0*/  @!P0 EXIT ;  /* 0x000000000000894d */ /* 0x000fea0003800000 */
[----:B0-----:R-:W-:Y:S01]  /*18d0*/  IMAD.MOV.U32 R21, RZ, RZ, R0 ;  /* 0x000000ffff157224 */ /* 0x001fe200078e0000 */
[----:B------:R-:W0:Y:S01]  /*18e0*/  LDCU.128 UR16, c[0x0][0x390] ;  /* 0x00007200ff1077ac */ /* 0x000e220008000c00 */
[----:B------:R-:W-:Y:S01]  /*18f0*/  IMAD.MOV.U32 R20, RZ, RZ, RZ ;  /* 0x000000ffff147224 */ /* 0x000fe200078e00ff */
[----:B------:R-:W-:Y:S02]  /*1900*/  BSSY.RECONVERGENT B0, `(.L_x_454) ;  /* 0x000002a000007945 */ /* 0x000fe40003800200 */
[----:B------:R-:W-:Y:S02]  /*1910*/  LOP3.LUT R3, RZ, R21, RZ, 0x33, !PT ;  /* 0x00000015ff037212 */ /* 0x000fe400078e33ff */
[----:B------:R-:W-:Y:S02]  /*1920*/  LOP3.LUT R2, RZ, R20, RZ, 0x33, !PT ;  /* 0x00000014ff027212 */ /* 0x000fe400078e33ff */
[----:B------:R-:W-:-:S04]  /*1930*/  IADD3 R3, P0, PT, R3, R6, RZ ;  /* 0x0000000603037210 */ /* 0x000fc80007f1e0ff */
[C---:B------:R-:W-:Y:S01]  /*1940*/  LOP3.LUT R4, R3.reuse, 0x300, RZ, 0xc0, !PT ;  /* 0x0000030003047812 */ /* 0x040fe200078ec0ff */
[----:B------:R-:W-:Y:S01]  /*1950*/  IMAD.X R2, R2, 0x1, R7, P0 ;  /* 0x0000000102027824 */ /* 0x000fe200000e0607 */
[----:B------:R-:W-:Y:S02]  /*1960*/  ISETP.GE.U32.AND P0, PT, R3, 0x300, PT ;  /* 0x000003000300780c */ /* 0x000fe40003f06070 */
[----:B------:R-:W-:Y:S02]  /*1970*/  ISETP.NE.U32.AND P1, PT, R4, 0x300, PT ;  /* 0x000003000400780c */ /* 0x000fe40003f25070 */
[----:B------:R-:W-:Y:S02]  /*1980*/  ISETP.GE.U32.AND.EX P0, PT, R2, RZ, PT, P0 ;  /* 0x000000ff0200720c */ /* 0x000fe40003f06100 */
[----:B------:R-:W-:-:S13]  /*1990*/  ISETP.NE.AND.EX P1, PT, RZ, RZ, PT, P1 ;  /* 0x000000ffff00720c */ /* 0x000fda0003f25310 */
[----:B0-----:R-:W-:Y:S05]  /*19a0*/  @!P1 BRA `(.L_x_455) ;  /* 0x00000000007c9947 */ /* 0x001fea0003800000 */
[----:B------:R-:W0:Y:S01]  /*19b0*/  LDCU.128 UR12, c[0x0][0x390] ;  /* 0x00007200ff0c77ac */ /* 0x000e220008000c00 */
[----:B------:R-:W-:Y:S01]  /*19c0*/  SHF.R.U64 R14, R3, 0x8, R2 ;  /* 0x00000008030e7819 */ /* 0x000fe20000001202 */
[C---:B------:R-:W-:Y:S01]  /*19d0*/  IMAD.SHL.U32 R10, R21.reuse, 0x4, RZ ;  /* 0x00000004150a7824 */ /* 0x040fe200078e00ff */
[----:B------:R-:W-:Y:S01]  /*19e0*/  SHF.L.U64.HI R11, R21, 0x2, R20 ;  /* 0x00000002150b7819 */ /* 0x000fe20000010214 */
[----:B------:R-:W-:Y:S01]  /*19f0*/  IMAD.MOV.U32 R15, RZ, RZ, RZ ;  /* 0x000000ffff0f7224 */ /* 0x000fe200078e00ff */
[----:B------:R-:W-:Y:S01]  /*1a00*/  LEA R0, R0, UR5, 0x3 ;  /* 0x0000000500007c11 */ /* 0x000fe2000f8e18ff */
[----:B------:R-:W-:-:S05]  /*1a10*/  VIADD R14, R14, 0x1 ;  /* 0x000000010e0e7836 */ /* 0x000fca0000000000 */
[----:B------:R-:W-:-:S04]  /*1a20*/  LOP3.LUT R14, R14, 0x3, RZ, 0xc0, !PT ;  /* 0x000000030e0e7812 */ /* 0x000fc800078ec0ff */
[----:B------:R-:W-:Y:S02]  /*1a30*/  LEA R21, P3, R14, R21, 0x8 ;  /* 0x000000150e157211 */ /* 0x000fe400078640ff */
[C---:B0-----:R-:W-:Y:S02]  /*1a40*/  IADD3 R12, P1, PT, R10.reuse, UR14, RZ ;  /* 0x0000000e0a0c7c10 */ /* 0x041fe4000ff3e0ff */
[----:B------:R-:W-:Y:S02]  /*1a50*/  IADD3 R10, P2, PT, R10, UR12, RZ ;  /* 0x0000000c0a0a7c10 */ /* 0x000fe4000ff5e0ff */
[C---:B------:R-:W-:Y:S02]  /*1a60*/  IADD3.X R13, PT, PT, R11.reuse, UR15, RZ, P1, !PT ;  /* 0x0000000f0b0d7c10 */ /* 0x040fe40008ffe4ff */
[----:B------:R-:W-:Y:S02]  /*1a70*/  IADD3.X R11, PT, PT, R11, UR13, RZ, P2, !PT ;  /* 0x0000000d0b0b7c10 */ /* 0x000fe400097fe4ff */
[----:B------:R-:W-:-:S07]  /*1a80*/  LEA.HI.X R20, R14, R20, R15, 0x8, P3 ;  /* 0x000000140e147211 */ /* 0x000fce00018f440f */
.L_x_456:
[----:B0-----:R0:W1:Y:S01]  /*1a90*/  LDS.64 R8, [R0] ;  /* 0x0000000000087984 */ /* 0x0010620000000a00 */
[----:B------:R-:W-:Y:S01]  /*1aa0*/  IMAD.MOV.U32 R2, RZ, RZ, R10 ;  /* 0x000000ffff027224 */ /* 0x000fe200078e000a */
[----:B------:R-:W-:Y:S01]  /*1ab0*/  IADD3 R14, P1, PT, R14, -0x1, RZ ;  /* 0xffffffff0e0e7810 */ /* 0x000fe20007f3e0ff */
[----:B------:R-:W-:Y:S01]  /*1ac0*/  IMAD.MOV.U32 R3, RZ, RZ, R11 ;  /* 0x000000ffff037224 */ /* 0x000fe200078e000b */
[----:B------:R-:W-:Y:S01]  /*1ad0*/  IADD3 R10, P3, PT, R10, 0x400, RZ ;  /* 0x000004000a0a7810 */ /* 0x000fe20007f7e0ff */
[----:B------:R-:W-:Y:S01]  /*1ae0*/  IMAD.MOV.U32 R4, RZ, RZ, R12 ;  /* 0x000000ffff047224 */ /* 0x000fe200078e000c */
[----:B------:R-:W-:Y:S01]  /*1af0*/  IADD3.X R15, PT, PT, R15, -0x1, RZ, P1, !PT ;  /* 0xffffffff0f0f7810 */ /* 0x000fe20000ffe4ff */
[----:B------:R-:W-:Y:S01]  /*1b00*/  IMAD.MOV.U32 R5, RZ, RZ, R13 ;  /* 0x000000ffff057224 */ /* 0x000fe200078e000d */
[----:B------:R-:W-:Y:S01]  /*1b10*/  ISETP.NE.U32.AND P1, PT, R14, RZ, PT ;  /* 0x000000ff0e00720c */ /* 0x000fe20003f25070 */
[----:B0-----:R-:W-:Y:S01]  /*1b20*/  VIADD R0, R0, 0x800 ;  /* 0x0000080000007836 */ /* 0x001fe20000000000 */
[----:B------:R-:W-:Y:S01]  /*1b30*/  IADD3 R12, P2, PT, R12, 0x400, RZ ;  /* 0x000004000c0c7810 */ /* 0x000fe20007f5e0ff */
[----:B------:R-:W-:Y:S01]  /*1b40*/  IMAD.X R11, RZ, RZ, R11, P3 ;  /* 0x000000ffff0b7224 */ /* 0x000fe200018e060b */
[----:B------:R-:W-:-:S03]  /*1b50*/  ISETP.NE.AND.EX P1, PT, R15, RZ, PT, P1 ;  /* 0x000000ff0f00720c */ /* 0x000fc60003f25310 */
[----:B------:R-:W-:Y:S01]  /*1b60*/  IMAD.X R13, RZ, RZ, R13, P2 ;  /* 0x000000ffff0d7224 */ /* 0x000fe200010e060d */
[----:B-1----:R0:W-:Y:S04]  /*1b70*/  STG.E desc[UR8][R2.64], R8 ;  /* 0x0000000802007986 */ /* 0x0021e8000c101908 */
[----:B------:R0:W-:Y:S05]  /*1b80*/  STG.E desc[UR8][R4.64], R9 ;  /* 0x0000000904007986 */ /* 0x0001ea000c101908 */
[----:B------:R-:W-:Y:S05]  /*1b90*/  @P1 BRA `(.L_x_456) ;  /* 0xfffffffc00bc1947 */ /* 0x000fea000383ffff */
.L_x_455:
[----:B------:R-:W-:Y:S05]  /*1ba0*/  BSYNC.RECONVERGENT B0 ;  /* 0x0000000000007941 */ /* 0x000fea0003800200 */
.L_x_454:
[----:B------:R-:W-:Y:S05]  /*1bb0*/  @!P0 EXIT ;  /* 0x000000000000894d */ /* 0x000fea0003800000 */
.L_x_457:
[C---:B------:R-:W-:Y:S01]  /*1bc0*/  LEA R0, R21.reuse, UR5, 0x3 ;  /* 0x0000000515007c11 */ /* 0x040fe2000f8e18ff */
[C---:B----4-:R-:W-:Y:S01]  /*1bd0*/  IMAD.SHL.U32 R10, R21.reuse, 0x4, RZ ;  /* 0x00000004150a7824 */ /* 0x050fe200078e00ff */
[C---:B0-----:R-:W-:Y:S01]  /*1be0*/  SHF.L.U64.HI R3, R21.reuse, 0x2, R20 ;  /* 0x0000000215037819 */ /* 0x041fe20000010214 */
[----:B------:R-:W-:Y:S02]  /*1bf0*/  VIADD R21, R21, 0x400 ;  /* 0x0000040015157836 */ /* 0x000fe40000000000 */
[----:B------:R-:W0:Y:S01]  /*1c00*/  LDS.64 R12, [R0] ;  /* 0x00000000000c7984 */ /* 0x000e220000000a00 */
[C---:B------:R-:W-:Y:S01]  /*1c10*/  IADD3 R8, P0, PT, R10.reuse, UR16, RZ ;  /* 0x000000100a087c10 */ /* 0x040fe2000ff1e0ff */
[----:B------:R-:W-:Y:S01]  /*1c20*/  IMAD.MOV.U32 R20, RZ, RZ, RZ ;  /* 0x000000ffff147224 */ /* 0x000fe200078e00ff */
[C---:B------:R-:W-:Y:S01]  /*1c30*/  LOP3.LUT R4, R10.reuse, 0xfffffffc, RZ, 0xc0, !PT ;  /* 0xfffffffc0a047812 */ /* 0x040fe200078ec0ff */
[----:B------:R-:W1:Y:S01]  /*1c40*/  LDS.64 R14, [R0+0x800] ;  /* 0x00080000000e7984 */ /* 0x000e620000000a00 */
[----:B------:R-:W-:-:S02]  /*1c50*/  IADD3 R10, P1, PT, R10, UR18, RZ ;  /* 0x000000120a0a7c10 */ /* 0x000fc4000ff3e0ff */
[C---:B------:R-:W-:Y:S01]  /*1c60*/  IADD3.X R9, PT, PT, R3.reuse, UR17, RZ, P0, !PT ;  /* 0x0000001103097c10 */ /* 0x040fe200087fe4ff */
[----:B------:R-:W2:Y:S01]  /*1c70*/  LDS.64 R16, [R0+0x1000] ;  /* 0x0010000000107984 */ /* 0x000ea20000000a00 */
[C---:B------:R-:W-:Y:S02]  /*1c80*/  LOP3.LUT R5, R3.reuse, 0x3, RZ, 0xc0, !PT ;  /* 0x0000000303057812 */ /* 0x040fe400078ec0ff */
[C---:B------:R-:W-:Y:S01]  /*1c90*/  IADD3 R2, P0, PT, R4.reuse, UR16, RZ ;  /* 0x0000001004027c10 */ /* 0x040fe2000ff1e0ff */
[----:B------:R-:W3:Y:S01]  /*1ca0*/  LDS.64 R18, [R0+0x1800] ;  /* 0x0018000000127984 */ /* 0x000ee20000000a00 */
[----:B------:R-:W-:Y:S02]  /*1cb0*/  IADD3.X R11, PT, PT, R3, UR19, RZ, P1, !PT ;  /* 0x00000013030b7c10 */ /* 0x000fe40008ffe4ff */
[----:B------:R-:W-:Y:S02]  /*1cc0*/  IADD3 R4, P1, PT, R4, UR18, RZ ;  /* 0x0000001204047c10 */ /* 0x000fe4000ff3e0ff */
[----:B------:R-:W-:-:S02]  /*1cd0*/  IADD3.X R3, PT, PT, R5, UR17, RZ, P0, !PT ;  /* 0x0000001105037c10 */ /* 0x000fc400087fe4ff */
[----:B------:R-:W-:Y:S02]  /*1ce0*/  IADD3.X R5, PT, PT, R5, UR19, RZ, P1, !PT ;  /* 0x0000001305057c10 */ /* 0x000fe40008ffe4ff */
[----:B------:R-:W-:-:S04]  /*1cf0*/  ISETP.GT.U32.AND P0, PT, R6, R21, PT ;  /* 0x000000150600720c */ /* 0x000fc80003f04070 */
[----:B------:R-:W-:Y:S01]  /*1d00*/  ISETP.GT.U32.AND.EX P0, PT, R7, RZ, PT, P0 ;  /* 0x000000ff0700720c */ /* 0x000fe20003f04100 */
[----:B0-----:R4:W-:Y:S04]  /*1d10*/  STG.E desc[UR8][R8.64], R12 ;  /* 0x0000000c08007986 */ /* 0x0019e8000c101908 */
[----:B------:R4:W-:Y:S04]  /*1d20*/  STG.E desc[UR8][R10.64], R13 ;  /* 0x0000000d0a007986 */ /* 0x0009e8000c101908 */
[----:B-1----:R4:W-:Y:S04]  /*1d30*/  STG.E desc[UR8][R2.64+0x400], R14 ;  /* 0x0004000e02007986 */ /* 0x0029e8000c101908 */
[----:B------:R4:W-:Y:S04]  /*1d40*/  STG.E desc[UR8][R4.64+0x400], R15 ;  /* 0x0004000f04007986 */ /* 0x0009e8000c101908 */
[----:B--2---:R4:W-:Y:S04]  /*1d50*/  STG.E desc[UR8][R2.64+0x800], R16 ;  /* 0x0008001002007986 */ /* 0x0049e8000c101908 */
[----:B------:R4:W-:Y:S04]  /*1d60*/  STG.E desc[UR8][R4.64+0x800], R17 ;  /* 0x0008001104007986 */ /* 0x0009e8000c101908 */
[----:B---3--:R4:W-:Y:S04]  /*1d70*/  STG.E desc[UR8][R2.64+0xc00], R18 ;  /* 0x000c001202007986 */ /* 0x0089e8000c101908 */
[----:B------:R4:W-:Y:S01]  /*1d80*/  STG.E desc[UR8][R4.64+0xc00], R19 ;  /* 0x000c001304007986 */ /* 0x0009e2000c101908 */
[----:B------:R-:W-:Y:S05]  /*1d90*/  @P0 BRA `(.L_x_457) ;  /* 0xfffffffc00880947 */ /* 0x000fea000383ffff */
[----:B------:R-:W-:Y:S05]  /*1da0*/  EXIT ;  /* 0x000000000000794d */ /* 0x000fea0003800000 */
.L_x_453:
[----:B------:R-:W-:Y:S01]  /*1db0*/  BSSY.RECONVERGENT B0, `(.L_x_458) ;  /* 0x000000e000007945 */ /* 0x000fe20003800200 */
[----:B------:R-:W-:Y:S02]  /*1dc0*/  ISETP.NE.AND P1, PT, R20, R27, PT ;  /* 0x0000001b1400720c */ /* 0x000fe40003f25270 */
[----:B------:R-:W-:Y:S02]  /*1dd0*/  ISETP.NE.AND P4, PT, R2, R8, PT ;  /* 0x000000080200720c */ /* 0x000fe40003f85270 */
[----:B------:R-:W-:Y:S01]  /*1de0*/  ISETP.NE.AND P0, PT, R8, R10, PT ;  /* 0x0000000a0800720c */ /* 0x000fe20003f05270 */
[----:B------:R-:W-:-:S12]  /*1df0*/  @!P6 BRA `(.L_x_459) ;  /* 0x000000000024e947 */ /* 0x000fd80003800000 */
[----:B------:R-:W0:Y:S01]  /*1e00*/  LDCU.128 UR4, c[0x0][0x390] ;  /* 0x00007200ff0477ac */ /* 0x000e220008000c00 */
[C---:B------:R-:W-:Y:S01]  /*1e10*/  IMAD.SHL.U32 R24, R40.reuse, 0x4, RZ ;  /* 0x0000000428187824 */ /* 0x040fe200078e00ff */
[----:B------:R-:W-:-:S04]  /*1e20*/  SHF.L.U64.HI R40, R40, 0x2, R41 ;  /* 0x0000000228287819 */ /* 0x000fc80000010229 */
[C---:B0-----:R-:W-:Y:S02]  /*1e30*/  IADD3 R6, P2, PT, R24.reuse, UR4, RZ ;  /* 0x0000000418067c10 */ /* 0x041fe4000ff5e0ff */
[----:B------:R-:W-:Y:S02]  /*1e40*/  IADD3 R24, P3, PT, R24, UR6, RZ ;  /* 0x0000000618187c10 */ /* 0x000fe4000ff7e0ff */
[C---:B------:R-:W-:Y:S02]  /*1e50*/  IADD3.X R7, PT, PT, R40.reuse, UR5, RZ, P2, !PT ;  /* 0x0000000528077c10 */ /* 0x040fe400097fe4ff */
[----:B------:R-:W-:-:S03]  /*1e60*/  IADD3.X R25, PT, PT, R40, UR7, RZ, P3, !PT ;  /* 0x0000000728197c10 */ /* 0x000fc60009ffe4ff */
[----:B------:R0:W-:Y:S04]  /*1e70*/  STG.E desc[UR8][R6.64], R22 ;  /* 0x0000001606007986 */ /* 0x0001e8000c101908 */
[----:B------:R0:W-:Y:S02]  /*1e80*/  STG.E desc[UR8][R24.64], R23 ;  /* 0x0000001718007986 */ /* 0x0001e4000c101908 */
.L_x_459:
[----:B------:R-:W-:Y:S05]  /*1e90*/  BSYNC.RECONVERGENT B0 ;  /* 0x0000000000007941 */ /* 0x000fea0003800200 */
.L_x_458:
[----:B------:R-:W-:Y:S04]  /*1ea0*/  BSSY.RECONVERGENT B0, `(.L_x_460) ;  /* 0x000000b000007945 */ /* 0x000fe80003800200 */
[----:B------:R-:W-:Y:S05]  /*1eb0*/  @!P4 BRA `(.L_x_461) ;  /* 0x000000000024c947 */ /* 0x000fea0003800000 */
[----:B------:R-:W1:Y:S01]  /*1ec0*/  LDCU.128 UR4, c[0x0][0x390] ;  /* 0x00007200ff0477ac */ /* 0x000e620008000c00 */
[C---:B0-----:R-:W-:Y:S01]  /*1ed0*/  IMAD.SHL.U32 R22, R43.reuse, 0x4, RZ ;  /* 0x000000042b167824 */ /* 0x041fe200078e00ff */
[----:B------:R-:W-:-:S04]  /*1ee0*/  SHF.L.U64.HI R43, R43, 0x2, R4 ;  /* 0x000000022b2b7819 */ /* 0x000fc80000010204 */
[C---:B-1----:R-:W-:Y:S02]  /*1ef0*/  IADD3 R6, P2, PT, R22.reuse, UR4, RZ ;  /* 0x0000000416067c10 */ /* 0x042fe4000ff5e0ff */
[----:B------:R-:W-:Y:S02]  /*1f00*/  IADD3 R22, P3, PT, R22, UR6, RZ ;  /* 0x0000000616167c10 */ /* 0x000fe4000ff7e0ff */
[C---:B------:R-:W-:Y:S02]  /*1f10*/  IADD3.X R7, PT, PT, R43.reuse, UR5, RZ, P2, !PT ;  /* 0x000000052b077c10 */ /* 0x040fe400097fe4ff */
[----:B------:R-:W-:-:S03]  /*1f20*/  IADD3.X R23, PT, PT, R43, UR7, RZ, P3, !PT ;  /* 0x000000072b177c10 */ /* 0x000fc60009ffe4ff */
[----:B------:R1:W-:Y:S04]  /*1f30*/  STG.E desc[UR8][R6.64], R2 ;  /* 0x0000000206007986 */ /* 0x0003e8000c101908 */
[----:B------:R1:W-:Y:S02]  /*1f40*/  STG.E desc[UR8][R22.64], R3 ;  /* 0x0000000316007986 */ /* 0x0003e4000c101908 */
.L_x_461:
[----:B------:R-:W-:Y:S05]  /*1f50*/  BSYNC.RECONVERGENT B0 ;  /* 0x0000000000007941 */ /* 0x000fea0003800200 */
.L_x_460:
[----:B------:R-:W-:Y:S01]  /*1f60*/  BSSY.RECONVERGENT B0, `(.L_x_462) ;  /* 0x0000010000007945 */ /* 0x000fe20003800200 */
[----:B------:R-:W-:Y:S02]  /*1f70*/  ISETP.NE.AND P2, PT, R10, R12, PT ;  /* 0x0000000c0a00720c */ /* 0x000fe40003f45270 */
[----:B------:R-:W-:Y:S02]  /*1f80*/  ISETP.NE.AND P3, PT, R12, R14, PT ;  /* 0x0000000e0c00720c */ /* 0x000fe40003f65270 */
[----:B------:R-:W-:Y:S02]  /*1f90*/  ISETP.NE.AND P4, PT, R14, R16, PT ;  /* 0x000000100e00720c */ /* 0x000fe40003f85270 */
[----:B------:R-:W-:Y:S02]  /*1fa0*/  ISETP.NE.AND P5, PT, R16, R18, PT ;  /* 0x000000121000720c */ /* 0x000fe40003fa5270 */
[----:B------:R-:W-:Y:S01]  /*1fb0*/  ISETP.NE.AND P6, PT, R18, R20, PT ;  /* 0x000000141200720c */ /* 0x000fe20003fc5270 */
[----:B------:R-:W-:-:S12]  /*1fc0*/  @!P0 BRA `(.L_x_463) ;  /* 0x0000000000248947 */ /* 0x000fd80003800000 */
[----:B------:R-:W2:Y:S01]  /*1fd0*/  LDCU.128 UR4, c[0x0][0x390] ;  /* 0x00007200ff0477ac */ /* 0x000ea20008000c00 */
[C---:B01----:R-:W-:Y:S01]  /*1fe0*/  IMAD.SHL.U32 R6, R31.reuse, 0x4, RZ ;  /* 0x000000041f067824 */ /* 0x043fe200078e00ff */
[----:B------:R-:W-:-:S04]  /*1ff0*/  SHF.L.U64.HI R42, R31, 0x2, R42 ;  /* 0x000000021f2a7819 */ /* 0x000fc8000001022a */
[----:B--2---:R-:W-:-:S04]  /*2000*/  IADD3 R2, P0, PT, R6, UR4, RZ ;  /* 0x0000000406027c10 */ /* 0x004fc8000ff1e0ff */
[----:B------:R-:W-:Y:S02]  /*2010*/  IADD3.X R3, PT, PT, R42, UR5, RZ, P0, !PT ;  /* 0x000000052a037c10 */ /* 0x000fe400087fe4ff */
[----:B------:R-:W-:-:S03]  /*2020*/  IADD3 R6, P0, PT, R6, UR6, RZ ;  /* 0x0000000606067c10 */ /* 0x000fc6000ff1e0ff */
[----:B------:R2:W-:Y:S01]  /*2030*/  STG.E desc[UR8][R2.64], R8 ;  /* 0x0000000802007986 */ /* 0x0005e2000c101908 */
[----:B------:R-:W-:-:S05]  /*2040*/  IADD3.X R7, PT, PT, R42, UR7, RZ, P0, !PT ;  /* 0x000000072a077c10 */ /* 0x000fca00087fe4ff */
[----:B------:R2:W-:Y:S04]  /*2050*/  STG.E desc[UR8][R6.64], R9 ;  /* 0x0000000906007986 */ /* 0x0005e8000c101908 */
.L_x_463:
[----:B------:R-:W-:Y:S05]  /*2060*/  BSYNC.RECONVERGENT B0 ;  /* 0x0000000000007941 */ /* 0x000fea0003800200 */
.L_x_462:
[----:B------:R-:W-:Y:S04]  /*2070*/  BSSY.RECONVERGENT B0, `(.L_x_464) ;  /* 0x000000b000007945 */ /* 0x000fe80003800200 */
[----:B------:R-:W-:Y:S05]  /*2080*/  @!P2 BRA `(.L_x_465) ;  /* 0x000000000024a947 */ /* 0x000fea0003800000 */
[----:B------:R-:W1:Y:S01]  /*2090*/  LDCU.128 UR4, c[0x0][0x390] ;  /* 0x00007200ff0477ac */ /* 0x000e620008000c00 */
[C---:B------:R-:W-:Y:S01]  /*20a0*/  IMAD.SHL.U32 R4, R32.reuse, 0x4, RZ ;  /* 0x0000000420047824 */ /* 0x040fe200078e00ff */
[----:B------:R-:W-:-:S04]  /*20b0*/  SHF.L.U64.HI R5, R32, 0x2, R5 ;  /* 0x0000000220057819 */ /* 0x000fc80000010205 */
[C---:B-12---:R-:W-:Y:S02]  /*20c0*/  IADD3 R2, P0, PT, R4.reuse, UR4, RZ ;  /* 0x0000000404027c10 */ /* 0x046fe4000ff1e0ff */
[----:B------:R-:W-:Y:S02]  /*20d0*/  IADD3 R4, P2, PT, R4, UR6, RZ ;  /* 0x0000000604047c10 */ /* 0x000fe4000ff5e0ff */
[C---:B------:R-:W-:Y:S02]  /*20e0*/  IADD3.X R3, PT, PT, R5.reuse, UR5, RZ, P0, !PT ;  /* 0x0000000505037c10 */ /* 0x040fe400087fe4ff */
[----:B------:R-:W-:-:S03]  /*20f0*/  IADD3.X R5, PT, PT, R5, UR7, RZ, P2, !PT ;  /* 0x0000000705057c10 */ /* 0x000fc600097fe4ff */
[----:B------:R3:W-:Y:S04]  /*2100*/  STG.E desc[UR8][R2.64], R10 ;  /* 0x0000000a02007986 */ /* 0x0007e8000c101908 */
[----:B------:R3:W-:Y:S02]  /*2110*/  STG.E desc[UR8][R4.64], R11 ;  /* 0x0000000b04007986 */ /* 0x0007e4000c101908 */
.L_x_465:
[----:B------:R-:W-:Y:S05]  /*2120*/  BSYNC.RECONVERGENT B0 ;  /* 0x0000000000007941 */ /* 0x000fea0003800200 */
.L_x_464:
[----:B------:R-:W-:Y:S04]  /*2130*/  BSSY.RECONVERGENT B0, `(.L_x_466) ;  /* 0x000000b000007945 */ /* 0x000fe80003800200 */
[----:B------:R-:W-:Y:S05]  /*2140*/  @!P3 BRA `(.L_x_467) ;  /* 0x000000000024b947 */ /* 0x000fea0003800000 */
[----:B------:R-:W1:Y:S01]  /*2150*/  LDCU.128 UR4, c[0x0][0x390] ;  /* 0x00007200ff0477ac */ /* 0x000e620008000c00 */
[C---:B---3--:R-:W-:Y:S01]  /*2160*/  IMAD.SHL.U32 R4, R33.reuse, 0x4, RZ ;  /* 0x0000000421047824 */ /* 0x048fe200078e00ff */
[----:B------:R-:W-:-:S04]  /*2170*/  SHF.L.U64.HI R36, R33, 0x2, R36 ;  /* 0x0000000221247819 */ /* 0x000fc80000010224 */
[C---:B-12---:R-:W-:Y:S02]  /*2180*/  IADD3 R2, P0, PT, R4.reuse, UR4, RZ ;  /* 0x0000000404027c10 */ /* 0x046fe4000ff1e0ff */
[----:B------:R-:W-:Y:S02]  /*2190*/  IADD3 R4, P2, PT, R4, UR6, RZ ;  /* 0x0000000604047c10 */ /* 0x000fe4000ff5e0ff */
[C---:B------:R-:W-:Y:S02]  /*21a0*/  IADD3.X R3, PT, PT, R36.reuse, UR5, RZ, P0, !PT ;  /* 0x0000000524037c10 */ /* 0x040fe400087fe4ff */
[----:B------:R-:W-:-:S03]  /*21b0*/  IADD3.X R5, PT, PT, R36, UR7, RZ, P2, !PT ;  /* 0x0000000724057c10 */ /* 0x000fc600097fe4ff */
[----:B------:R4:W-:Y:S04]  /*21c0*/  STG.E desc[UR8][R2.64], R12 ;  /* 0x0000000c02007986 */ /* 0x0009e8000c101908 */
[----:B------:R4:W-:Y:S02]  /*21d0*/  STG.E desc[UR8][R4.64], R13 ;  /* 0x0000000d04007986 */ /* 0x0009e4000c101908 */
.L_x_467:
[----:B------:R-:W-:Y:S05]  /*21e0*/  BSYNC.RECONVERGENT B0 ;  /* 0x0000000000007941 */ /* 0x000fea0003800200 */
.L_x_466:
[----:B------:R-:W-:Y:S04]  /*21f0*/  BSSY.RECONVERGENT B0, `(.L_x_468) ;  /* 0x000000b000007945 */ /* 0x000fe80003800200 */
[----:B------:R-:W-:Y:S05]  /*2200*/  @!P4 BRA `(.L_x_469) ;  /* 0x000000000024c947 */ /* 0x000fea0003800000 */
[----:B------:R-:W1:Y:S01]  /*2210*/  LDCU.128 UR4, c[0x0][0x390] ;  /* 0x00007200ff0477ac */ /* 0x000e620008000c00 */
[C---:B---34-:R-:W-:Y:S01]  /*2220*/  IMAD.SHL.U32 R4, R35.reuse, 0x4, RZ ;  /* 0x0000000423047824 */ /* 0x058fe200078e00ff */
[----:B------:R-:W-:-:S04]  /*2230*/  SHF.L.U64.HI R26, R35, 0x2, R26 ;  /* 0x00000002231a7819 */ /* 0x000fc8000001021a */
[C---:B-12---:R-:W-:Y:S02]  /*2240*/  IADD3 R2, P0, PT, R4.reuse, UR4, RZ ;  /* 0x0000000404027c10 */ /* 0x046fe4000ff1e0ff */
[----:B------:R-:W-:Y:S02]  /*2250*/  IADD3 R4, P2, PT, R4, UR6, RZ ;  /* 0x0000000604047c10 */ /* 0x000fe4000ff5e0ff */
[C---:B------:R-:W-:Y:S02]  /*2260*/  IADD3.X R3, PT, PT, R26.reuse, UR5, RZ, P0, !PT ;  /* 0x000000051a037c10 */ /* 0x040fe400087fe4ff */
[----:B------:R-:W-:-:S03]  /*2270*/  IADD3.X R5, PT, PT, R26, UR7, RZ, P2, !PT ;  /* 0x000000071a057c10 */ /* 0x000fc600097fe4ff */
[----:B------:R1:W-:Y:S04]  /*2280*/  STG.E desc[UR8][R2.64], R14 ;  /* 0x0000000e02007986 */ /* 0x0003e8000c101908 */
[----:B------:R1:W-:Y:S02]  /*2290*/  STG.E desc[UR8][R4.64], R15 ;  /* 0x0000000f04007986 */ /* 0x0003e4000c101908 */
.L_x_469:
[----:B------:R-:W-:Y:S05]  /*22a0*/  BSYNC.RECONVERGENT B0 ;  /* 0x0000000000007941 */ /* 0x000fea0003800200 */
.L_x_468:
[----:B------:R-:W-:Y:S04]  /*22b0*/  BSSY.RECONVERGENT B0, `(.L_x_470) ;  /* 0x000000b000007945 */ /* 0x000fe80003800200 */
[----:B------:R-:W-:Y:S05]  /*22c0*/  @!P5 BRA `(.L_x_471) ;  /* 0x000000000024d947 */ /* 0x000fea0003800000 */
[----:B------:R-:W2:Y:S01]  /*22d0*/  LDCU.128 UR4, c[0x0][0x390] ;  /* 0x00007200ff0477ac */ /* 0x000ea20008000c00 */
[C---:B-1-34-:R-:W-:Y:S01]  /*22e0*/  IMAD.SHL.U32 R4, R37.reuse, 0x4, RZ ;  /* 0x0000000425047824 */ /* 0x05afe200078e00ff */
[----:B------:R-:W-:-:S04]  /*22f0*/  SHF.L.U64.HI R28, R37, 0x2, R28 ;  /* 0x00000002251c7819 */ /* 0x000fc8000001021c */
[C---:B--2---:R-:W-:Y:S02]  /*2300*/  IADD3 R2, P0, PT, R4.reuse, UR4, RZ ;  /* 0x0000000404027c10 */ /* 0x044fe4000ff1e0ff */
[----:B------:R-:W-:Y:S02]  /*2310*/  IADD3 R4, P2, PT, R4, UR6, RZ ;  /* 0x0000000604047c10 */ /* 0x000fe4000ff5e0ff */
[C---:B------:R-:W-:Y:S02]  /*2320*/  IADD3.X R3, PT, PT, R28.reuse, UR5, RZ, P0, !PT ;  /* 0x000000051c037c10 */ /* 0x040fe400087fe4ff */
[----:B------:R-:W-:-:S03]  /*2330*/  IADD3.X R5, PT, PT, R28, UR7, RZ, P2, !PT ;  /* 0x000000071c057c10 */ /* 0x000fc600097fe4ff */
[----:B------:R1:W-:Y:S04]  /*2340*/  STG.E desc[UR8][R2.64], R16 ;  /* 0x0000001002007986 */ /* 0x0003e8000c101908 */
[----:B------:R1:W-:Y:S02]  /*2350*/  STG.E desc[UR8][R4.64], R17 ;  /* 0x0000001104007986 */ /* 0x0003e4000c101908 */
.L_x_471:
[----:B------:R-:W-:Y:S05]  /*2360*/  BSYNC.RECONVERGENT B0 ;  /* 0x0000000000007941 */ /* 0x000fea0003800200 */
.L_x_470:
        /* <DEDUP_REMOVED lines=11> */
.L_x_473:
[----:B------:R-:W-:Y:S05]  /*2420*/  BSYNC.RECONVERGENT B0 ;  /* 0x0000000000007941 */ /* 0x000fea0003800200 */
.L_x_472:
[----:B------:R-:W-:Y:S05]  /*2430*/  @!P1 EXIT ;  /* 0x000000000000994d */ /* 0x000fea0003800000 */
[----:B------:R-:W2:Y:S01]  /*2440*/  LDCU.128 UR4, c[0x0][0x390] ;  /* 0x00007200ff0477ac */ /* 0x000ea20008000c00 */
[C---:B-1-34-:R-:W-:Y:S01]  /*2450*/  IMAD.SHL.U32 R4, R39.reuse, 0x4, RZ ;  /* 0x0000000427047824 */ /* 0x05afe200078e00ff */
[----:B------:R-:W-:-:S04]  /*2460*/  SHF.L.U64.HI R30, R39, 0x2, R30 ;  /* 0x00000002271e7819 */ /* 0x000fc8000001021e */
[C---:B--2---:R-:W-:Y:S02]  /*2470*/  IADD3 R2, P0, PT, R4.reuse, UR4, RZ ;  /* 0x0000000404027c10 */ /* 0x044fe4000ff1e0ff */
[----:B------:R-:W-:Y:S02]  /*2480*/  IADD3 R4, P1, PT, R4, UR6, RZ ;  /* 0x0000000604047c10 */ /* 0x000fe4000ff3e0ff */
[C---:B------:R-:W-:Y:S02]  /*2490*/  IADD3.X R3, PT, PT, R30.reuse, UR5, RZ, P0, !PT ;  /* 0x000000051e037c10 */ /* 0x040fe400087fe4ff */
[----:B------:R-:W-:-:S03]  /*24a0*/  IADD3.X R5, PT, PT, R30, UR7, RZ, P1, !PT ;  /* 0x000000071e057c10 */ /* 0x000fc60008ffe4ff */
[----:B------:R-:W-:Y:S04]  /*24b0*/  STG.E desc[UR8][R2.64], R20 ;  /* 0x0000001402007986 */ /* 0x000fe8000c101908 */
[----:B------:R-:W-:Y:S01]  /*24c0*/  STG.E desc[UR8][R4.64], R21 ;  /* 0x0000001504007986 */ /* 0x000fe2000c101908 */
[----:B------:R-:W-:Y:S05]  /*24d0*/  EXIT ;  /* 0x000000000000794d */ /* 0x000fea0003800000 */
.L_x_452:
        /* <DEDUP_REMOVED lines=21> */
[----:B0-----:R-:W-:-:S02]  /*2630*/  IADD3 R6, P0, PT, R6, UR4, RZ ;  /* 0x0000000406067c10 */ /* 0x001fc4000ff1e0ff */
[----:B------:R-:W-:Y:S02]  /*2640*/  ISETP.NE.AND P1, PT, R40, RZ, PT ;  /* 0x000000ff2800720c */ /* 0x000fe40003f25270 */
[----:B------:R-:W-:-:S05]  /*2650*/  IADD3.X R7, PT, PT, R5, UR5, RZ, P0, !PT ;  /* 0x0000000505077c10 */ /* 0x000fca00087fe4ff */
[----:B------:R-:W5:Y:S04]  /*2660*/  LDG.E.CONSTANT R23, desc[UR8][R6.64] ;  /* 0x0000000806177981 */ /* 0x000f68000c1e9900 */
[----:B------:R-:W5:Y:S02]  /*2670*/  LDG.E.CONSTANT R27, desc[UR8][R6.64+0x80] ;  /* 0x00008008061b7981 */ /* 0x000f64000c1e9900 */
[----:B------:R-:W0:Y:S02]  /*2680*/  @!P1 LDC.64 R4, c[0x0][0x380] ;  /* 0x0000e000ff049b82 */ /* 0x000e240000000a00 */
[----:B------:R-:W5:Y:S04]  /*2690*/  LDG.E.CONSTANT R29, desc[UR8][R6.64+0x100] ;  /* 0x00010008061d7981 */ /* 0x000f68000c1e9900 */
[----:B------:R-:W5:Y:S04]  /*26a0*/  LDG.E.CONSTANT R31, desc[UR8][R6.64+0x180] ;  /* 0x00018008061f7981 */ /* 0x000f68000c1e9900 */
[----:B------:R-:W5:Y:S04]  /*26b0*/  LDG.E.CONSTANT R33, desc[UR8][R6.64+0x200] ;  /* 0x0002000806217981 */ /* 0x000f68000c1e9900 */
[----:B------:R-:W5:Y:S04]  /*26c0*/  LDG.E.CONSTANT R35, desc[UR8][R6.64+0x280] ;  /* 0x0002800806237981 */ /* 0x000f68000c1e9900 */
[----:B------:R-:W5:Y:S04]  /*26d0*/  LDG.E.CONSTANT R37, desc[UR8][R6.64+0x300] ;  /* 0x0003000806257981 */ /* 0x000f68000c1e9900 */
[----:B------:R-:W5:Y:S04]  /*26e0*/  LDG.E.CONSTANT R41, desc[UR8][R6.64+0x380] ;  /* 0x0003800806297981 */ /* 0x000f68000c1e9900 */
[----:B------:R0:W5:Y:S01]  /*26f0*/  LDG.E.CONSTANT R43, desc[UR8][R6.64+0x400] ;  /* 0x00040008062b7981 */ /* 0x000162000c1e9900 */
[----:B-1----:R-:W-:-:S02]  /*2700*/  IMAD.MOV.U32 R2, RZ, RZ, RZ ;  /* 0x000000ffff027224 */ /* 0x002fc400078e00ff */
[----:B0-----:R-:W-:-:S05]  /*2710*/  @!P1 IMAD.WIDE.U32 R4, R39, 0x2400, R4 ;  /* 0x0000240027049825 */ /* 0x001fca00078e0004 */
[----:B------:R0:W5:Y:S01]  /*2720*/  @!P1 LDG.E.CONSTANT R2, desc[UR8][R4.64+-0x4] ;  /* 0xfffffc0804029981 */ /* 0x000162000c1e9900 */
[----:B------:R-:W1:Y:S01]  /*2730*/  S2UR UR5, SR_CgaCtaId ;  /* 0x00000000000579c3 */ /* 0x000e620000008800 */
[----:B------:R-:W-:Y:S01]  /*2740*/  SHF.R.U32.HI R3, RZ, 0x5, R40 ;  /* 0x00000005ff037819 */ /* 0x000fe20000011628 */
[----:B------:R-:W-:Y:S01]  /*2750*/  UMOV UR4, 0x400 ;  /* 0x0000040000047882 */ /* 0x000fe20000000000 */
[----:B------:R-:W0:Y:S01]  /*2760*/  S2R R38, SR_LANEID ;  /* 0x0000000000267919 */ /* 0x000e220000000000 */
[----:B------:R-:W-:Y:S01]  /*2770*/  ISETP.NE.AND P0, PT, R40, RZ, PT ;  /* 0x000000ff2800720c */ /* 0x000fe20003f05270 */
[----:B-1----:R-:W-:-:S06]  /*2780*/  ULEA UR4, UR5, UR4, 0x18 ;  /* 0x0000000405047291 */ /* 0x002fcc000f8ec0ff */
[----:B------:R-:W-:Y:S01]  /*2790*/  LEA R24, R40, UR4, 0x2 ;  /* 0x0000000428187c11 */ /* 0x000fe2000f8e10ff */
[----:B0-----:R-:W-:-:S05]  /*27a0*/  IMAD R10, R3, 0x120, R38 ;  /* 0x00000120030a7824 */ /* 0x001fca00078e0226 */
[----:B------:R-:W-:-:S05]  /*27b0*/  LEA R6, R10, UR4, 0x2 ;  /* 0x000000040a067c11 */ /* 0x000fca000f8e10ff */
[----:B------:R-:W-:Y:S01]  /*27c0*/  IMAD R5, R38, 0x20, R6 ;  /* 0x0000002026057824 */ /* 0x000fe200078e0206 */
[----:B--2---:R-:W-:Y:S04]  /*27d0*/  STS [R6], R0 ;  /* 0x0000000006007388 */ /* 0x004fe80000000800 */
[----:B---3--:R-:W-:Y:S04]  /*27e0*/  STS [R6+0x80], R8 ;  /* 0x0000800806007388 */ /* 0x008fe80000000800 */
[----:B----4-:R-:W-:Y:S04]  /*27f0*/  STS [R6+0x100], R9 ;  /* 0x0001000906007388 */ /* 0x010fe80000000800 */
        /* <DEDUP_REMOVED lines=13> */
[----:B------:R-:W4:Y:S04]  /*28d0*/  LDS R18, [R5+0x14] ;  /* 0x0000140005127984 */ /* 0x000f280000000800 */
[----:B------:R-:W-:Y:S04]  /*28e0*/  LDS R20, [R5+0x18] ;  /* 0x0000180005147984 */ /* 0x000fe80000000800 */
[----:B------:R-:W-:Y:S01]  /*28f0*/  LDS R22, [R5+0x1c] ;  /* 0x00001c0005167984 */ /* 0x000fe20000000800 */
[----:B------:R-:W-:Y:S01]  /*2900*/  BAR.SYNC.DEFER_BLOCKING 0x0 ;  /* 0x0000000000007b1d */ /* 0x000fe20000010000 */
[----:B0-----:R-:W-:-:S02]  /*2910*/  ISETP.NE.AND P2, PT, R8, R10, PT ;  /* 0x0000000a0800720c */ /* 0x001fc40003f45270 */
[----:B-1----:R-:W-:Y:S02]  /*2920*/  ISETP.NE.AND P3, PT, R10, R12, PT ;  /* 0x0000000c0a00720c */ /* 0x002fe40003f65270 */
[----:B--2---:R-:W-:Y:S01]  /*2930*/  ISETP.NE.AND P4, PT, R12, R14, PT ;  /* 0x0000000e0c00720c */ /* 0x004fe20003f85270 */
[----:B------:R-:W-:Y:S01]  /*2940*/  STS [R6], R23 ;  /* 0x0000001706007388 */ /* 0x000fe20000000800 */
[----:B---3--:R-:W-:-:S03]  /*2950*/  ISETP.NE.AND P6, PT, R14, R16, PT ;  /* 0x000000100e00720c */ /* 0x008fc60003fc5270 */
[----:B------:R-:W-:Y:S01]  /*2960*/  STS [R6+0x80], R27 ;  /* 0x0000801b06007388 */ /* 0x000fe20000000800 */
[----:B----4-:R-:W-:-:S03]  /*2970*/  ISETP.NE.AND P5, PT, R16, R18, PT ;  /* 0x000000121000720c */ /* 0x010fc60003fa5270 */
[----:B------:R-:W-:Y:S04]  /*2980*/  STS [R6+0x100], R29 ;  /* 0x0001001d06007388 */ /* 0x000fe80000000800 */
[----:B------:R-:W-:Y:S04]  /*2990*/  STS [R6+0x180], R31 ;  /* 0x0001801f06007388 */ /* 0x000fe80000000800 */
[----:B------:R-:W-:Y:S04]  /*29a0*/  STS [R6+0x200], R33 ;  /* 0x0002002106007388 */ /* 0x000fe80000000800 */
[----:B------:R-:W-:Y:S04]  /*29b0*/  STS [R6+0x280], R35 ;  /* 0x0002802306007388 */ /* 0x000fe80000000800 */
[----:B------:R-:W-:Y:S04]  /*29c0*/  STS [R6+0x300], R37 ;  /* 0x0003002506007388 */ /* 0x000fe80000000800 */
[----:B------:R-:W-:Y:S04]  /*29d0*/  STS [R6+0x380], R41 ;  /* 0x0003802906007388 */ /* 0x000fe80000000800 */
[----:B------:R0:W-:Y:S01]  /*29e0*/  STS [R6+0x400], R43 ;  /* 0x0004002b06007388 */ /* 0x0001e20000000800 */
[----:B------:R-:W-:-:S03]  /*29f0*/  NOP ;  /* 0x0000000000007918 */ /* 0x000fc60000000000 */
[----:B------:R-:W1:Y:S01]  /*2a00*/  LDS R9, [R5] ;  /* 0x0000000005097984 */ /* 0x000e620000000800 */
[----:B0-----:R-:W-:-:S03]  /*2a10*/  SEL R6, RZ, 0x1, !P4 ;  /* 0x00000001ff067807 */ /* 0x001fc60006000000 */
[----:B------:R-:W0:Y:S04]  /*2a20*/  LDS R11, [R5+0x4] ;  /* 0x00000400050b7984 */ /* 0x000e280000000800 */
[----:B------:R-:W2:Y:S04]  /*2a30*/  LDS R13, [R5+0x8] ;  /* 0x00000800050d7984 */ /* 0x000ea80000000800 */
[----:B------:R-:W3:Y:S04]  /*2a40*/  LDS R15, [R5+0xc] ;  /* 0x00000c00050f7984 */ /* 0x000ee80000000800 */
[----:B------:R-:W4:Y:S04]  /*2a50*/  LDS R17, [R5+0x10] ;  /* 0x0000100005117984 */ /* 0x000f280000000800 */
[----:B------:R-:W5:Y:S04]  /*2a60*/  LDS R19, [R5+0x14] ;  /* 0x0000140005137984 */ /* 0x000f680000000800 */
[----:B------:R-:W5:Y:S04]  /*2a70*/  LDS R21, [R5+0x18] ;  /* 0x0000180005157984 */ /* 0x000f680000000800 */
[----:B------:R-:W-:Y:S04]  /*2a80*/  LDS R23, [R5+0x1c] ;  /* 0x00001c0005177984 */ /* 0x000fe80000000800 */
[----:B------:R0:W-:Y:S01]  /*2a90*/  LDS R4, [R5+0x20] ;  /* 0x0000200005047984 */ /* 0x0001e20000000800 */
[----:B------:R-:W-:Y:S01]  /*2aa0*/  BAR.SYNC.DEFER_BLOCKING 0x0 ;  /* 0x0000000000007b1d */ /* 0x000fe20000010000 */
[----:B-1----:R-:W-:-:S02]  /*2ab0*/  SEL R0, R9, RZ, !P2 ;  /* 0x000000ff09007207 */ /* 0x002fc40005000000 */
[----:B0-----:R-:W-:-:S03]  /*2ac0*/  SEL R5, RZ, 0x1, !P3 ;  /* 0x00000001ff057807 */ /* 0x001fc60005800000 */
[----:B------:R-:W-:-:S05]  /*2ad0*/  IMAD.IADD R0, R11, 0x1, R0 ;  /* 0x000000010b007824 */ /* 0x000fca00078e0200 */
[----:B------:R-:W-:Y:S02]  /*2ae0*/  SEL R0, R0, RZ, !P3 ;  /* 0x000000ff00007207 */ /* 0x000fe40005800000 */
[----:B------:R-:W-:-:S03]  /*2af0*/  ISETP.NE.AND P3, PT, R18, R20, PT ;  /* 0x000000141200720c */ /* 0x000fc60003f65270 */
[----:B--2---:R-:W-:Y:S01]  /*2b00*/  IMAD.IADD R0, R13, 0x1, R0 ;  /* 0x000000010d007824 */ /* 0x004fe200078e0200 */
[----:B------:R-:W-:Y:S04]  /*2b10*/  STS [R24+0x4d8], R25 ;  /* 0x0004d81918007388 */ /* 0x000fe80000000800 */
[----:B------:R-:W-:Y:S01]  /*2b20*/  SEL R0, R0, RZ, !P4 ;  /* 0x000000ff00007207 */ /* 0x000fe20006000000 */
[----:B------:R-:W-:Y:S04]  /*2b30*/  BAR.SYNC.DEFER_BLOCKING 0x0 ;  /* 0x0000000000007b1d */ /* 0x000fe80000010000 */
[----:B---3--:R-:W-:-:S05]  /*2b40*/  IMAD.IADD R0, R15, 0x1, R0 ;  /* 0x000000010f007824 */ /* 0x008fca00078e0200 */
[----:B------:R-:W-:-:S05]  /*2b50*/  SEL R0, R0, RZ, !P6 ;  /* 0x000000ff00007207 */ /* 0x000fca0007000000 */
[----:B----4-:R-:W-:-:S05]  /*2b60*/  IMAD.IADD R0, R17, 0x1, R0 ;  /* 0x0000000111007824 */ /* 0x010fca00078e0200 */
[----:B------:R-:W-:-:S05]  /*2b70*/  SEL R0, R0, RZ, !P5 ;  /* 0x000000ff00007207 */ /* 0x000fca0006800000 */
[----:B-----5:R-:W-:Y:S01]  /*2b80*/  IMAD.IADD R0, R19, 0x1, R0 ;  /* 0x0000000113007824 */ /* 0x020fe200078e0200 */
[----:B------:R0:W1:Y:S04]  /*2b90*/  @P0 LDS R2, [R24+0x4d4] ;  /* 0x0004d40018020984 */ /* 0x0000680000000800 */
[----:B------:R-:W-:Y:S02]  /*2ba0*/  SEL R0, R0, RZ, !P3 ;  /* 0x000000ff00007207 */ /* 0x000fe40005800000 */
[----:B0-----:R-:W-:-:S03]  /*2bb0*/  SEL R24, RZ, 0x1, !P2 ;  /* 0x00000001ff187807 */ /* 0x001fc60005000000 */
[----:B------:R-:W-:Y:S01]  /*2bc0*/  IMAD.IADD R0, R21, 0x1, R0 ;  /* 0x0000000115007824 */ /* 0x000fe200078e0200 */
[----:B-1----:R-:W-:-:S04]  /*2bd0*/  ISETP.NE.AND P0, PT, R2, R8, PT ;  /* 0x000000080200720c */ /* 0x002fc80003f05270 */
[----:B------:R-:W-:-:S04]  /*2be0*/  SEL R7, RZ, 0x1, !P0 ;  /* 0x00000001ff077807 */ /* 0x000fc80004000000 */
[----:B------:R-:W-:-:S04]  /*2bf0*/  IADD3 R5, P0, P2, R5, R24, R7 ;  /* 0x0000001805057210 */ /* 0x000fc80007a1e007 */
[----:B------:R-:W-:Y:S02]  /*2c00*/  IADD3 R24, P4, PT, R5, R6, RZ ;  /* 0x0000000605187210 */ /* 0x000fe40007f9e0ff */
[----:B------:R-:W-:Y:S02]  /*2c10*/  SEL R5, RZ, 0x1, !P6 ;  /* 0x00000001ff057807 */ /* 0x000fe40007000000 */
[----:B------:R-:W-:Y:S02]  /*2c20*/  ISETP.NE.AND P6, PT, R20, R22, PT ;  /* 0x000000161400720c */ /* 0x000fe40003fc5270 */
[----:B------:R-:W-:Y:S02]  /*2c30*/  SEL R6, RZ, 0x1, !P5 ;  /* 0x00000001ff067807 */ /* 0x000fe40006800000 */
[----:B------:R-:W-:Y:S02]  /*2c40*/  IADD3 R7, P5, PT, R24, R5, RZ ;  /* 0x0000000518077210 */ /* 0x000fe40007fbe0ff */
[----:B------:R-:W-:-:S02]  /*2c50*/  IADD3.X R5, PT, PT, RZ, RZ, RZ, P0, P2 ;  /* 0x000000ffff057210 */ /* 0x000fc400007e44ff */
[----:B------:R-:W-:Y:S02]  /*2c60*/  SEL R0, R0, RZ, !P6 ;  /* 0x000000ff00007207 */ /* 0x000fe40007000000 */
[----:B------:R-:W-:Y:S01]  /*2c70*/  IADD3 R7, P2, PT, R7, R6, RZ ;  /* 0x0000000607077210 */ /* 0x000fe20007f5e0ff */
[----:B------:R-:W-:Y:S01]  /*2c80*/  IMAD.X R5, RZ, RZ, R5, P4 ;  /* 0x000000ffff057224 */ /* 0x000fe200020e0605 */
[----:B------:R-:W-:Y:S01]  /*2c90*/  SEL R6, RZ, 0x1, !P3 ;  /* 0x00000001ff067807 */ /* 0x000fe20005800000 */
[----:B------:R-:W-:Y:S01]  /*2ca0*/  IMAD.IADD R0, R23, 0x1, R0 ;  /* 0x0000000117007824 */ /* 0x000fe200078e0200 */
[----:B------:R-:W-:Y:S02]  /*2cb0*/  ISETP.NE.AND P0, PT, R22, R25, PT ;  /* 0x000000191600720c */ /* 0x000fe40003f05270 */
[----:B------:R-:W-:Y:S01]  /*2cc0*/  IADD3 R7, P3, PT, R7, R6, RZ ;  /* 0x0000000607077210 */ /* 0x000fe20007f7e0ff */
[----:B------:R-:W-:Y:S01]  /*2cd0*/  IMAD.X R6, RZ, RZ, R5, P5 ;  /* 0x000000ffff067224 */ /* 0x000fe200028e0605 */
[----:B------:R-:W-:-:S02]  /*2ce0*/  SEL R5, R0, RZ, !P0 ;  /* 0x000000ff00057207 */ /* 0x000fc40004000000 */
[----:B------:R-:W-:Y:S01]  /*2cf0*/  SEL R24, RZ, 0x1, !P6 ;  /* 0x00000001ff187807 */ /* 0x000fe20007000000 */
[----:B------:R-:W-:Y:S01]  /*2d00*/  IMAD.X R0, RZ, RZ, R6, P2 ;  /* 0x000000ffff007224 */ /* 0x000fe200010e0606 */
[----:B------:R-:W-:Y:S01]  /*2d10*/  ISETP.NE.AND P5, PT, R3, 0x4, PT ;  /* 0x000000040300780c */ /* 0x000fe20003fa5270 */
[----:B------:R-:W-:Y:S01]  /*2d20*/  IMAD.IADD R4, R4, 0x1, R5 ;  /* 0x0000000104047824 */ /* 0x000fe200078e0205 */
[----:B------:R-:W-:Y:S01]  /*2d30*/  IADD3 R24, P2, PT, R7, R24, RZ ;  /* 0x0000001807187210 */ /* 0x000fe20007f5e0ff */
[----:B------:R-:W-:Y:S01]  /*2d40*/  IMAD.X R26, RZ, RZ, R0, P3 ;  /* 0x000000ffff1a7224 */ /* 0x000fe200018e0600 */
[----:B------:R-:W-:Y:S02]  /*2d50*/  SEL R5, RZ, 0x1, !P0 ;  /* 0x00000001ff057807 */ /* 0x000fe40004000000 */
[----:B------:R-:W0:Y:S01]  /*2d60*/  SHFL.UP PT, R7, R4, 0x1, RZ ;  /* 0x0420000004077989 */ /* 0x000e2200000e00ff */
[----:B------:R-:W-:Y:S01]  /*2d70*/  IMAD.X R27, RZ, RZ, R26, P2 ;  /* 0x000000ffff1b7224 */ /* 0x000fe200010e061a */
[----:B------:R-:W-:-:S02]  /*2d80*/  IADD3 R30, P0, PT, R24, R5, RZ ;  /* 0x00000005181e7210 */ /* 0x000fc40007f1e0ff */
[C---:B------:R-:W-:Y:S02]  /*2d90*/  ISETP.GE.AND P2, PT, R38.reuse, 0x1, PT ;  /* 0x000000012600780c */ /* 0x040fe40003f46270 */
[----:B------:R-:W-:Y:S01]  /*2da0*/  ISETP.NE.AND P3, PT, R38, 0x1f, PT ;  /* 0x0000001f2600780c */ /* 0x000fe20003f65270 */
[----:B------:R-:W-:Y:S01]  /*2db0*/  IMAD.X R29, RZ, RZ, R27, P0 ;  /* 0x000000ffff1d7224 */ /* 0x000fe200000e061b */
[----:B------:R-:W1:Y:S01]  /*2dc0*/  SHFL.UP PT, R5, R30, 0x1, RZ ;  /* 0x042000001e057989 */ /* 0x000e6200000e00ff */
[----:B------:R-:W-:Y:S02]  /*2dd0*/  ISETP.NE.U32.AND P0, PT, R30, RZ, PT ;  /* 0x000000ff1e00720c */ /* 0x000fe40003f05070 */
[----:B------:R-:W-:Y:S01]  /*2de0*/  ISETP.NE.AND P4, PT, R3, 0x5, PT ;  /* 0x000000050300780c */ /* 0x000fe20003f85270 */
[----:B------:R-:W2:Y:S01]  /*2df0*/  SHFL.UP PT, R6, R29, 0x1, RZ ;  /* 0x042000001d067989 */ /* 0x000ea200000e00ff */
[----:B------:R-:W-:-:S04]  /*2e00*/  ISETP.NE.AND.EX P0, PT, R29, RZ, PT, P0 ;  /* 0x000000ff1d00720c */ /* 0x000fc80003f05300 */
[----:B0-----:R-:W-:-:S04]  /*2e10*/  SEL R7, R7, RZ, !P0 ;  /* 0x000000ff07077207 */ /* 0x001fc80004000000 */
[----:B------:R-:W-:Y:S02]  /*2e20*/  SEL R7, R7, RZ, P2 ;  /* 0x000000ff07077207 */ /* 0x000fe40001000000 */
[----:B-1----:R-:W-:-:S03]  /*2e30*/  SEL R5, R5, RZ, P2 ;  /* 0x000000ff05057207 */ /* 0x002fc60001000000 */
[----:B------:R-:W-:Y:S01]  /*2e40*/  IMAD.IADD R7, R4, 0x1, R7 ;  /* 0x0000000104077824 */ /* 0x000fe200078e0207 */
[----:B--2---:R-:W-:-:S04]  /*2e50*/  SEL R28, R6, RZ, P2 ;  /* 0x000000ff061c7207 */ /* 0x004fc80001000000 */
[----:B------:R-:W0:Y:S01]  /*2e60*/  SHFL.UP PT, R6, R7, 0x2, RZ ;  /* 0x0440000007067989 */ /* 0x000e2200000e00ff */
[----:B------:R-:W-:Y:S02]  /*2e70*/  IADD3 R31, P0, PT, R5, R30, RZ ;  /* 0x0000001e051f7210 */ /* 0x000fe40007f1e0ff */
[----:B------:R-:W-:-:S03]  /*2e80*/  ISETP.GE.AND P2, PT, R38, 0x2, PT ;  /* 0x000000022600780c */ /* 0x000fc60003f46270 */
[----:B------:R-:W-:Y:S01]  /*2e90*/  IMAD.X R28, R28, 0x1, R29, P0 ;  /* 0x000000011c1c7824 */ /* 0x000fe200000e061d */
[----:B------:R-:W1:Y:S01]  /*2ea0*/  SHFL.UP PT, R4, R31, 0x2, RZ ;  /* 0x044000001f047989 */ /* 0x000e6200000e00ff */
[----:B------:R-:W-:-:S03]  /*2eb0*/  ISETP.NE.U32.AND P0, PT, R31, RZ, PT ;  /* 0x000000ff1f00720c */ /* 0x000fc60003f05070 */
[----:B------:R-:W2:Y:S01]  /*2ec0*/  SHFL.UP PT, R5, R28, 0x2, RZ ;  /* 0x044000001c057989 */ /* 0x000ea200000e00ff */
[----:B------:R-:W-:-:S04]  /*2ed0*/  ISETP.NE.AND.EX P0, PT, R28, RZ, PT, P0 ;  /* 0x000000ff1c00720c */ /* 0x000fc80003f05300 */
[----:B0-----:R-:W-:-:S04]  /*2ee0*/  SEL R6, R6, RZ, !P0 ;  /* 0x000000ff06067207 */ /* 0x001fc80004000000 */
[----:B------:R-:W-:Y:S02]  /*2ef0*/  SEL R6, R6, RZ, P2 ;  /* 0x000000ff06067207 */ /* 0x000fe40001000000 */
[----:B-1----:R-:W-:-:S03]  /*2f00*/  SEL R4, R4, RZ, P2 ;  /* 0x000000ff04047207 */ /* 0x002fc60001000000 */
[----:B------:R-:W-:Y:S01]  /*2f10*/  IMAD.IADD R6, R7, 0x1, R6 ;  /* 0x0000000107067824 */ /* 0x000fe200078e0206 */
[----:B------:R-:W-:Y:S02]  /*2f20*/  IADD3 R29, P0, PT, R4, R31, RZ ;  /* 0x0000001f041d7210 */ /* 0x000fe40007f1e0ff */
[----:B--2---:R-:W-:Y:S02]  /*2f30*/  SEL R5, R5, RZ, P2 ;  /* 0x000000ff05057207 */ /* 0x004fe40001000000 */
[----:B------:R-:W0:Y:S01]  /*2f40*/  SHFL.UP PT, R7, R6, 0x4, RZ ;  /* 0x0480000006077989 */ /* 0x000e2200000e00ff */
[----:B------:R-:W-:Y:S02]  /*2f50*/  ISETP.GE.AND P2, PT, R38, 0x4, PT ;  /* 0x000000042600780c */ /* 0x000fe40003f46270 */
        /* <DEDUP_REMOVED lines=18> */
[----:B0-----:R-:W-:Y:S02]  /*3080*/  SEL R6, R6, RZ, !P0 ;  /* 0x000000ff06067207 */ /* 0x001fe40004000000 */
[----:B-1----:R-:W-:Y:S02]  /*3090*/  SEL R4, R4, RZ, P2 ;  /* 0x000000ff04047207 */ /* 0x002fe40001000000 */
[----:B------:R-:W-:Y:S02]  /*30a0*/  SEL R6, R6, RZ, P2 ;  /* 0x000000ff06067207 */ /* 0x000fe40001000000 */
[----:B------:R-:W-:Y:S02]  /*30b0*/  IADD3 R29, P0, PT, R4, R31, RZ ;  /* 0x0000001f041d7210 */ /* 0x000fe40007f1e0ff */
[----:B--2---:R-:W-:Y:S01]  /*30c0*/  SEL R5, R5, RZ, P2 ;  /* 0x000000ff05057207 */ /* 0x004fe20001000000 */
[----:B------:R-:W-:Y:S01]  /*30d0*/  IMAD.IADD R6, R7, 0x1, R6 ;  /* 0x0000000107067824 */ /* 0x000fe200078e0206 */
[----:B------:R-:W-:Y:S01]  /*30e0*/  ISETP.GE.AND P2, PT, R38, 0x10, PT ;  /* 0x000000102600780c */ /* 0x000fe20003f46270 */
[----:B------:R-:W0:Y:S02]  /*30f0*/  SHFL.UP PT, R4, R29, 0x10, RZ ;  /* 0x060000001d047989 */ /* 0x000e2400000e00ff */
[----:B------:R-:W-:Y:S01]  /*3100*/  IMAD.X R28, R5, 0x1, R30, P0 ;  /* 0x00000001051c7824 */ /* 0x000fe200000e061e */
[----:B------:R-:W-:Y:S01]  /*3110*/  ISETP.NE.U32.AND P0, PT, R29, RZ, PT ;  /* 0x000000ff1d00720c */ /* 0x000fe20003f05070 */
[----:B------:R-:W1:Y:S03]  /*3120*/  SHFL.UP PT, R7, R6, 0x10, RZ ;  /* 0x0600000006077989 */ /* 0x000e6600000e00ff */
[----:B------:R-:W-:Y:S01]  /*3130*/  ISETP.NE.AND.EX P0, PT, R28, RZ, PT, P0 ;  /* 0x000000ff1c00720c */ /* 0x000fe20003f05300 */
[----:B------:R-:W2:Y:S01]  /*3140*/  SHFL.UP PT, R5, R28, 0x10, RZ ;  /* 0x060000001c057989 */ /* 0x000ea200000e00ff */
[----:B0-----:R-:W-:-:S02]  /*3150*/  SEL R4, R4, RZ, P2 ;  /* 0x000000ff04047207 */ /* 0x001fc40001000000 */
[----:B-1----:R-:W-:Y:S02]  /*3160*/  SEL R7, R7, RZ, !P0 ;  /* 0x000000ff07077207 */ /* 0x002fe40004000000 */
[----:B------:R-:W-:Y:S02]  /*3170*/  IADD3 R4, P0, PT, R4, R29, RZ ;  /* 0x0000001d04047210 */ /* 0x000fe40007f1e0ff */
[----:B--2---:R-:W-:Y:S02]  /*3180*/  SEL R5, R5, RZ, P2 ;  /* 0x000000ff05057207 */ /* 0x004fe40001000000 */
[----:B------:R-:W-:-:S03]  /*3190*/  SEL R7, R7, RZ, P2 ;  /* 0x000000ff07077207 */ /* 0x000fc60001000000 */
[----:B------:R-:W-:Y:S01]  /*31a0*/  IMAD.X R5, R5, 0x1, R28, P0 ;  /* 0x0000000105057824 */ /* 0x000fe200000e061c */
[----:B------:R-:W-:Y:S01]  /*31b0*/  @!P3 LEA R28, R3, UR4, 0x4 ;  /* 0x00000004031cbc11 */ /* 0x000fe2000f8e20ff */
[----:B------:R-:W-:-:S04]  /*31c0*/  IMAD.IADD R41, R6, 0x1, R7 ;  /* 0x0000000106297824 */ /* 0x000fc800078e0207 */
[----:B------:R-:W-:Y:S04]  /*31d0*/  @!P3 STS.64 [R28], R4 ;  /* 0x000000041c00b388 */ /* 0x000fe80000000a00 */
[----:B------:R-:W-:Y:S01]  /*31e0*/  @!P3 STS [R28+0x8], R41 ;  /* 0x000008291c00b388 */ /* 0x000fe20000000800 */
[----:B------:R-:W-:Y:S01]  /*31f0*/  BAR.SYNC.DEFER_BLOCKING 0x0 ;  /* 0x0000000000007b1d */ /* 0x000fe20000010000 */
[----:B------:R-:W-:-:S05]  /*3200*/  ISETP.NE.AND P3, PT, R3, 0x2, PT ;  /* 0x000000020300780c */ /* 0x000fca0003f65270 */
[----:B------:R-:W0:Y:S04]  /*3210*/  LDS.64 R32, [UR4+0x10] ;  /* 0x00001004ff207984 */ /* 0x000e280008000a00 */
[----:B------:R-:W1:Y:S04]  /*3220*/  LDS.64 R34, [UR4] ;  /* 0x00000004ff227984 */ /* 0x000e680008000a00 */
[----:B------:R-:W2:Y:S04]  /*3230*/  LDS R44, [UR4+0x8] ;  /* 0x00000804ff2c7984 */ /* 0x000ea80008000800 */
[----:B------:R-:W3:Y:S04]  /*3240*/  LDS.64 R36, [UR4+0x20] ;  /* 0x00002004ff247984 */ /* 0x000ee80008000a00 */
[----:B------:R-:W4:Y:S04]  /*3250*/  LDS R45, [UR4+0x18] ;  /* 0x00001804ff2d7984 */ /* 0x000f280008000800 */
[----:B------:R-:W5:Y:S04]  /*3260*/  LDS.64 R30, [UR4+0x30] ;  /* 0x00003004ff1e7984 */ /* 0x000f680008000a00 */
[----:B------:R-:W5:Y:S04]  /*3270*/  LDS R46, [UR4+0x28] ;  /* 0x00002804ff2e7984 */ /* 0x000f680008000800 */
[----:B------:R-:W5:Y:S04]  /*3280*/  LDS.64 R6, [UR4+0x40] ;  /* 0x00004004ff067984 */ /* 0x000f680008000a00 */
[----:B------:R-:W5:Y:S04]  /*3290*/  LDS R43, [UR4+0x38] ;  /* 0x00003804ff2b7984 */ /* 0x000f680008000800 */
[----:B------:R-:W5:Y:S01]  /*32a0*/  LDS.64 R28, [UR4+0x50] ;  /* 0x00005004ff1c7984 */ /* 0x000f620008000a00 */
[----:B0-----:R-:W-:-:S03]  /*32b0*/  ISETP.NE.U32.AND P0, PT, R32, RZ, PT ;  /* 0x000000ff2000720c */ /* 0x001fc60003f05070 */
[----:B------:R-:W0:Y:S01]  /*32c0*/  LDS R42, [UR4+0x48] ;  /* 0x00004804ff2a7984 */ /* 0x000e220008000800 */
[----:B-1----:R-:W-:Y:S02]  /*32d0*/  IADD3 R47, P2, PT, R34, R32, RZ ;  /* 0x00000020222f7210 */ /* 0x002fe40007f5e0ff */
[----:B------:R-:W-:Y:S02]  /*32e0*/  ISETP.NE.AND.EX P0, PT, R33, RZ, PT, P0 ;  /* 0x000000ff2100720c */ /* 0x000fe40003f05300 */
[----:B------:R-:W-:Y:S01]  /*32f0*/  SEL R48, R47, R34, !P3 ;  /* 0x000000222f307207 */ /* 0x000fe20005800000 */
[----:B------:R-:W-:Y:S01]  /*3300*/  IMAD.X R49, R35, 0x1, R33, P2 ;  /* 0x0000000123317824 */ /* 0x000fe200010e0621 */
[----:B--2---:R-:W-:Y:S02]  /*3310*/  SEL R32, R44, RZ, !P0 ;  /* 0x000000ff2c207207 */ /* 0x004fe40004000000 */
[C---:B---3--:R-:W-:Y:S02]  /*3320*/  ISETP.NE.U32.AND P0, PT, R36.reuse, RZ, PT ;  /* 0x000000ff2400720c */ /* 0x048fe40003f05070 */
[----:B------:R-:W-:-:S02]  /*3330*/  IADD3 R47, P2, PT, R36, R47, RZ ;  /* 0x0000002f242f7210 */ /* 0x000fc40007f5e0ff */
[----:B------:R-:W-:Y:S01]  /*3340*/  ISETP.NE.AND.EX P0, PT, R37, RZ, PT, P0 ;  /* 0x000000ff2500720c */ /* 0x000fe20003f05300 */
[----:B----4-:R-:W-:Y:S01]  /*3350*/  IMAD.IADD R45, R45, 0x1, R32 ;  /* 0x000000012d2d7824 */ /* 0x010fe200078e0220 */
[----:B------:R-:W-:Y:S01]  /*3360*/  SEL R34, R49, R35, !P3 ;  /* 0x0000002331227207 */ /* 0x000fe20005800000 */
[----:B------:R-:W-:Y:S01]  /*3370*/  IMAD.X R37, R37, 0x1, R49, P2 ;  /* 0x0000000125257824 */ /* 0x000fe200010e0631 */
[----:B------:R-:W-:Y:S01]  /*3380*/  ISETP.NE.AND P2, PT, R3, 0x3, PT ;  /* 0x000000030300780c */ /* 0x000fe20003f45270 */
[----:B------:R-:W1:Y:S01]  /*3390*/  LDS.64 R32, [UR4+0x60] ;  /* 0x00006004ff207984 */ /* 0x000e620008000a00 */
[----:B------:R-:W-:Y:S02]  /*33a0*/  SEL R44, R45, R44, !P3 ;  /* 0x0000002c2d2c7207 */ /* 0x000fe40005800000 */
[----:B------:R-:W-:Y:S01]  /*33b0*/  SEL R48, R47, R48, !P2 ;  /* 0x000000302f307207 */ /* 0x000fe20005000000 */
[----:B------:R-:W2:Y:S01]  /*33c0*/  LDS R35, [UR4+0x58] ;  /* 0x00005804ff237984 */ /* 0x000ea20008000800 */
[----:B------:R-:W-:-:S02]  /*33d0*/  SEL R45, R45, RZ, !P0 ;  /* 0x000000ff2d2d7207 */ /* 0x000fc40004000000 */
[C---:B-----5:R-:W-:Y:S02]  /*33e0*/  IADD3 R47, P3, PT, R30.reuse, R47, RZ ;  /* 0x0000002f1e2f7210 */ /* 0x060fe40007f7e0ff */
[----:B------:R-:W-:Y:S01]  /*33f0*/  ISETP.NE.U32.AND P0, PT, R30, RZ, PT ;  /* 0x000000ff1e00720c */ /* 0x000fe20003f05070 */
[----:B------:R-:W-:Y:S01]  /*3400*/  IMAD.IADD R45, R46, 0x1, R45 ;  /* 0x000000012e2d7824 */ /* 0x000fe200078e022d */
[----:B------:R-:W-:Y:S01]  /*3410*/  SEL R46, R37, R34, !P2 ;  /* 0x00000022252e7207 */ /* 0x000fe20005000000 */
[C---:B------:R-:W-:Y:S01]  /*3420*/  IMAD.X R49, R31.reuse, 0x1, R37, P3 ;  /* 0x000000011f317824 */ /* 0x040fe200018e0625 */
[----:B------:R-:W-:Y:S01]  /*3430*/  ISETP.NE.AND.EX P0, PT, R31, RZ, PT, P0 ;  /* 0x000000ff1f00720c */ /* 0x000fe20003f05300 */
[----:B------:R-:W-:Y:S01]  /*3440*/  LDS R34, [UR4+0x68] ;  /* 0x00006804ff227984 */ /* 0x000fe20008000800 */
[----:B------:R-:W-:Y:S02]  /*3450*/  ISETP.NE.U32.AND P6, PT, R6, RZ, PT ;  /* 0x000000ff0600720c */ /* 0x000fe40003fc5070 */
[C---:B------:R-:W-:Y:S01]  /*3460*/  SEL R36, R45.reuse, RZ, !P0 ;  /* 0x000000ff2d247207 */ /* 0x040fe20004000000 */
[----:B------:R-:W3:Y:S01]  /*3470*/  LDS.64 R30, [UR4+0x70] ;  /* 0x00007004ff1e7984 */ /* 0x000ee20008000a00 */
[----:B------:R-:W-:-:S02]  /*3480*/  SEL R44, R45, R44, !P2 ;  /* 0x0000002c2d2c7207 */ /* 0x000fc40005000000 */
[----:B------:R-:W-:Y:S01]  /*3490*/  ISETP.NE.AND.EX P6, PT, R7, RZ, PT, P6 ;  /* 0x000000ff0700720c */ /* 0x000fe20003fc5360 */
[----:B------:R-:W-:Y:S01]  /*34a0*/  IMAD.IADD R43, R43, 0x1, R36 ;  /* 0x000000012b2b7824 */ /* 0x000fe200078e0224 */
[----:B------:R-:W4:Y:S01]  /*34b0*/  LDS R37, [UR4+0x78] ;  /* 0x00007804ff257984 */ /* 0x000f220008000800 */
[----:B------:R-:W-:Y:S02]  /*34c0*/  ISETP.NE.U32.AND P0, PT, R28, RZ, PT ;  /* 0x000000ff1c00720c */ /* 0x000fe40003f05070 */
[----:B------:R-:W-:Y:S02]  /*34d0*/  ISETP.NE.AND P3, PT, R3, 0x6, PT ;  /* 0x000000060300780c */ /* 0x000fe40003f65270 */
[C---:B------:R-:W-:Y:S02]  /*34e0*/  SEL R44, R43.reuse, R44, !P5 ;  /* 0x0000002c2b2c7207 */ /* 0x040fe40006800000 */
[----:B------:R-:W-:Y:S02]  /*34f0*/  SEL R43, R43, RZ, !P6 ;  /* 0x000000ff2b2b7207 */ /* 0x000fe40007000000 */
[----:B------:R-:W-:-:S02]  /*3500*/  ISETP.NE.AND P2, PT, R3, 0x7, PT ;  /* 0x000000070300780c */ /* 0x000fc40003f45270 */
[----:B------:R-:W-:Y:S01]  /*3510*/  SEL R36, R47, R48, !P5 ;  /* 0x000000302f247207 */ /* 0x000fe20006800000 */
[----:B0-----:R-:W-:Y:S01]  /*3520*/  IMAD.IADD R43, R42, 0x1, R43 ;  /* 0x000000012a2b7824 */ /* 0x001fe200078e022b */
[----:B------:R-:W-:Y:S02]  /*3530*/  SEL R46, R49, R46, !P5 ;  /* 0x0000002e312e7207 */ /* 0x000fe40006800000 */
[----:B------:R-:W-:Y:S02]  /*3540*/  IADD3 R3, P5, PT, R6, R47, RZ ;  /* 0x0000002f06037210 */ /* 0x000fe40007fbe0ff */
[----:B------:R-:W-:Y:S02]  /*3550*/  ISETP.NE.AND.EX P0, PT, R29, RZ, PT, P0 ;  /* 0x000000ff1d00720c */ /* 0x000fe40003f05300 */
[----:B------:R-:W-:Y:S01]  /*3560*/  SEL R36, R3, R36, !P4 ;  /* 0x0000002403247207 */ /* 0x000fe20006000000 */
[----:B------:R-:W-:Y:S01]  /*3570*/  IMAD.X R45, R7, 0x1, R49, P5 ;  /* 0x00000001072d7824 */ /* 0x000fe200028e0631 */
[----:B------:R-:W-:-:S02]  /*3580*/  SEL R6, R43, RZ, !P0 ;  /* 0x000000ff2b067207 */ /* 0x000fc40004000000 */
[----:B------:R-:W-:Y:S02]  /*3590*/  IADD3 R7, P5, PT, R28, R3, RZ ;  /* 0x000000031c077210 */ /* 0x000fe40007fbe0ff */
[C---:B-1----:R-:W-:Y:S01]  /*35a0*/  ISETP.NE.U32.AND P0, PT, R32.reuse, RZ, PT ;  /* 0x000000ff2000720c */ /* 0x042fe20003f05070 */
[----:B--2---:R-:W-:Y:S01]  /*35b0*/  IMAD.IADD R35, R35, 0x1, R6 ;  /* 0x0000000123237824 */ /* 0x004fe200078e0206 */
[----:B------:R-:W-:Y:S01]  /*35c0*/  SEL R44, R43, R44, !P4 ;  /* 0x0000002c2b2c7207 */ /* 0x000fe20006000000 */
[----:B------:R-:W0:Y:S01]  /*35d0*/  SHFL.UP PT, R28, R5, 0x1, RZ ;  /* 0x04200000051c7989 */ /* 0x000e2200000e00ff */
[----:B------:R-:W-:Y:S01]  /*35e0*/  SEL R42, R45, R46, !P4 ;  /* 0x0000002e2d2a7207 */ /* 0x000fe20006000000 */
[----:B------:R-:W-:Y:S01]  /*35f0*/  IMAD.X R45, R29, 0x1, R45, P5 ;  /* 0x000000011d2d7824 */ /* 0x000fe200028e062d */
[----:B------:R-:W-:Y:S01]  /*3600*/  IADD3 R43, P4, PT, R32, R7, RZ ;  /* 0x00000007202b7210 */ /* 0x000fe20007f9e0ff */
[----:B------:R1:W2:Y:S01]  /*3610*/  SHFL.UP PT, R29, R4, 0x1, RZ ;  /* 0x04200000041d7989 */ /* 0x0002a200000e00ff */
[----:B------:R-:W-:-:S02]  /*3620*/  ISETP.NE.AND.EX P0, PT, R33, RZ, PT, P0 ;  /* 0x000000ff2100720c */ /* 0x000fc40003f05300 */
[----:B------:R-:W-:Y:S01]  /*3630*/  SEL R44, R35, R44, !P3 ;  /* 0x0000002c232c7207 */ /* 0x000fe20005800000 */
[----:B------:R-:W-:Y:S01]  /*3640*/  IMAD.X R33, R33, 0x1, R45, P4 ;  /* 0x0000000121217824 */ /* 0x000fe200020e062d */
[----:B------:R-:W-:Y:S01]  /*3650*/  SEL R35, R35, RZ, !P0 ;  /* 0x000000ff23237207 */ /* 0x000fe20004000000 */
[----:B------:R0:W0:Y:S01]  /*3660*/  SHFL.UP PT, R3, R41, 0x1, RZ ;  /* 0x0420000029037989 */ /* 0x00002200000e00ff */
[----:B------:R-:W-:Y:S02]  /*3670*/  ISETP.GE.U32.AND P4, PT, R40, 0x20, PT ;  /* 0x000000202800780c */ /* 0x000fe40003f86070 */
[----:B---3--:R-:W-:Y:S02]  /*3680*/  ISETP.NE.U32.AND P0, PT, R30, RZ, PT ;  /* 0x000000ff1e00720c */ /* 0x008fe40003f05070 */
[----:B------:R-:W-:Y:S01]  /*3690*/  SEL R6, R7, R36, !P3 ;  /* 0x0000002407067207 */ /* 0x000fe20005800000 */
[----:B------:R-:W-:Y:S01]  /*36a0*/  IMAD.IADD R7, R34, 0x1, R35 ;  /* 0x0000000122077824 */ /* 0x000fe200078e0223 */
[----:B------:R-:W-:-:S02]  /*36b0*/  ISETP.NE.AND.EX P0, PT, R31, RZ, PT, P0 ;  /* 0x000000ff1f00720c */ /* 0x000fc40003f05300 */
[----:B------:R-:W-:Y:S02]  /*36c0*/  SEL R32, R45, R42, !P3 ;  /* 0x0000002a2d207207 */ /* 0x000fe40005800000 */
[----:B------:R-:W-:Y:S02]  /*36d0*/  IADD3 R35, P3, PT, R30, R43, RZ ;  /* 0x0000002b1e237210 */ /* 0x000fe40007f7e0ff */
[----:B-1----:R-:W-:Y:S02]  /*36e0*/  SEL R4, R7, RZ, !P0 ;  /* 0x000000ff07047207 */ /* 0x002fe40004000000 */
[----:B------:R-:W-:Y:S01]  /*36f0*/  SEL R6, R43, R6, !P2 ;  /* 0x000000062b067207 */ /* 0x000fe20005000000 */
[----:B------:R-:W-:Y:S01]  /*3700*/  IMAD.X R36, R31, 0x1, R33, P3 ;  /* 0x000000011f247824 */ /* 0x000fe200018e0621 */
[----:B------:R-:W-:Y:S01]  /*3710*/  SEL R7, R7, R44, !P2 ;  /* 0x0000002c07077207 */ /* 0x000fe20005000000 */
[----:B----4-:R-:W-:Y:S01]  /*3720*/  IMAD.IADD R37, R37, 0x1, R4 ;  /* 0x0000000125257824 */ /* 0x010fe200078e0204 */
[----:B------:R-:W-:Y:S01]  /*3730*/  SEL R5, R33, R32, !P2 ;  /* 0x0000002021057207 */ /* 0x000fe20005000000 */
[----:B--2---:R-:W-:Y:S06]  /*3740*/  @!P4 BRA `(.L_x_474) ;  /* 0x00000000002cc947 */ /* 0x004fec0003800000 */
[----:B------:R-:W-:Y:S02]  /*3750*/  ISETP.NE.AND P1, PT, R38, RZ, PT ;  /* 0x000000ff2600720c */ /* 0x000fe40003f25270 */
[C---:B------:R-:W-:Y:S02]  /*3760*/  ISETP.NE.U32.AND P0, PT, R29.reuse, RZ, PT ;  /* 0x000000ff1d00720c */ /* 0x040fe40003f05070 */
[----:B------:R-:W-:Y:S02]  /*3770*/  SEL R29, R29, RZ, P1 ;  /* 0x000000ff1d1d7207 */ /* 0x000fe40000800000 */
[C---:B0-----:R-:W-:Y:S02]  /*3780*/  ISETP.NE.AND.EX P0, PT, R28.reuse, RZ, PT, P0 ;  /* 0x000000ff1c00720c */ /* 0x041fe40003f05300 */
[----:B------:R-:W-:Y:S02]  /*3790*/  SEL R28, R28, RZ, P1 ;  /* 0x000000ff1c1c7207 */ /* 0x000fe40000800000 */
[----:B------:R-:W-:-:S02]  /*37a0*/  SEL R4, R7, RZ, !P0 ;  /* 0x000000ff07047207 */ /* 0x000fc40004000000 */
[----:B------:R-:W-:-:S03]  /*37b0*/  IADD3 R29, P0, PT, R29, R6, RZ ;  /* 0x000000061d1d7210 */ /* 0x000fc60007f1e0ff */
[----:B------:R-:W-:Y:S02]  /*37c0*/  @P1 IMAD.IADD R7, R3, 0x1, R4 ;  /* 0x0000000103071824 */ /* 0x000fe400078e0204 */
[----:B------:R-:W-:Y:S02]  /*37d0*/  IMAD.X R28, R28, 0x1, R5, P0 ;  /* 0x000000011c1c7824 */ /* 0x000fe400000e0605 */
[----:B------:R-:W-:Y:S01]  /*37e0*/  IMAD.MOV.U32 R3, RZ, RZ, R7 ;  /* 0x000000ffff037224 */ /* 0x000fe200078e0007 */
[----:B------:R-:W-:Y:S06]  /*37f0*/  BRA `(.L_x_475) ;  /* 0x0000001000387947 */ /* 0x000fec0003800000 */
.L_x_474:
[----:B------:R-:W1:Y:S01]  /*3800*/  LDC.64 R30, c[0x0][0x3a8] ;  /* 0x0000ea00ff1e7b82 */ /* 0x000e620000000a00 */
[----:B------:R-:W2:Y:S01]  /*3810*/  LDCU UR5, c[0x0][0x370] ;  /* 0x00006e00ff0577ac */ /* 0x000ea20008000800 */
[----:B------:R-:W-:Y:S01]  /*3820*/  @!P1 IMAD.MOV.U32 R6, RZ, RZ, R35 ;  /* 0x000000ffff069224 */ /* 0x000fe200078e0023 */
[----:B------:R3:W-:Y:S01]  /*3830*/  @!P1 STS [UR4+0xd0], R37 ;  /* 0x0000d025ff009988 */ /* 0x0007e20008000804 */
[----:B------:R-:W-:Y:S01]  /*3840*/  @!P1 IMAD.MOV.U32 R7, RZ, RZ, R36 ;  /* 0x000000ffff079224 */ /* 0x000fe200078e0024 */
[----:B------:R-:W-:Y:S01]  /*3850*/  LOP3.LUT R32, RZ, R40, RZ, 0x33, !PT ;  /* 0x00000028ff207212 */ /* 0x000fe200078e33ff */
[----:B------:R-:W-:Y:S02]  /*3860*/  @!P1 IMAD.MOV.U32 R4, RZ, RZ, R37 ;  /* 0x000000ffff049224 */ /* 0x000fe400078e0025 */
[----:B------:R-:W-:Y:S01]  /*3870*/  @!P1 IMAD.MOV.U32 R5, RZ, RZ, 0x64 ;  /* 0x00000064ff059424 */ /* 0x000fe200078e00ff */
[----:B------:R3:W-:Y:S01]  /*3880*/  @!P1 STS.64 [UR4+0xc8], R6 ;  /* 0x0000c806ff009988 */ /* 0x0007e20008000a04 */
[----:B--2---:R-:W-:Y:S01]  /*3890*/  UISETP.GT.U32.AND UP0, UPT, UR5, 0x1f3, UPT ;  /* 0x000001f30500788c */ /* 0x004fe2000bf04070 */
[----:B-1----:R-:W-:-:S05]  /*38a0*/  IMAD.WIDE.U32 R30, R39, 0x10, R30 ;  /* 0x00000010271e7825 */ /* 0x002fca00078e001e */
[----:B------:R3:W-:Y:S03]  /*38b0*/  @!P1 ST.E.128.STRONG.GPU desc[UR8][R30.64+0x200], R4 ;  /* 0x000200041e009985 */ /* 0x0007e6000c10fd08 */
[----:B------:R-:W-:Y:S05]  /*38c0*/  BRA.U UP0, `(.L_x_476) ;  /* 0x0000000100087547 */ /* 0x000fea000b800000 */
[----:B------:R1:W-:Y:S06]  /*38d0*/  MEMBAR.SC.CTA ;  /* 0x0000000000007992 */ /* 0x0003ec0000000000 */
[----:B-1----:R-:W-:Y:S05]  /*38e0*/  BRA `(.L_x_477) ;  /* 0x0000000000087947 */ /* 0x002fea0003800000 */
.L_x_476:
[----:B------:R-:W-:Y:S05]  /*38f0*/  NANOSLEEP 0x1c2 ;  /* 0x000001c20000795d */ /* 0x000fea0003800000 */
[----:B------:R-:W-:Y:S01]  /*3900*/  NOP ;  /* 0x0000000000007918 */ /* 0x000fe20000000000 */
.L_x_477:
[----:B---3--:R-:W-:-:S07]  /*3910*/  IMAD.WIDE R30, R32, 0x10, R30 ;  /* 0x00000010201e7825 */ /* 0x008fce00078e021e */
.L_x_479:
[----:B------:R-:W2:Y:S01]  /*3920*/  LD.E.128.STRONG.GPU R4, desc[UR8][R30.64+0x200] ;  /* 0x000200081e047980 */ /* 0x000ea2000c10fd00 */
[----:B------:R-:W-:Y:S05]  /*3930*/  YIELD ;  /* 0x0000000000007946 */ /* 0x000fea0003800000 */
[----:B------:R-:W-:Y:S01]  /*3940*/  UMOV UR5, 0xffffffff ;  /* 0xffffffff00057882 */ /* 0x000fe20000000000 */
[----:B--2---:R-:W-:Y:S02]  /*3950*/  ISETP.NE.AND P0, PT, R5, 0x63, PT ;  /* 0x000000630500780c */ /* 0x004fe40003f05270 */
[----:B------:R-:W-:Y:S11]  /*3960*/  BRA.DIV UR5, `(.L_x_478) ;  /* 0x0000008e05687947 */ /* 0x000ff6000b800000 */
[----:B------:R-:W-:-:S13]  /*3970*/  VOTE.ANY P0, !P0 ;  /* 0x0000000000ff7806 */ /* 0x000fda0004000100 */
.L_x_622:
[----:B------:R-:W-:Y:S05]  /*3980*/  @P0 BRA `(.L_x_479) ;  /* 0xfffffffc00e40947 */ /* 0x000fea000383ffff */
[----:B------:R-:W-:Y:S01]  /*3990*/  UMOV UR5, 0xffffffff ;  /* 0xffffffff00057882 */ /* 0x000fe20000000000 */
[----:B------:R-:W-:Y:S01]  /*39a0*/  ISETP.NE.AND P0, PT, R5, 0x65, PT ;  /* 0x000000650500780c */ /* 0x000fe20003f05270 */
[----:B0-----:R-:W-:Y:S02]  /*39b0*/  IMAD.MOV.U32 R41, RZ, RZ, R6 ;  /* 0x000000ffff297224 */ /* 0x001fe400078e0006 */
[----:B------:R-:W-:Y:S02]  /*39c0*/  IMAD.MOV.U32 R42, RZ, RZ, R7 ;  /* 0x000000ffff2a7224 */ /* 0x000fe400078e0007 */
[----:B------:R-:W-:Y:S01]  /*39d0*/  IMAD.MOV.U32 R40, RZ, RZ, R4 ;  /* 0x000000ffff287224 */ /* 0x000fe200078e0004 */
[----:B------:R-:W-:Y:S07]  /*39e0*/  BRA.DIV UR5, `(.L_x_480) ;  /* 0x0000008e056c7947 */ /* 0x000fee000b800000 */
[----:B------:R-:W0:Y:S01]  /*39f0*/  S2R R47, SR_GEMASK ;  /* 0x00000000002f7919 */ /* 0x000e220000003c00 */
[----:B------:R-:W-:-:S04]  /*3a00*/  VOTE.ANY R34, PT, !P0 ;  /* 0x0000000000227806 */ /* 0x000fc800040e0100 */
[----:B0-----:R-:W-:-:S05]  /*3a10*/  LOP3.LUT R34, R34, 0x80000000, R47, 0xec, !PT ;  /* 0x8000000022227812 */ /* 0x001fca00078eec2f */
[----:B------:R-:W-:-:S05]  /*3a20*/  VIADD R7, R34, 0xffffffff ;  /* 0xffffffff22077836 */ /* 0x000fca0000000000 */
[----:B------:R-:W-:-:S04]  /*3a30*/  LOP3.LUT R7, R34, R7, RZ, 0xc, !PT ;  /* 0x0000000722077212 */ /* 0x000fc800078e0cff */
[----:B------:R-:W0:Y:S02]  /*3a40*/  POPC R33, R7 ;  /* 0x0000000700217309 */ /* 0x000e240000000000 */
[----:B0-----:R0:W1:Y:S04]  /*3a50*/  SHFL.DOWN PT, R30, R41, 0x1, R33 ;  /* 0x08200000291e7989 */ /* 0x00106800000e0021 */
[----:B------:R0:W2:Y:S04]  /*3a60*/  SHFL.DOWN PT, R31, R42, 0x1, R33 ;  /* 0x082000002a1f7989 */ /* 0x0000a800000e0021 */
[----:B------:R0:W3:Y:S02]  /*3a70*/  SHFL.DOWN PT, R6, R40, 0x1, R33 ;  /* 0x0820000028067989 */ /* 0x0000e400000e0021 */
.L_x_628:
[----:B------:R-:W-:Y:S01]  /*3a80*/  ISETP.GE.AND P2, PT, R38, R33, PT ;  /* 0x000000212600720c */ /* 0x000fe20003f46270 */
[----:B------:R-:W-:-:S12]  /*3a90*/  UMOV UR5, 0xffffffff ;  /* 0xffffffff00057882 */ /* 0x000fd80000000000 */
[----:B------:R-:W-:Y:S02]  /*3aa0*/  @!P2 ISETP.NE.U32.AND P0, PT, R41, RZ, PT ;  /* 0x000000ff2900a20c */ /* 0x000fe40003f05070 */
[----:B-1----:R-:W-:Y:S02]  /*3ab0*/  @!P2 IADD3 R30, P3, PT, R30, R41, RZ ;  /* 0x000000291e1ea210 */ /* 0x002fe40007f7e0ff */
[----:B------:R-:W-:-:S03]  /*3ac0*/  @!P2 ISETP.NE.AND.EX P0, PT, R42, RZ, PT, P0 ;  /* 0x000000ff2a00a20c */ /* 0x000fc60003f05300 */
[----:B0-----:R-:W-:Y:S02]  /*3ad0*/  @!P2 IMAD.MOV.U32 R41, RZ, RZ, R30 ;  /* 0x000000ffff29a224 */ /* 0x001fe400078e001e */
[----:B--2---:R-:W-:Y:S01]  /*3ae0*/  @!P2 IMAD.X R30, R31, 0x1, R42, P3 ;  /* 0x000000011f1ea824 */ /* 0x004fe200018e062a */
[----:B---3--:R-:W-:Y:S01]  /*3af0*/  @!P2 SEL R31, R6, RZ, !P0 ;  /* 0x000000ff061fa207 */ /* 0x008fe20004000000 */
[----:B------:R-:W-:Y:S06]  /*3b00*/  BRA.DIV UR5, `(.L_x_481) ;  /* 0x0000008e05987947 */ /* 0x000fec000b800000 */
.L_x_631:
[----:B------:R-:W-:Y:S01]  /*3b10*/  UMOV UR5, 0xffffffff ;  /* 0xffffffff00057882 */ /* 0x000fe20000000000 */
[----:B------:R-:W-:Y:S02]  /*3b20*/  @!P2 IMAD.MOV.U32 R42, RZ, RZ, R30 ;  /* 0x000000ffff2aa224 */ /* 0x000fe400078e001e */
[----:B------:R-:W-:Y:S01]  /*3b30*/  @!P2 IMAD.IADD R40, R40, 0x1, R31 ;  /* 0x000000012828a824 */ /* 0x000fe200078e021f */
[----:B------:R-:W-:Y:S06]  /*3b40*/  BRA.DIV UR5, `(.L_x_482) ;  /* 0x0000008e05a87947 */ /* 0x000fec000b800000 */
[----:B------:R0:W1:Y:S04]  /*3b50*/  SHFL.DOWN PT, R30, R41, 0x2, R33 ;  /* 0x08400000291e7989 */ /* 0x00006800000e0021 */
[----:B------:R0:W2:Y:S04]  /*3b60*/  SHFL.DOWN PT, R31, R42, 0x2, R33 ;  /* 0x084000002a1f7989 */ /* 0x0000a800000e0021 */
[----:B------:R0:W3:Y:S02]  /*3b70*/  SHFL.DOWN PT, R6, R40, 0x2, R33 ;  /* 0x0840000028067989 */ /* 0x0000e400000e0021 */
.L_x_636:
[----:B------:R-:W-:Y:S01]  /*3b80*/  VIADD R46, R38, 0x2 ;  /* 0x00000002262e7836 */ /* 0x000fe20000000000 */
[----:B------:R-:W-:-:S04]  /*3b90*/  UMOV UR5, 0xffffffff ;  /* 0xffffffff00057882 */ /* 0x000fc80000000000 */
[----:B------:R-:W-:-:S13]  /*3ba0*/  ISETP.GT.AND P2, PT, R46, R33, PT ;  /* 0x000000212e00720c */ /* 0x000fda0003f44270 */
[----:B------:R-:W-:Y:S02]  /*3bb0*/  @!P2 ISETP.NE.U32.AND P0, PT, R41, RZ, PT ;  /* 0x000000ff2900a20c */ /* 0x000fe40003f05070 */
[----:B-1----:R-:W-:Y:S02]  /*3bc0*/  @!P2 IADD3 R30, P3, PT, R30, R41, RZ ;  /* 0x000000291e1ea210 */ /* 0x002fe40007f7e0ff */
[----:B------:R-:W-:-:S03]  /*3bd0*/  @!P2 ISETP.NE.AND.EX P0, PT, R42, RZ, PT, P0 ;  /* 0x000000ff2a00a20c */ /* 0x000fc60003f05300 */
[----:B--2---:R-:W-:Y:S01]  /*3be0*/  @!P2 IMAD.X R43, R31, 0x1, R42, P3 ;  /* 0x000000011f2ba824 */ /* 0x004fe200018e062a */
[----:B---3--:R-:W-:Y:S01]  /*3bf0*/  @!P2 SEL R31, R6, RZ, !P0 ;  /* 0x000000ff061fa207 */ /* 0x008fe20004000000 */
[----:B------:R-:W-:Y:S08]  /*3c00*/  BRA.DIV UR5, `(.L_x_483) ;  /* 0x0000008e05cc7947 */ /* 0x000ff0000b800000 */
.L_x_639:
[----:B------:R-:W-:Y:S01]  /*3c10*/  UMOV UR5, 0xffffffff ;  /* 0xffffffff00057882 */ /* 0x000fe20000000000 */
[----:B0-----:R-:W-:Y:S02]  /*3c20*/  @!P2 IMAD.MOV.U32 R41, RZ, RZ, R30 ;  /* 0x000000ffff29a224 */ /* 0x001fe400078e001e */
[----:B------:R-:W-:Y:S02]  /*3c30*/  @!P2 IMAD.MOV.U32 R42, RZ, RZ, R43 ;  /* 0x000000ffff2aa224 */ /* 0x000fe400078e002b */
[----:B------:R-:W-:Y:S01]  /*3c40*/  @!P2 IMAD.IADD R40, R40, 0x1, R31 ;  /* 0x000000012828a824 */ /* 0x000fe200078e021f */
[----:B------:R-:W-:Y:S06]  /*3c50*/  BRA.DIV UR5, `(.L_x_484) ;  /* 0x0000008e05d87947 */ /* 0x000fec000b800000 */
[----:B------:R0:W1:Y:S04]  /*3c60*/  SHFL.DOWN PT, R30, R41, 0x4, R33 ;  /* 0x08800000291e7989 */ /* 0x00006800000e0021 */
[----:B------:R0:W2:Y:S04]  /*3c70*/  SHFL.DOWN PT, R31, R42, 0x4, R33 ;  /* 0x088000002a1f7989 */ /* 0x0000a800000e0021 */
[----:B------:R0:W3:Y:S02]  /*3c80*/  SHFL.DOWN PT, R6, R40, 0x4, R33 ;  /* 0x0880000028067989 */ /* 0x0000e400000e0021 */
.L_x_644:
        /* <DEDUP_REMOVED lines=9> */
.L_x_647:
        /* <DEDUP_REMOVED lines=8> */
.L_x_652:
        /* <DEDUP_REMOVED lines=9> */
.L_x_655:
        /* <DEDUP_REMOVED lines=8> */
.L_x_660:
[----:B------:R-:W-:Y:S01]  /*3eb0*/  VIADD R43, R38, 0x10 ;  /* 0x00000010262b7836 */ /* 0x000fe20000000000 */
[----:B------:R-:W4:Y:S01]  /*3ec0*/  LDC.64 R30, c[0x0][0x3a8] ;  /* 0x0000ea00ff1e7b82 */ /* 0x000f220000000a00 */
[----:B------:R-:W-:Y:S01]  /*3ed0*/  UMOV UR5, 0xffffffff ;  /* 0xffffffff00057882 */ /* 0x000fe20000000000 */
[----:B------:R-:W-:Y:S02]  /*3ee0*/  ISETP.NE.AND P0, PT, R5, 0x65, PT ;  /* 0x000000650500780c */ /* 0x000fe40003f05270 */
[----:B------:R-:W-:-:S13]  /*3ef0*/  ISETP.GT.AND P3, PT, R43, R33, PT ;  /* 0x000000212b00720c */ /* 0x000fda0003f64270 */
[----:B------:R-:W-:Y:S02]  /*3f00*/  @!P3 ISETP.NE.U32.AND P2, PT, R41, RZ, PT ;  /* 0x000000ff2900b20c */ /* 0x000fe40003f45070 */
[----:B-1----:R-:W-:Y:S02]  /*3f10*/  @!P3 IADD3 R48, P4, PT, R48, R41, RZ ;  /* 0x000000293030b210 */ /* 0x002fe40007f9e0ff */
[----:B------:R-:W-:Y:S02]  /*3f20*/  @!P3 ISETP.NE.AND.EX P2, PT, R42, RZ, PT, P2 ;  /* 0x000000ff2a00b20c */ /* 0x000fe40003f45320 */
[----:B----4-:R-:W-:Y:S01]  /*3f30*/  IADD3 R30, P5, PT, R30, 0x200, RZ ;  /* 0x000002001e1e7810 */ /* 0x010fe20007fbe0ff */
[----:B--2---:R-:W-:Y:S01]  /*3f40*/  @!P3 IMAD.X R49, R49, 0x1, R42, P4 ;  /* 0x000000013131b824 */ /* 0x004fe200020e062a */
[----:B---3--:R-:W-:Y:S01]  /*3f50*/  @!P3 SEL R5, R6, RZ, !P2 ;  /* 0x000000ff0605b207 */ /* 0x008fe20005000000 */
[----:B------:R-:W-:Y:S10]  /*3f60*/  BRA.DIV UR5, `(.L_x_489) ;  /* 0x0000009205507947 */ /* 0x000ff4000b800000 */
.L_x_663:
[----:B------:R-:W-:Y:S01]  /*3f70*/  UMOV UR5, 0xffffffff ;  /* 0xffffffff00057882 */ /* 0x000fe20000000000 */
[----:B0-----:R-:W-:Y:S02]  /*3f80*/  @!P3 IMAD.MOV.U32 R42, RZ, RZ, R49 ;  /* 0x000000ffff2ab224 */ /* 0x001fe400078e0031 */
[----:B------:R-:W-:Y:S02]  /*3f90*/  @!P3 IMAD.MOV.U32 R41, RZ, RZ, R48 ;  /* 0x000000ffff29b224 */ /* 0x000fe400078e0030 */
[----:B------:R-:W-:Y:S02]  /*3fa0*/  @!P3 IMAD.IADD R40, R40, 0x1, R5 ;  /* 0x000000012828b824 */ /* 0x000fe400078e0205 */
[----:B------:R-:W-:Y:S02]  /*3fb0*/  IMAD.X R31, RZ, RZ, R31, P5 ;  /* 0x000000ffff1f7224 */ /* 0x000fe400028e061f */
[----:B------:R-:W-:Y:S01]  /*3fc0*/  IMAD.IADD R49, R32, 0x1, R39 ;  /* 0x0000000120317824 */ /* 0x000fe200078e0227 */
[----:B------:R-:W-:Y:S06]  /*3fd0*/  BRA.DIV UR5, `(.L_x_490) ;  /* 0x0000009205547947 */ /* 0x000fec000b800000 */
[----:B------:R-:W-:-:S13]  /*3fe0*/  VOTE.ALL P0, P0 ;  /* 0x0000000000ff7806 */ /* 0x000fda0000000000 */
.L_x_666:
[----:B------:R-:W-:Y:S05]  /*3ff0*/  @!P0 BRA `(.L_x_491) ;  /* 0x0000000400b48947 */ /* 0x000fea0003800000 */
.L_x_505:
[----:B------:R-:W-:-:S07]  /*4000*/  IMAD.WIDE R32, R49, 0x10, R30 ;  /* 0x0000001031207825 */ /* 0x000fce00078e021e */
.L_x_493:
[----:B------:R-:W2:Y:S01]  /*4010*/  LD.E.128.STRONG.GPU R4, desc[UR8][R32.64+-0x200] ;  /* 0xfffe000820047980 */ /* 0x000ea2000c10fd00 */
[----:B------:R-:W-:Y:S05]  /*4020*/  YIELD ;  /* 0x0000000000007946 */ /* 0x000fea0003800000 */
[----:B------:R-:W-:Y:S01]  /*4030*/  UMOV UR5, 0xffffffff ;  /* 0xffffffff00057882 */ /* 0x000fe20000000000 */
[----:B--2---:R-:W-:Y:S02]  /*4040*/  ISETP.NE.AND P0, PT, R5, 0x63, PT ;  /* 0x000000630500780c */ /* 0x004fe40003f05270 */
[----:B------:R-:W-:Y:S11]  /*4050*/  BRA.DIV UR5, `(.L_x_492) ;  /* 0x0000009205587947 */ /* 0x000ff6000b800000 */
[----:B------:R-:W-:-:S13]  /*4060*/  VOTE.ANY P0, !P0 ;  /* 0x0000000000ff7806 */ /* 0x000fda0004000100 */
.L_x_669:
[----:B------:R-:W-:Y:S05]  /*4070*/  @P0 BRA `(.L_x_493) ;  /* 0xfffffffc00e40947 */ /* 0x000fea000383ffff */
[----:B------:R-:W-:Y:S01]  /*4080*/  UMOV UR5, 0xffffffff ;  /* 0xffffffff00057882 */ /* 0x000fe20000000000 */
[----:B------:R-:W-:Y:S01]  /*4090*/  ISETP.NE.AND P0, PT, R5, 0x65, PT ;  /* 0x000000650500780c */ /* 0x000fe20003f05270 */
[----:B------:R-:W-:Y:S02]  /*40a0*/  IMAD.MOV.U32 R32, RZ, RZ, R6 ;  /* 0x000000ffff207224 */ /* 0x000fe400078e0006 */
[----:B------:R-:W-:Y:S02]  /*40b0*/  IMAD.MOV.U32 R51, RZ, RZ, R7 ;  /* 0x000000ffff337224 */ /* 0x000fe400078e0007 */
[----:B------:R-:W-:Y:S01]  /*40c0*/  IMAD.MOV.U32 R48, RZ, RZ, R4 ;  /* 0x000000ffff307224 */ /* 0x000fe200078e0004 */
[----:B------:R-:W-:Y:S07]  /*40d0*/  BRA.DIV UR5, `(.L_x_494) ;  /* 0x00000092055c7947 */ /* 0x000fee000b800000 */
[----:B------:R-:W-:-:S04]  /*40e0*/  VOTE.ANY R34, PT, !P0 ;  /* 0x0000000000227806 */ /* 0x000fc800040e0100 */
[----:B------:R-:W-:-:S05]  /*40f0*/  LOP3.LUT R34, R34, 0x80000000, R47, 0xec, !PT ;  /* 0x8000000022227812 */ /* 0x000fca00078eec2f */
[----:B------:R-:W-:-:S05]  /*4100*/  VIADD R7, R34, 0xffffffff ;  /* 0xffffffff22077836 */ /* 0x000fca0000000000 */
[----:B------:R-:W-:-:S04]  /*4110*/  LOP3.LUT R7, R34, R7, RZ, 0xc, !PT ;  /* 0x0000000722077212 */ /* 0x000fc800078e0cff */
[----:B------:R-:W0:Y:S02]  /*4120*/  POPC R33, R7 ;  /* 0x0000000700217309 */ /* 0x000e240000000000 */
[----:B0-----:R0:W1:Y:S04]  /*4130*/  SHFL.DOWN PT, R53, R32, 0x1, R33 ;  /* 0x0820000020357989 */ /* 0x00106800000e0021 */
[----:B------:R0:W2:Y:S04]  /*4140*/  SHFL.DOWN PT, R50, R51, 0x1, R33 ;  /* 0x0820000033327989 */ /* 0x0000a800000e0021 */
[----:B------:R0:W3:Y:S02]  /*4150*/  SHFL.DOWN PT, R52, R48, 0x1, R33 ;  /* 0x0820000030347989 */ /* 0x0000e400000e0021 */
.L_x_675:
[----:B------:R-:W-:Y:S01]  /*4160*/  ISETP.GE.AND P2, PT, R38, R33, PT ;  /* 0x000000212600720c */ /* 0x000fe20003f46270 */
[----:B------:R-:W-:-:S12]  /*4170*/  UMOV UR5, 0xffffffff ;  /* 0xffffffff00057882 */ /* 0x000fd80000000000 */
[----:B-1----:R-:W-:Y:S02]  /*4180*/  @!P2 IADD3 R53, P3, PT, R53, R32, RZ ;  /* 0x000000203535a210 */ /* 0x002fe40007f7e0ff */
[----:B------:R-:W-:-:S03]  /*4190*/  @!P2 ISETP.NE.U32.AND P0, PT, R32, RZ, PT ;  /* 0x000000ff2000a20c */ /* 0x000fc60003f05070 */
[----:B0-----:R-:W-:Y:S01]  /*41a0*/  @!P2 IMAD.MOV.U32 R32, RZ, RZ, R53 ;  /* 0x000000ffff20a224 */ /* 0x001fe200078e0035 */
[----:B------:R-:W-:Y:S09]  /*41b0*/  BRA.DIV UR5, `(.L_x_495) ;  /* 0x0000009205987947 */ /* 0x000ff2000b800000 */
.L_x_678:
[----:B------:R-:W-:Y:S01]  /*41c0*/  @!P2 ISETP.NE.AND.EX P0, PT, R51, RZ, PT, P0 ;  /* 0x000000ff3300a20c */ /* 0x000fe20003f05300 */
[----:B------:R-:W-:Y:S01]  /*41d0*/  UMOV UR5, 0xffffffff ;  /* 0xffffffff00057882 */ /* 0x000fe20000000000 */
[----:B--2---:R-:W-:Y:S02]  /*41e0*/  @!P2 IMAD.X R50, R50, 0x1, R51, P3 ;  /* 0x000000013232a824 */ /* 0x004fe400018e0633 */
[----:B---3--:R-:W-:Y:S02]  /*41f0*/  @!P2 SEL R7, R52, RZ, !P0 ;  /* 0x000000ff3407a207 */ /* 0x008fe40004000000 */
[----:B------:R-:W-:-:S03]  /*4200*/  @!P2 IMAD.MOV.U32 R51, RZ, RZ, R50 ;  /* 0x000000ffff33a224 */ /* 0x000fc600078e0032 */
[----:B------:R-:W-:Y:S01]  /*4210*/  @!P2 IMAD.IADD R48, R48, 0x1, R7 ;  /* 0x000000013030a824 */ /* 0x000fe200078e0207 */
[----:B------:R-:W-:Y:S06]  /*4220*/  BRA.DIV UR5, `(.L_x_496) ;  /* 0x00000092059c7947 */ /* 0x000fec000b800000 */
[----:B------:R0:W1:Y:S04]  /*4230*/  SHFL.DOWN PT, R53, R32, 0x2, R33 ;  /* 0x0840000020357989 */ /* 0x00006800000e0021 */
[----:B------:R0:W2:Y:S04]  /*4240*/  SHFL.DOWN PT, R50, R51, 0x2, R33 ;  /* 0x0840000033327989 */ /* 0x0000a800000e0021 */
[----:B------:R0:W3:Y:S02]  /*4250*/  SHFL.DOWN PT, R52, R48, 0x2, R33 ;  /* 0x0840000030347989 */ /* 0x0000e400000e0021 */
.L_x_683:
[----:B------:R-:W-:Y:S01]  /*4260*/  ISETP.GT.AND P2, PT, R46, R33, PT ;  /* 0x000000212e00720c */ /* 0x000fe20003f44270 */
[----:B------:R-:W-:-:S12]  /*4270*/  UMOV UR5, 0xffffffff ;  /* 0xffffffff00057882 */ /* 0x000fd80000000000 */
[----:B-1----:R-:W-:Y:S02]  /*4280*/  @!P2 IADD3 R53, P3, PT, R53, R32, RZ ;  /* 0x000000203535a210 */ /* 0x002fe40007f7e0ff */
[----:B------:R-:W-:-:S03]  /*4290*/  @!P2 ISETP.NE.U32.AND P0, PT, R32, RZ, PT ;  /* 0x000000ff2000a20c */ /* 0x000fc60003f05070 */
[----:B0-----:R-:W-:Y:S01]  /*42a0*/  @!P2 IMAD.MOV.U32 R32, RZ, RZ, R53 ;  /* 0x000000ffff20a224 */ /* 0x001fe200078e0035 */
[----:B------:R-:W-:Y:S09]  /*42b0*/  BRA.DIV UR5, `(.L_x_497) ;  /* 0x0000009205d07947 */ /* 0x000ff2000b800000 */
.L_x_686:
        /* <DEDUP_REMOVED lines=10> */
.L_x_691:
[----:B------:R-:W-:Y:S01]  /*4360*/  ISETP.GT.AND P2, PT, R45, R33, PT ;  /* 0x000000212d00720c */ /* 0x000fe20003f44270 */
[----:B------:R-:W-:-:S12]  /*4370*/  UMOV UR5, 0xffffffff ;  /* 0xffffffff00057882 */ /* 0x000fd80000000000 */
[----:B-1----:R-:W-:Y:S02]  /*4380*/  @!P2 IADD3 R53, P3, PT, R53, R32, RZ ;  /* 0x000000203535a210 */ /* 0x002fe40007f7e0ff */
[----:B------:R-:W-:-:S03]  /*4390*/  @!P2 ISETP.NE.U32.AND P0, PT, R32, RZ, PT ;  /* 0x000000ff2000a20c */ /* 0x000fc60003f05070 */
[----:B0-----:R-:W-:Y:S01]  /*43a0*/  @!P2 IMAD.MOV.U32 R32, RZ, RZ, R53 ;  /* 0x000000ffff20a224 */ /* 0x001fe200078e0035 */
[----:B------:R-:W-:Y:S09]  /*43b0*/  BRA.DIV UR5, `(.L_x_499) ;  /* 0x0000009605087947 */ /* 0x000ff2000b800000 */
.L_x_694:
        /* <DEDUP_REMOVED lines=10> */
.L_x_699:
[----:B------:R-:W-:Y:S01]  /*4460*/  ISETP.GT.AND P2, PT, R44, R33, PT ;  /* 0x000000212c00720c */ /* 0x000fe20003f44270 */
[----:B------:R-:W-:-:S12]  /*4470*/  UMOV UR5, 0xffffffff ;  /* 0xffffffff00057882 */ /* 0x000fd80000000000 */
[----:B-1----:R-:W-:Y:S02]  /*4480*/  @!P2 IADD3 R53, P3, PT, R53, R32, RZ ;  /* 0x000000203535a210 */ /* 0x002fe40007f7e0ff */
[----:B------:R-:W-:-:S03]  /*4490*/  @!P2 ISETP.NE.U32.AND P0, PT, R32, RZ, PT ;  /* 0x000000ff2000a20c */ /* 0x000fc60003f05070 */
[----:B0-----:R-:W-:Y:S01]  /*44a0*/  @!P2 IMAD.MOV.U32 R32, RZ, RZ, R53 ;  /* 0x000000ffff20a224 */ /* 0x001fe200078e0035 */
[----:B------:R-:W-:Y:S09]  /*44b0*/  BRA.DIV UR5, `(.L_x_501) ;  /* 0x0000009605407947 */ /* 0x000ff2000b800000 */
.L_x_702:
        /* <DEDUP_REMOVED lines=10> */
.L_x_707:
[----:B------:R-:W-:Y:S01]  /*4560*/  ISETP.GT.AND P4, PT, R43, R33, PT ;  /* 0x000000212b00720c */ /* 0x000fe20003f84270 */
[----:B------:R-:W-:Y:S01]  /*4570*/  UMOV UR5, 0xffffffff ;  /* 0xffffffff00057882 */ /* 0x000fe20000000000 */
[----:B------:R-:W-:-:S11]  /*4580*/  ISETP.NE.AND P0, PT, R5, 0x65, PT ;  /* 0x000000650500780c */ /* 0x000fd60003f05270 */
[----:B------:R-:W-:Y:S02]  /*4590*/  @!P4 ISETP.NE.U32.AND P2, PT, R32, RZ, PT ;  /* 0x000000ff2000c20c */ /* 0x000fe40003f45070 */
[----:B-1----:R-:W-:Y:S02]  /*45a0*/  @!P4 IADD3 R53, P5, PT, R53, R32, RZ ;  /* 0x000000203535c210 */ /* 0x002fe40007fbe0ff */
[----:B------:R-:W-:-:S03]  /*45b0*/  @!P4 ISETP.NE.AND.EX P2, PT, R51, RZ, PT, P2 ;  /* 0x000000ff3300c20c */ /* 0x000fc60003f45320 */
[----:B0-----:R-:W-:Y:S01]  /*45c0*/  @!P4 IMAD.MOV.U32 R32, RZ, RZ, R53 ;  /* 0x000000ffff20c224 */ /* 0x001fe200078e0035 */
[----:B---3--:R-:W-:Y:S01]  /*45d0*/  @!P4 SEL R5, R6, RZ, !P2 ;  /* 0x000000ff0605c207 */ /* 0x008fe20005000000 */
[----:B--2---:R-:W-:Y:S01]  /*45e0*/  @!P4 IMAD.X R50, R50, 0x1, R51, P5 ;  /* 0x000000013232c824 */ /* 0x004fe200028e0633 */
[C---:B------:R-:W-:Y:S02]  /*45f0*/  ISETP.NE.U32.AND P2, PT, R41.reuse, RZ, PT ;  /* 0x000000ff2900720c */ /* 0x040fe40003f45070 */
[----:B------:R-:W-:Y:S01]  /*4600*/  IADD3 R41, P3, PT, R41, R32, RZ ;  /* 0x0000002029297210 */ /* 0x000fe20007f7e0ff */
[----:B------:R-:W-:Y:S01]  /*4610*/  @!P4 IMAD.IADD R48, R48, 0x1, R5 ;  /* 0x000000013030c824 */ /* 0x000fe200078e0205 */
[----:B------:R-:W-:Y:S01]  /*4620*/  ISETP.NE.AND.EX P2, PT, R42, RZ, PT, P2 ;  /* 0x000000ff2a00720c */ /* 0x000fe20003f45320 */
[----:B------:R-:W-:-:S03]  /*4630*/  @!P4 IMAD.MOV.U32 R51, RZ, RZ, R50 ;  /* 0x000000ffff33c224 */ /* 0x000fc600078e0032 */
[----:B------:R-:W-:Y:S01]  /*4640*/  SEL R5, R48, RZ, !P2 ;  /* 0x000000ff30057207 */ /* 0x000fe20005000000 */
[----:B------:R-:W-:Y:S08]  /*4650*/  BRA.DIV UR5, `(.L_x_503) ;  /* 0x00000096054c7947 */ /* 0x000ff0000b800000 */
.L_x_710:
[----:B------:R-:W-:Y:S01]  /*4660*/  UMOV UR5, 0xffffffff ;  /* 0xffffffff00057882 */ /* 0x000fe20000000000 */
[----:B------:R-:W-:Y:S02]  /*4670*/  IMAD.X R42, R42, 0x1, R51, P3 ;  /* 0x000000012a2a7824 */ /* 0x000fe400018e0633 */
[----:B------:R-:W-:Y:S02]  /*4680*/  IMAD.IADD R40, R5, 0x1, R40 ;  /* 0x0000000105287824 */ /* 0x000fe400078e0228 */
[----:B------:R-:W-:Y:S01]  /*4690*/  VIADD R49, R49, 0xffffffe0 ;  /* 0xffffffe031317836 */ /* 0x000fe20000000000 */
[----:B------:R-:W-:Y:S06]  /*46a0*/  BRA.DIV UR5, `(.L_x_504) ;  /* 0x0000009605587947 */ /* 0x000fec000b800000 */
[----:B------:R-:W-:-:S13]  /*46b0*/  VOTE.ALL P0, P0 ;  /* 0x0000000000ff7806 */ /* 0x000fda0000000000 */
.L_x_713:
[----:B------:R-:W-:Y:S05]  /*46c0*/  @P0 BRA `(.L_x_505) ;  /* 0xfffffff8004c0947 */ /* 0x000fea000383ffff */
.L_x_491:
[----:B------:R-:W-:Y:S01]  /*46d0*/  ISETP.NE.AND P2, PT, R38, RZ, PT ;  /* 0x000000ff2600720c */ /* 0x000fe20003f45270 */
[----:B------:R-:W-:Y:S01]  /*46e0*/  BSSY.RECONVERGENT B0, `(.L_x_506) ;  /* 0x000001a000007945 */ /* 0x000fe20003800200 */
[----:B------:R-:W-:Y:S02]  /*46f0*/  IMAD.MOV.U32 R30, RZ, RZ, R41 ;  /* 0x000000ffff1e7224 */ /* 0x000fe400078e0029 */
[----:B------:R-:W-:-:S09]  /*4700*/  IMAD.MOV.U32 R31, RZ, RZ, R42 ;  /* 0x000000ffff1f7224 */ /* 0x000fd200078e002a */
[----:B------:R-:W0:Y:S01]  /*4710*/  @!P2 S2R R5, SR_CgaCtaId ;  /* 0x000000000005a919 */ /* 0x000e220000008800 */
[----:B------:R-:W-:-:S04]  /*4720*/  @!P2 MOV R4, 0x400 ;  /* 0x000004000004a802 */ /* 0x000fc80000000f00 */
[----:B0-----:R-:W-:Y:S01]  /*4730*/  @!P2 LEA R43, R5, R4, 0x18 ;  /* 0x00000004052ba211 */ /* 0x001fe200078ec0ff */
[----:B------:R-:W-:Y:S06]  /*4740*/  @P1 BRA `(.L_x_507) ;  /* 0x00000000004c1947 */ /* 0x000fec0003800000 */
[----:B------:R-:W0:Y:S01]  /*4750*/  S2UR UR6, SR_CgaCtaId ;  /* 0x00000000000679c3 */ /* 0x000e220000008800 */
[----:B------:R-:W-:Y:S01]  /*4760*/  ISETP.NE.U32.AND P0, PT, R35, RZ, PT ;  /* 0x000000ff2300720c */ /* 0x000fe20003f05070 */
[----:B------:R-:W-:Y:S01]  /*4770*/  UMOV UR5, 0x400 ;  /* 0x0000040000057882 */ /* 0x000fe20000000000 */
[----:B------:R-:W-:Y:S02]  /*4780*/  IADD3 R35, P1, PT, R30, R35, RZ ;  /* 0x000000231e237210 */ /* 0x000fe40007f3e0ff */
[----:B------:R-:W-:-:S03]  /*4790*/  ISETP.NE.AND.EX P0, PT, R36, RZ, PT, P0 ;  /* 0x000000ff2400720c */ /* 0x000fc60003f05300 */
[----:B------:R-:W1:Y:S01]  /*47a0*/  LDC.64 R4, c[0x0][0x3a8] ;  /* 0x0000ea00ff047b82 */ /* 0x000e620000000a00 */
[----:B------:R-:W-:Y:S01]  /*47b0*/  SEL R6, R40, RZ, !P0 ;  /* 0x000000ff28067207 */ /* 0x000fe20004000000 */
[----:B------:R-:W-:-:S04]  /*47c0*/  IMAD.X R7, R31, 0x1, R36, P1 ;  /* 0x000000011f077824 */ /* 0x000fc800008e0624 */
[----:B------:R-:W-:Y:S02]  /*47d0*/  IMAD.IADD R37, R37, 0x1, R6 ;  /* 0x0000000125257824 */ /* 0x000fe400078e0206 */
[----:B------:R-:W-:Y:S01]  /*47e0*/  IMAD.MOV.U32 R6, RZ, RZ, R35 ;  /* 0x000000ffff067224 */ /* 0x000fe200078e0023 */
[----:B0-----:R-:W-:Y:S01]  /*47f0*/  ULEA UR5, UR6, UR5, 0x18 ;  /* 0x0000000506057291 */ /* 0x001fe2000f8ec0ff */
[----:B-1----:R-:W-:-:S04]  /*4800*/  IMAD.WIDE.U32 R32, R39, 0x10, R4 ;  /* 0x0000001027207825 */ /* 0x002fc800078e0004 */
[----:B------:R-:W-:Y:S02]  /*4810*/  IMAD.MOV.U32 R4, RZ, RZ, R37 ;  /* 0x000000ffff047224 */ /* 0x000fe400078e0025 */
[----:B------:R-:W-:-:S05]  /*4820*/  IMAD.MOV.U32 R5, RZ, RZ, 0x65 ;  /* 0x00000065ff057424 */ /* 0x000fca00078e00ff */
[----:B------:R0:W-:Y:S04]  /*4830*/  ST.E.128.STRONG.GPU desc[UR8][R32.64+0x200], R4 ;  /* 0x0002000420007985 */ /* 0x0001e8000c10fd08 */
[----:B------:R0:W-:Y:S04]  /*4840*/  STS.64 [UR5+0xb8], R6 ;  /* 0x0000b806ff007988 */ /* 0x0001e80008000a05 */
[----:B------:R0:W-:Y:S04]  /*4850*/  STS [UR5+0xc0], R37 ;  /* 0x0000c025ff007988 */ /* 0x0001e80008000805 */
[----:B------:R0:W-:Y:S04]  /*4860*/  STS.64 [UR5+0xa8], R30 ;  /* 0x0000a81eff007988 */ /* 0x0001e80008000a05 */
[----:B------:R0:W-:Y:S02]  /*4870*/  STS [UR5+0xb0], R40 ;  /* 0x0000b028ff007988 */ /* 0x0001e40008000805 */
.L_x_507:
[----:B------:R-:W-:Y:S05]  /*4880*/  BSYNC.RECONVERGENT B0 ;  /* 0x0000000000007941 */ /* 0x000fea0003800200 */
.L_x_506:
[----:B------:R1:W-:Y:S01]  /*4890*/  @!P2 STS.64 [R43+0x88], R30 ;  /* 0x0000881e2b00a388 */ /* 0x0003e20000000a00 */
[----:B------:R-:W-:Y:S02]  /*48a0*/  @!P2 IMAD.MOV.U32 R29, RZ, RZ, R30 ;  /* 0x000000ffff1da224 */ /* 0x000fe400078e001e */
[----:B------:R-:W-:Y:S01]  /*48b0*/  @!P2 IMAD.MOV.U32 R28, RZ, RZ, R31 ;  /* 0x000000ffff1ca224 */ /* 0x000fe200078e001f */
[----:B------:R1:W-:Y:S01]  /*48c0*/  @!P2 STS [R43+0x90], R40 ;  /* 0x000090282b00a388 */ /* 0x0003e20000000800 */
[----:B------:R-:W-:-:S07]  /*48d0*/  @!P2 IMAD.MOV.U32 R3, RZ, RZ, R40 ;  /* 0x000000ffff03a224 */ /* 0x000fce00078e0028 */
.L_x_475:
[----:B0-----:R-:W0:Y:S01]  /*48e0*/  S2R R33, SR_TID.X ;  /* 0x0000000000217919 */ /* 0x001e220000002100 */
[----:B------:R-:W-:Y:S05]  /*48f0*/  WARPSYNC.ALL ;  /* 0x0000000000007948 */ /* 0x000fea0003800000 */
[----:B------:R-:W-:Y:S01]  /*4900*/  BAR.SYNC.DEFER_BLOCKING 0x0 ;  /* 0x0000000000007b1d */ /* 0x000fe20000010000 */
[----:B------:R-:W-:-:S05]  /*4910*/  ISETP.NE.AND P1, PT, R2, R8, PT ;  /* 0x000000080200720c */ /* 0x000fca0003f25270 */
[----:B------:R-:W-:Y:S01]  /*4920*/  BSSY.RECONVERGENT B0, `(.L_x_508) ;  /* 0x000000e000007945 */ /* 0x000fe20003800200 */
[----:B0-----:R-:W-:-:S13]  /*4930*/  ISETP.NE.AND P0, PT, R33, RZ, PT ;  /* 0x000000ff2100720c */ /* 0x001fda0003f05270 */
[----:B------:R-:W-:Y:S05]  /*4940*/  @!P0 BRA `(.L_x_509) ;  /* 0x00000000002c8947 */ /* 0x000fea0003800000 */
[----:B------:R-:W0:Y:S01]  /*4950*/  S2UR UR6, SR_CgaCtaId ;  /* 0x00000000000679c3 */ /* 0x000e220000008800 */
[----:B------:R-:W-:Y:S01]  /*4960*/  UMOV UR5, 0x400 ;  /* 0x0000040000057882 */ /* 0x000fe20000000000 */
[----:B------:R-:W-:-:S04]  /*4970*/  ISETP.NE.U32.AND P0, PT, R29, RZ, PT ;  /* 0x000000ff1d00720c */ /* 0x000fc80003f05070 */
[----:B------:R-:W-:Y:S01]  /*4980*/  ISETP.NE.AND.EX P0, PT, R28, RZ, PT, P0 ;  /* 0x000000ff1c00720c */ /* 0x000fe20003f05300 */
[----:B0-----:R-:W-:-:S09]  /*4990*/  ULEA UR5, UR6, UR5, 0x18 ;  /* 0x0000000506057291 */ /* 0x001fd2000f8ec0ff */
[----:B------:R-:W0:Y:S04]  /*49a0*/  LDS.64 R4, [UR5+0x88] ;  /* 0x00008805ff047984 */ /* 0x000e280008000a00 */
[----:B------:R-:W2:Y:S01]  /*49b0*/  LDS R6, [UR5+0x90] ;  /* 0x00009005ff067984 */ /* 0x000ea20008000800 */
[----:B0-----:R-:W-:Y:S02]  /*49c0*/  IADD3 R29, P2, PT, R4, R29, RZ ;  /* 0x0000001d041d7210 */ /* 0x001fe40007f5e0ff */
[----:B--2---:R-:W-:-:S03]  /*49d0*/  SEL R6, R6, RZ, !P0 ;  /* 0x000000ff06067207 */ /* 0x004fc60004000000 */
[----:B------:R-:W-:Y:S02]  /*49e0*/  IMAD.X R28, R5, 0x1, R28, P2 ;  /* 0x00000001051c7824 */ /* 0x000fe400010e061c */
[----:B------:R-:W-:-:S07]  /*49f0*/  IMAD.IADD R3, R3, 0x1, R6 ;  /* 0x0000000103037824 */ /* 0x000fce00078e0206 */
.L_x_509:
[----:B------:R-:W-:Y:S05]  /*4a00*/  BSYNC.RECONVERGENT B0 ;  /* 0x0000000000007941 */ /* 0x000fea0003800200 */
.L_x_508:
[----:B------:R-:W-:Y:S01]  /*4a10*/  SEL R4, R3, RZ, !P1 ;  /* 0x000000ff03047207 */ /* 0x000fe20004800000 */
[----:B------:R-:W0:Y:S01]  /*4a20*/  S2UR UR5, SR_CgaCtaId ;  /* 0x00000000000579c3 */ /* 0x000e220000008800 */
[----:B------:R-:W-:Y:S01]  /*4a30*/  ISETP.NE.AND P6, PT, R8, R10, PT ;  /* 0x0000000a0800720c */ /* 0x000fe20003fc5270 */
[----:B------:R-:W-:Y:S01]  /*4a40*/  UMOV UR4, 0x400 ;  /* 0x0000040000047882 */ /* 0x000fe20000000000 */
[----:B------:R-:W-:Y:S01]  /*4a50*/  ISETP.NE.AND P2, PT, R10, R12, PT ;  /* 0x0000000c0a00720c */ /* 0x000fe20003f45270 */
[----:B------:R-:W-:Y:S01]  /*4a60*/  IMAD.IADD R9, R9, 0x1, R4 ;  /* 0x0000000109097824 */ /* 0x000fe200078e0204 */
[----:B------:R-:W-:Y:S02]  /*4a70*/  ISETP.NE.AND P0, PT, R12, R14, PT ;  /* 0x0000000e0c00720c */ /* 0x000fe40003f05270 */
[----:B------:R-:W-:Y:S02]  /*4a80*/  ISETP.NE.AND P3, PT, R8, R10, PT ;  /* 0x0000000a0800720c */ /* 0x000fe40003f65270 */
[----:B------:R-:W-:-:S02]  /*4a90*/  SEL R4, R9, RZ, !P6 ;  /* 0x000000ff09047207 */ /* 0x000fc40007000000 */
[----:B------:R-:W-:Y:S02]  /*4aa0*/  ISETP.NE.AND P4, PT, R10, R12, PT ;  /* 0x0000000c0a00720c */ /* 0x000fe40003f85270 */
[----:B------:R-:W-:Y:S01]  /*4ab0*/  SEL R7, RZ, 0x1, !P3 ;  /* 0x00000001ff077807 */ /* 0x000fe20005800000 */
[----:B------:R-:W-:Y:S01]  /*4ac0*/  IMAD.IADD R11, R11, 0x1, R4 ;  /* 0x000000010b0b7824 */ /* 0x000fe200078e0204 */
[----:B-1----:R-:W-:Y:S02]  /*4ad0*/  SEL R30, RZ, 0x1, !P4 ;  /* 0x00000001ff1e7807 */ /* 0x002fe40006000000 */
[----:B------:R-:W-:Y:S02]  /*4ae0*/  ISETP.NE.AND P3, PT, R12, R14, PT ;  /* 0x0000000e0c00720c */ /* 0x000fe40003f65270 */
[----:B------:R-:W-:Y:S02]  /*4af0*/  SEL R4, R11, RZ, !P2 ;  /* 0x000000ff0b047207 */ /* 0x000fe40005000000 */
[----:B------:R-:W-:-:S02]  /*4b00*/  SEL R41, RZ, 0x1, !P6 ;  /* 0x00000001ff297807 */ /* 0x000fc40007000000 */
[----:B------:R-:W-:Y:S01]  /*4b10*/  ISETP.NE.AND P6, PT, R18, R20, PT ;  /* 0x000000141200720c */ /* 0x000fe20003fc5270 */
[----:B------:R-:W-:Y:S01]  /*4b20*/  IMAD.IADD R13, R13, 0x1, R4 ;  /* 0x000000010d0d7824 */ /* 0x000fe200078e0204 */
[----:B0-----:R-:W-:Y:S02]  /*4b30*/  ULEA UR4, UR5, UR4, 0x18 ;  /* 0x0000000405047291 */ /* 0x001fe4000f8ec0ff */
[----:B------:R-:W-:Y:S02]  /*4b40*/  SEL R45, RZ, 0x1, !P6 ;  /* 0x00000001ff2d7807 */ /* 0x000fe40007000000 */
[----:B------:R-:W-:Y:S02]  /*4b50*/  SEL R4, R13, RZ, !P0 ;  /* 0x000000ff0d047207 */ /* 0x000fe40004000000 */
[----:B------:R-:W-:-:S03]  /*4b60*/  ISETP.NE.AND P0, PT, R14, R16, PT ;  /* 0x000000100e00720c */ /* 0x000fc60003f05270 */
[----:B------:R-:W-:-:S05]  /*4b70*/  IMAD.IADD R15, R15, 0x1, R4 ;  /* 0x000000010f0f7824 */ /* 0x000fca00078e0204 */
[----:B------:R-:W-:Y:S02]  /*4b80*/  SEL R4, R15, RZ, !P0 ;  /* 0x000000ff0f047207 */ /* 0x000fe40004000000 */
[----:B------:R-:W-:-:S03]  /*4b90*/  ISETP.NE.AND P0, PT, R16, R18, PT ;  /* 0x000000121000720c */ /* 0x000fc60003f05270 */
[----:B------:R-:W-:-:S05]  /*4ba0*/  IMAD.IADD R17, R17, 0x1, R4 ;  /* 0x0000000111117824 */ /* 0x000fca00078e0204 */
[----:B------:R-:W-:Y:S02]  /*4bb0*/  SEL R4, R17, RZ, !P0 ;  /* 0x000000ff11047207 */ /* 0x000fe40004000000 */
[----:B------:R-:W-:-:S03]  /*4bc0*/  ISETP.NE.AND P0, PT, R18, R20, PT ;  /* 0x000000141200720c */ /* 0x000fc60003f05270 */
[----:B------:R-:W-:Y:S02]  /*4bd0*/  IMAD.IADD R19, R19, 0x1, R4 ;  /* 0x0000000113137824 */ /* 0x000fe400078e0204 */
[----:B------:R-:W0:Y:S03]  /*4be0*/  LDS.64 R4, [UR4+0xc8] ;  /* 0x0000c804ff047984 */ /* 0x000e260008000a00 */
[----:B------:R-:W-:Y:S02]  /*4bf0*/  SEL R6, R19, RZ, !P0 ;  /* 0x000000ff13067207 */ /* 0x000fe40004000000 */
[----:B------:R-:W-:-:S03]  /*4c00*/  ISETP.NE.AND P0, PT, R2, R8, PT ;  /* 0x000000080200720c */ /* 0x000fc60003f05270 */
[----:B------:R-:W-:Y:S01]  /*4c10*/  IMAD.IADD R21, R21, 0x1, R6 ;  /* 0x0000000115157824 */ /* 0x000fe200078e0206 */
[----:B------:R-:W-:Y:S02]  /*4c20*/  SEL R6, RZ, 0x1, !P0 ;  /* 0x00000001ff067807 */ /* 0x000fe40004000000 */
[----:B------:R-:W-:Y:S02]  /*4c30*/  ISETP.NE.AND P0, PT, R20, R22, PT ;  /* 0x000000161400720c */ /* 0x000fe40003f05270 */
[----:B------:R-:W-:Y:S02]  /*4c40*/  IADD3 R30, P4, P5, R30, R7, R6 ;  /* 0x000000071e1e7210 */ /* 0x000fe40007d9e006 */
[----:B------:R-:W-:Y:S02]  /*4c50*/  SEL R7, RZ, 0x1, !P3 ;  /* 0x00000001ff077807 */ /* 0x000fe40005800000 */
[----:B------:R-:W-:Y:S02]  /*4c60*/  SEL R6, R21, RZ, !P0 ;  /* 0x000000ff15067207 */ /* 0x000fe40004000000 */
[----:B------:R-:W-:-:S02]  /*4c70*/  IADD3 R32, P0, PT, R30, R7, RZ ;  /* 0x000000071e207210 */ /* 0x000fc40007f1e0ff */
[----:B------:R-:W-:Y:S01]  /*4c80*/  IADD3.X R31, PT, PT, RZ, RZ, RZ, P4, P5 ;  /* 0x000000ffff1f7210 */ /* 0x000fe200027ea4ff */
[----:B------:R-:W-:Y:S01]  /*4c90*/  IMAD.IADD R23, R23, 0x1, R6 ;  /* 0x0000000117177824 */ /* 0x000fe200078e0206 */
[----:B------:R-:W-:Y:S02]  /*4ca0*/  ISETP.NE.AND P3, PT, R14, R16, PT ;  /* 0x000000100e00720c */ /* 0x000fe40003f65270 */
[----:B------:R-:W-:Y:S01]  /*4cb0*/  SEL R6, RZ, 0x1, !P1 ;  /* 0x00000001ff067807 */ /* 0x000fe20004800000 */
[----:B------:R-:W-:Y:S01]  /*4cc0*/  IMAD.X R31, RZ, RZ, R31, P0 ;  /* 0x000000ffff1f7224 */ /* 0x000fe200000e061f */
[----:B------:R-:W-:Y:S02]  /*4cd0*/  SEL R7, RZ, 0x1, !P3 ;  /* 0x00000001ff077807 */ /* 0x000fe40005800000 */
[----:B------:R-:W-:Y:S02]  /*4ce0*/  IADD3 R35, P0, PT, R29, R32, RZ ;  /* 0x000000201d237210 */ /* 0x000fe40007f1e0ff */
[----:B------:R-:W-:-:S02]  /*4cf0*/  ISETP.NE.AND P1, PT, R16, R18, PT ;  /* 0x000000121000720c */ /* 0x000fc40003f25270 */
[----:B------:R-:W-:Y:S02]  /*4d00*/  SEL R30, RZ, 0x1, !P2 ;  /* 0x00000001ff1e7807 */ /* 0x000fe40005000000 */
[----:B------:R-:W-:Y:S01]  /*4d10*/  IADD3 R34, P2, PT, R32, R7, RZ ;  /* 0x0000000720227210 */ /* 0x000fe20007f5e0ff */
[----:B------:R-:W-:Y:S01]  /*4d20*/  IMAD.X R32, R28, 0x1, R31, P0 ;  /* 0x000000011c207824 */ /* 0x000fe200000e061f */
[----:B------:R-:W-:Y:S02]  /*4d30*/  SEL R37, RZ, 0x1, !P1 ;  /* 0x00000001ff257807 */ /* 0x000fe40004800000 */
[C---:B------:R-:W-:Y:S02]  /*4d40*/  IADD3 R41, P3, P1, R29.reuse, R41, R6 ;  /* 0x000000291d297210 */ /* 0x040fe4000797e006 */
[----:B0-----:R-:W-:Y:S01]  /*4d50*/  ISETP.GE.U32.AND P0, PT, R4, 0x101, PT ;  /* 0x000001010400780c */ /* 0x001fe20003f06070 */
[----:B------:R-:W-:Y:S01]  /*4d60*/  IMAD.IADD R38, R34, 0x1, R37 ;  /* 0x0000000122267824 */ /* 0x000fe200078e0225 */
[----:B------:R-:W-:Y:S01]  /*4d70*/  IADD3 R43, P4, PT, R29, R6, RZ ;  /* 0x000000061d2b7210 */ /* 0x000fe20007f9e0ff */
[----:B------:R-:W-:Y:S01]  /*4d80*/  IMAD.X R37, RZ, RZ, R31, P2 ;  /* 0x000000ffff257224 */ /* 0x000fe200010e061f */
[----:B------:R-:W-:-:S02]  /*4d90*/  ISETP.GE.AND.EX P0, PT, R5, RZ, PT, P0 ;  /* 0x000000ff0500720c */ /* 0x000fc40003f06300 */
[----:B------:R-:W-:Y:S01]  /*4da0*/  IADD3 R39, P2, PT, R41, R30, RZ ;  /* 0x0000001e29277210 */ /* 0x000fe20007f5e0ff */
[----:B------:R-:W-:Y:S01]  /*4db0*/  IMAD.IADD R30, R38, 0x1, R45 ;  /* 0x00000001261e7824 */ /* 0x000fe200078e022d */
[C---:B------:R-:W-:Y:S02]  /*4dc0*/  IADD3.X R36, PT, PT, R28.reuse, RZ, RZ, P3, P1 ;  /* 0x000000ff1c247210 */ /* 0x040fe40001fe24ff */
[C---:B------:R-:W-:Y:S01]  /*4dd0*/  IADD3 R6, P6, PT, R29.reuse, R34, RZ ;  /* 0x000000221d067210 */ /* 0x040fe20007fde0ff */
[----:B------:R-:W-:Y:S01]  /*4de0*/  IMAD.X R34, RZ, RZ, R28, P4 ;  /* 0x000000ffff227224 */ /* 0x000fe200020e061c */
[C---:B------:R-:W-:Y:S02]  /*4df0*/  IADD3 R24, P5, PT, R29.reuse, R24, RZ ;  /* 0x000000181d187210 */ /* 0x040fe40007fbe0ff */
[C---:B------:R-:W-:Y:S01]  /*4e00*/  IADD3 R7, P3, PT, R29.reuse, R38, RZ ;  /* 0x000000261d077210 */ /* 0x040fe20007f7e0ff */
[C---:B------:R-:W-:Y:S01]  /*4e10*/  IMAD.X R37, R28.reuse, 0x1, R37, P6 ;  /* 0x000000011c257824 */ /* 0x040fe200030e0625 */
[----:B------:R-:W-:Y:S01]  /*4e20*/  IADD3 R30, P1, PT, R29, R30, RZ ;  /* 0x0000001e1d1e7210 */ /* 0x000fe20007f3e0ff */
[----:B------:R-:W-:-:S02]  /*4e30*/  IMAD.X R27, R28, 0x1, R27, P5 ;  /* 0x000000011c1b7824 */ /* 0x000fc400028e061b */
[C---:B------:R-:W-:Y:S02]  /*4e40*/  IMAD.X R0, R28.reuse, 0x1, R0, P3 ;  /* 0x000000011c007824 */ /* 0x040fe400018e0600 */
[----:B------:R-:W-:Y:S02]  /*4e50*/  IMAD.X R38, RZ, RZ, R36, P2 ;  /* 0x000000ffff267224 */ /* 0x000fe400010e0624 */
[----:B------:R-:W-:Y:S01]  /*4e60*/  IMAD.X R31, R28, 0x1, R26, P1 ;  /* 0x000000011c1f7824 */ /* 0x000fe200008e061a */
[----:B------:R-:W-:Y:S06]  /*4e70*/  @!P0 BRA `(.L_x_510) ;  /* 0x0000000400f08947 */ /* 0x000fec0003800000 */
[----:B------:R-:W0:Y:S01]  /*4e80*/  LDS.64 R26, [UR4+0xa8] ;  /* 0x0000a804ff1a7984 */ /* 0x000e220008000a00 */
[----:B------:R-:W-:Y:S01]  /*4e90*/  BAR.SYNC.DEFER_BLOCKING 0x0 ;  /* 0x0000000000007b1d */ /* 0x000fe20000010000 */
[----:B------:R-:W-:Y:S02]  /*4ea0*/  ISETP.NE.AND P1, PT, R2, R8, PT ;  /* 0x000000080200720c */ /* 0x000fe40003f25270 */
[----:B------:R-:W-:Y:S02]  /*4eb0*/  ISETP.NE.AND P2, PT, R8, R10, PT ;  /* 0x0000000a0800720c */ /* 0x000fe40003f45270 */
[----:B------:R-:W-:Y:S02]  /*4ec0*/  ISETP.NE.AND P0, PT, R10, R12, PT ;  /* 0x0000000c0a00720c */ /* 0x000fe40003f05270 */
[----:B------:R-:W-:Y:S02]  /*4ed0*/  ISETP.NE.AND P6, PT, R12, R14, PT ;  /* 0x0000000e0c00720c */ /* 0x000fe40003fc5270 */
[----:B------:R-:W-:-:S02]  /*4ee0*/  ISETP.NE.AND P3, PT, R18, R20, PT ;  /* 0x000000141200720c */ /* 0x000fc40003f65270 */
[----:B------:R-:W-:Y:S02]  /*4ef0*/  ISETP.NE.AND P4, PT, R20, R22, PT ;  /* 0x000000161400720c */ /* 0x000fe40003f85270 */
[----:B------:R-:W-:Y:S01]  /*4f00*/  ISETP.NE.AND P5, PT, R22, R25, PT ;  /* 0x000000191600720c */ /* 0x000fe20003fa5270 */
[--C-:B0-----:R-:W-:Y:S02]  /*4f10*/  @P1 IMAD.IADD R29, R29, 0x1, -R26.reuse ;  /* 0x000000011d1d1824 */ /* 0x101fe400078e0a1a */
[--C-:B------:R-:W-:Y:S02]  /*4f20*/  @P2 IMAD.IADD R43, R43, 0x1, -R26.reuse ;  /* 0x000000012b2b2824 */ /* 0x100fe400078e0a1a */
[--C-:B------:R-:W-:Y:S01]  /*4f30*/  @P0 IMAD.IADD R41, R41, 0x1, -R26.reuse ;  /* 0x0000000129290824 */ /* 0x100fe200078e0a1a */
[----:B------:R-:W-:Y:S01]  /*4f40*/  @P1 LEA R29, R29, UR4, 0x3 ;  /* 0x000000041d1d1c11 */ /* 0x000fe2000f8e18ff */
[--C-:B------:R-:W-:Y:S01]  /*4f50*/  @P6 IMAD.IADD R39, R39, 0x1, -R26.reuse ;  /* 0x0000000127276824 */ /* 0x100fe200078e0a1a */
[----:B------:R-:W-:Y:S01]  /*4f60*/  @P2 LEA R43, R43, UR4, 0x3 ;  /* 0x000000042b2b2c11 */ /* 0x000fe2000f8e18ff */
[--C-:B------:R-:W-:Y:S01]  /*4f70*/  @P3 IMAD.IADD R7, R7, 0x1, -R26.reuse ;  /* 0x0000000107073824 */ /* 0x100fe200078e0a1a */
[----:B------:R-:W-:Y:S01]  /*4f80*/  @P0 LEA R41, R41, UR4, 0x3 ;  /* 0x0000000429290c11 */ /* 0x000fe2000f8e18ff */
[----:B------:R0:W-:Y:S01]  /*4f90*/  @P1 STS.64 [R29], R2 ;  /* 0x000000021d001388 */ /* 0x0001e20000000a00 */
[----:B------:R-:W-:Y:S01]  /*4fa0*/  ISETP.NE.AND P1, PT, R14, R16, PT ;  /* 0x000000100e00720c */ /* 0x000fe20003f25270 */
[--C-:B------:R-:W-:Y:S01]  /*4fb0*/  @P4 IMAD.IADD R30, R30, 0x1, -R26.reuse ;  /* 0x000000011e1e4824 */ /* 0x100fe200078e0a1a */
[----:B------:R-:W-:Y:S01]  /*4fc0*/  @P6 LEA R39, R39, UR4, 0x3 ;  /* 0x0000000427276c11 */ /* 0x000fe2000f8e18ff */
[----:B------:R0:W-:Y:S01]  /*4fd0*/  @P2 STS.64 [R43], R8 ;  /* 0x000000082b002388 */ /* 0x0001e20000000a00 */
[----:B------:R-:W-:Y:S01]  /*4fe0*/  ISETP.NE.AND P2, PT, R16, R18, PT ;  /* 0x000000121000720c */ /* 0x000fe20003f45270 */
[----:B------:R-:W-:Y:S01]  /*4ff0*/  @P5 IMAD.IADD R24, R24, 0x1, -R26 ;  /* 0x0000000118185824 */ /* 0x000fe200078e0a1a */
[----:B------:R-:W-:Y:S01]  /*5000*/  @P3 LEA R7, R7, UR4, 0x3 ;  /* 0x0000000407073c11 */ /* 0x000fe2000f8e18ff */
[----:B------:R0:W-:Y:S01]  /*5010*/  @P0 STS.64 [R41], R10 ;  /* 0x0000000a29000388 */ /* 0x0001e20000000a00 */
[----:B------:R-:W-:-:S02]  /*5020*/  @P4 LEA R30, R30, UR4, 0x3 ;  /* 0x000000041e1e4c11 */ /* 0x000fc4000f8e18ff */
[----:B------:R-:W-:Y:S01]  /*5030*/  @P5 LEA R24, R24, UR4, 0x3 ;  /* 0x0000000418185c11 */ /* 0x000fe2000f8e18ff */
[----:B------:R0:W-:Y:S01]  /*5040*/  @P6 STS.64 [R39], R12 ;  /* 0x0000000c27006388 */ /* 0x0001e20000000a00 */
[----:B------:R-:W-:Y:S01]  /*5050*/  ISETP.GT.U32.AND P0, PT, R4, R33, PT ;  /* 0x000000210400720c */ /* 0x000fe20003f04070 */
[----:B------:R-:W-:-:S03]  /*5060*/  @P1 IMAD.IADD R35, R35, 0x1, -R26 ;  /* 0x0000000123231824 */ /* 0x000fc600078e0a1a */
[----:B------:R-:W-:Y:S01]  /*5070*/  ISETP.GT.U32.AND.EX P0, PT, R5, RZ, PT, P0 ;  /* 0x000000ff0500720c */ /* 0x000fe20003f04100 */
[----:B------:R-:W-:Y:S01]  /*5080*/  @P2 IMAD.IADD R6, R6, 0x1, -R26 ;  /* 0x0000000106062824 */ /* 0x000fe200078e0a1a */
[----:B------:R-:W-:-:S04]  /*5090*/  @P1 LEA R35, R35, UR4, 0x3 ;  /* 0x0000000423231c11 */ /* 0x000fc8000f8e18ff */
[----:B------:R-:W-:Y:S01]  /*50a0*/  @P2 LEA R6, R6, UR4, 0x3 ;  /* 0x0000000406062c11 */ /* 0x000fe2000f8e18ff */
        /* <DEDUP_REMOVED lines=11> */
[----:B------:R-:W-:-:S04]  /*5160*/  LOP3.LUT R3, RZ, R21, RZ, 0x33, !PT ;  /* 0x00000015ff037212 */ /* 0x000fc800078e33ff */
[----:B------:R-:W-:Y:S02]  /*5170*/  IADD3 R14, P0, PT, R4, R3, RZ ;  /* 0x00000003040e7210 */ /* 0x000fe40007f1e0ff */
[----:B------:R-:W-:Y:S02]  /*5180*/  LOP3.LUT R3, RZ, R23, RZ, 0x33, !PT ;  /* 0x00000017ff037212 */ /* 0x000fe400078e33ff */
[----:B------:R-:W-:-:S03]  /*5190*/  LOP3.LUT R0, R14, 0x300, RZ, 0xc0, !PT ;  /* 0x000003000e007812 */ /* 0x000fc600078ec0ff */
[----:B------:R-:W-:Y:S01]  /*51a0*/  IMAD.X R3, R5, 0x1, R3, P0 ;  /* 0x0000000105037824 */ /* 0x000fe200000e0603 */
[----:B------:R-:W-:Y:S02]  /*51b0*/  ISETP.NE.U32.AND P1, PT, R0, 0x300, PT ;  /* 0x000003000000780c */ /* 0x000fe40003f25070 */
[----:B------:R-:W-:Y:S02]  /*51c0*/  ISETP.GE.U32.AND P0, PT, R14, 0x300, PT ;  /* 0x000003000e00780c */ /* 0x000fe40003f06070 */
[----:B------:R-:W-:Y:S02]  /*51d0*/  ISETP.NE.AND.EX P1, PT, RZ, RZ, PT, P1 ;  /* 0x000000ffff00720c */ /* 0x000fe40003f25310 */
[----:B------:R-:W-:-:S11]  /*51e0*/  ISETP.GE.U32.AND.EX P0, PT, R3, RZ, PT, P0 ;  /* 0x000000ff0300720c */ /* 0x000fd60003f06100 */
[----:B0-----:R-:W-:Y:S05]  /*51f0*/  @!P1 BRA `(.L_x_512) ;  /* 0x0000000000849947 */ /* 0x001fea0003800000 */
[----:B------:R-:W0:Y:S01]  /*5200*/  LDCU.128 UR12, c[0x0][0x390] ;  /* 0x00007200ff0c77ac */ /* 0x000e220008000c00 */
[----:B------:R-:W-:Y:S01]  /*5210*/  SHF.R.U64 R14, R14, 0x8, R3 ;  /* 0x000000080e0e7819 */ /* 0x000fe20000001203 */
[----:B------:R-:W-:Y:S01]  /*5220*/  IMAD.MOV.U32 R15, RZ, RZ, RZ ;  /* 0x000000ffff0f7224 */ /* 0x000fe200078e00ff */
[----:B------:R-:W-:-:S03]  /*5230*/  IADD3 R11, P1, PT, R26, R21, RZ ;  /* 0x000000151a0b7210 */ /* 0x000fc60007f3e0ff */
[----:B------:R-:W-:Y:S02]  /*5240*/  VIADD R14, R14, 0x1 ;  /* 0x000000010e0e7836 */ /* 0x000fe40000000000 */
[----:B------:R-:W-:Y:S02]  /*5250*/  IMAD.X R0, R27, 0x1, R23, P1 ;  /* 0x000000011b007824 */ /* 0x000fe400008e0617 */
[C---:B------:R-:W-:Y:S01]  /*5260*/  IMAD.SHL.U32 R10, R11.reuse, 0x4, RZ ;  /* 0x000000040b0a7824 */ /* 0x040fe200078e00ff */
[----:B------:R-:W-:Y:S02]  /*5270*/  LOP3.LUT R14, R14, 0x3, RZ, 0xc0, !PT ;  /* 0x000000030e0e7812 */ /* 0x000fe400078ec0ff */
[----:B------:R-:W-:Y:S02]  /*5280*/  SHF.L.U64.HI R11, R11, 0x2, R0 ;  /* 0x000000020b0b7819 */ /* 0x000fe40000010200 */
[----:B------:R-:W-:Y:S02]  /*5290*/  LEA R21, P3, R14, R21, 0x8 ;  /* 0x000000150e157211 */ /* 0x000fe400078640ff */
[----:B------:R-:W-:-:S02]  /*52a0*/  LEA R0, R33, UR4, 0x3 ;  /* 0x0000000421007c11 */ /* 0x000fc4000f8e18ff */
[C---:B0-----:R-:W-:Y:S02]  /*52b0*/  IADD3 R12, P1, PT, R10.reuse, UR14, RZ ;  /* 0x0000000e0a0c7c10 */ /* 0x041fe4000ff3e0ff */
[----:B------:R-:W-:Y:S02]  /*52c0*/  IADD3 R10, P2, PT, R10, UR12, RZ ;  /* 0x0000000c0a0a7c10 */ /* 0x000fe4000ff5e0ff */
[C---:B------:R-:W-:Y:S02]  /*52d0*/  IADD3.X R13, PT, PT, R11.reuse, UR15, RZ, P1, !PT ;  /* 0x0000000f0b0d7c10 */ /* 0x040fe40008ffe4ff */
[----:B------:R-:W-:Y:S02]  /*52e0*/  IADD3.X R11, PT, PT, R11, UR13, RZ, P2, !PT ;  /* 0x0000000d0b0b7c10 */ /* 0x000fe400097fe4ff */
[----:B------:R-:W-:-:S07]  /*52f0*/  LEA.HI.X R23, R14, R23, R15, 0x8, P3 ;  /* 0x000000170e177211 */ /* 0x000fce00018f440f */
.L_x_513:
        /* <DEDUP_REMOVED lines=17> */
.L_x_512:
[----:B------:R-:W-:Y:S05]  /*5410*/  BSYNC.RECONVERGENT B0 ;  /* 0x0000000000007941 */ /* 0x000fea0003800200 */
.L_x_511:
[----:B------:R-:W-:Y:S05]  /*5420*/  @!P0 EXIT ;  /* 0x000000000000894d */ /* 0x000fea0003800000 */
.L_x_514:
[C---:B------:R-:W-:Y:S02]  /*5430*/  LEA R0, R21.reuse, UR4, 0x3 ;  /* 0x0000000415007c11 */ /* 0x040fe4000f8e18ff */
[----:B0---4-:R-:W-:Y:S01]  /*5440*/  IADD3 R3, P0, PT, R26, R21, RZ ;  /* 0x000000151a037210 */ /* 0x011fe20007f1e0ff */
[----:B------:R-:W-:Y:S02]  /*5450*/  VIADD R21, R21, 0x400 ;  /* 0x0000040015157836 */ /* 0x000fe40000000000 */
[----:B------:R-:W0:Y:S02]  /*5460*/  LDS.64 R12, [R0] ;  /* 0x00000000000c7984 */ /* 0x000e240000000a00 */
[----:B------:R-:W-:Y:S02]  /*5470*/  IMAD.X R2, R27, 0x1, R23, P0 ;  /* 0x000000011b027824 */ /* 0x000fe400000e0617 */
[----:B------:R-:W1:Y:S01]  /*5480*/  LDS.64 R14, [R0+0x800] ;  /* 0x00080000000e7984 */ /* 0x000e620000000a00 */
[----:B------:R-:W-:-:S02]  /*5490*/  IMAD.SHL.U32 R10, R3, 0x4, RZ ;  /* 0x00000004030a7824 */ /* 0x000fc400078e00ff */
[----:B------:R-:W-:Y:S01]  /*54a0*/  IMAD.X R6, RZ, RZ, R27, P0 ;  /* 0x000000ffff067224 */ /* 0x000fe200000e061b */
[----:B------:R-:W2:Y:S01]  /*54b0*/  LDS.64 R16, [R0+0x1000] ;  /* 0x0010000000107984 */ /* 0x000ea20000000a00 */
[C---:B------:R-:W-:Y:S01]  /*54c0*/  SHF.L.U64.HI R2, R3.reuse, 0x2, R2 ;  /* 0x0000000203027819 */ /* 0x040fe20000010202 */
[----:B------:R-:W-:Y:S01]  /*54d0*/  IMAD.MOV.U32 R23, RZ, RZ, RZ ;  /* 0x000000ffff177224 */ /* 0x000fe200078e00ff */
[C---:B------:R-:W-:Y:S01]  /*54e0*/  IADD3 R8, P0, PT, R10.reuse, UR16, RZ ;  /* 0x000000100a087c10 */ /* 0x040fe2000ff1e0ff */
[----:B------:R-:W3:Y:S01]  /*54f0*/  LDS.64 R18, [R0+0x1800] ;  /* 0x0018000000127984 */ /* 0x000ee20000000a00 */
[----:B------:R-:W-:Y:S02]  /*5500*/  IADD3 R10, P1, PT, R10, UR18, RZ ;  /* 0x000000120a0a7c10 */ /* 0x000fe4000ff3e0ff */
[----:B------:R-:W-:Y:S02]  /*5510*/  SHF.L.U64.HI R6, R3, 0x2, R6 ;  /* 0x0000000203067819 */ /* 0x000fe40000010206 */
[----:B------:R-:W-:-:S02]  /*5520*/  IADD3.X R9, PT, PT, R2, UR17, RZ, P0, !PT ;  /* 0x0000001102097c10 */ /* 0x000fc400087fe4ff */
[----:B------:R-:W-:Y:S01]  /*5530*/  IADD3.X R11, PT, PT, R2, UR19, RZ, P1, !PT ;  /* 0x00000013020b7c10 */ /* 0x000fe20008ffe4ff */
[----:B------:R-:W-:Y:S01]  /*5540*/  IMAD.MOV.U32 R2, RZ, RZ, R8 ;  /* 0x000000ffff027224 */ /* 0x000fe200078e0008 */
[C---:B------:R-:W-:Y:S02]  /*5550*/  IADD3.X R3, PT, PT, R6.reuse, UR17, RZ, P0, !PT ;  /* 0x0000001106037c10 */ /* 0x040fe400087fe4ff */
[----:B------:R-:W-:Y:S01]  /*5560*/  IADD3.X R7, PT, PT, R6, UR19, RZ, P1, !PT ;  /* 0x0000001306077c10 */ /* 0x000fe20008ffe4ff */
[----:B------:R-:W-:Y:S01]  /*5570*/  IMAD.MOV.U32 R6, RZ, RZ, R10 ;  /* 0x000000ffff067224 */ /* 0x000fe200078e000a */
        /* <DEDUP_REMOVED lines=12> */
.L_x_510:
[----:B------:R-:W-:Y:S01]  /*5640*/  ISETP.NE.AND P2, PT, R2, R8, PT ;  /* 0x000000080200720c */ /* 0x000fe20003f45270 */
[----:B------:R-:W-:Y:S01]  /*5650*/  BSSY.RECONVERGENT B0, `(.L_x_515) ;  /* 0x000000e000007945 */ /* 0x000fe20003800200 */
[----:B------:R-:W-:Y:S02]  /*5660*/  ISETP.NE.AND P0, PT, R22, R25, PT ;  /* 0x000000191600720c */ /* 0x000fe40003f05270 */
[----:B------:R-:W-:Y:S02]  /*5670*/  ISETP.NE.AND P4, PT, R8, R10, PT ;  /* 0x0000000a0800720c */ /* 0x000fe40003f85270 */
[----:B------:R-:W-:-:S07]  /*5680*/  ISETP.NE.AND P1, PT, R10, R12, PT ;  /* 0x0000000c0a00720c */ /* 0x000fce0003f25270 */
[----:B------:R-:W-:Y:S06]  /*5690*/  @!P2 BRA `(.L_x_516) ;  /* 0x000000000024a947 */ /* 0x000fec0003800000 */
        /* <DEDUP_REMOVED lines=9> */
.L_x_516:
[----:B------:R-:W-:Y:S05]  /*5730*/  BSYNC.RECONVERGENT B0 ;  /* 0x0000000000007941 */ /* 0x000fea0003800200 */
.L_x_515:
        /* <DEDUP_REMOVED lines=11> */
.L_x_518:
[----:B------:R-:W-:Y:S05]  /*57f0*/  BSYNC.RECONVERGENT B0 ;  /* 0x0000000000007941 */ /* 0x000fea0003800200 */
.L_x_517:
        /* <DEDUP_REMOVED lines=16> */
.L_x_520:
[----:B------:R-:W-:Y:S05]  /*5900*/  BSYNC.RECONVERGENT B0 ;  /* 0x0000000000007941 */ /* 0x000fea0003800200 */
.L_x_519:
[----:B------:R-:W-:Y:S04]  /*5910*/  BSSY.RECONVERGENT B0, `(.L_x_521) ;  /* 0x000000b000007945 */ /* 0x000fe80003800200 */
[----:B------:R-:W-:Y:S05]  /*5920*/  @!P2 BRA `(.L_x_522) ;  /* 0x000000000024a947 */ /* 0x000fea0003800000 */
[----:B------:R-:W3:Y:S01]  /*5930*/  LDCU.128 UR4, c[0x0][0x390] ;  /* 0x00007200ff0477ac */ /* 0x000ee20008000c00 */
[C---:B012---:R-:W-:Y:S01]  /*5940*/  IMAD.SHL.U32 R4, R39.reuse, 0x4, RZ ;  /* 0x0000000427047824 */ /* 0x047fe200078e00ff */
[----:B------:R-:W-:-:S04]  /*5950*/  SHF.L.U64.HI R39, R39, 0x2, R38 ;  /* 0x0000000227277819 */ /* 0x000fc80000010226 */
[C---:B---3--:R-:W-:Y:S02]  /*5960*/  IADD3 R2, P1, PT, R4.reuse, UR4, RZ ;  /* 0x0000000404027c10 */ /* 0x048fe4000ff3e0ff */
[----:B------:R-:W-:Y:S02]  /*5970*/  IADD3 R4, P2, PT, R4, UR6, RZ ;  /* 0x0000000604047c10 */ /* 0x000fe4000ff5e0ff */
[C---:B------:R-:W-:Y:S02]  /*5980*/  IADD3.X R3, PT, PT, R39.reuse, UR5, RZ, P1, !PT ;  /* 0x0000000527037c10 */ /* 0x040fe40008ffe4ff */
[----:B------:R-:W-:-:S03]  /*5990*/  IADD3.X R5, PT, PT, R39, UR7, RZ, P2, !PT ;  /* 0x0000000727057c10 */ /* 0x000fc600097fe4ff */
[----:B------:R3:W-:Y:S04]  /*59a0*/  STG.E desc[UR8][R2.64], R12 ;  /* 0x0000000c02007986 */ /* 0x0007e8000c101908 */
[----:B------:R3:W-:Y:S02]  /*59b0*/  STG.E desc[UR8][R4.64], R13 ;  /* 0x0000000d04007986 */ /* 0x0007e4000c101908 */
.L_x_522:
[----:B------:R-:W-:Y:S05]  /*59c0*/  BSYNC.RECONVERGENT B0 ;  /* 0x0000000000007941 */ /* 0x000fea0003800200 */
.L_x_521:
[----:B------:R-:W-:Y:S04]  /*59d0*/  BSSY.RECONVERGENT B0, `(.L_x_523) ;  /* 0x000000b000007945 */ /* 0x000fe80003800200 */
[----:B------:R-:W-:Y:S05]  /*59e0*/  @!P3 BRA `(.L_x_524) ;  /* 0x000000000024b947 */ /* 0x000fea0003800000 */
[----:B------:R-:W4:Y:S01]  /*59f0*/  LDCU.128 UR4, c[0x0][0x390] ;  /* 0x00007200ff0477ac */ /* 0x000f220008000c00 */
[C---:B0123--:R-:W-:Y:S01]  /*5a00*/  IMAD.SHL.U32 R4, R35.reuse, 0x4, RZ ;  /* 0x0000000423047824 */ /* 0x04ffe200078e00ff */
[----:B------:R-:W-:-:S04]  /*5a10*/  SHF.L.U64.HI R32, R35, 0x2, R32 ;  /* 0x0000000223207819 */ /* 0x000fc80000010220 */
[C---:B----4-:R-:W-:Y:S02]  /*5a20*/  IADD3 R2, P1, PT, R4.reuse, UR4, RZ ;  /* 0x0000000404027c10 */ /* 0x050fe4000ff3e0ff */
[----:B------:R-:W-:Y:S02]  /*5a30*/  IADD3 R4, P2, PT, R4, UR6, RZ ;  /* 0x0000000604047c10 */ /* 0x000fe4000ff5e0ff */
[C---:B------:R-:W-:Y:S02]  /*5a40*/  IADD3.X R3, PT, PT, R32.reuse, UR5, RZ, P1, !PT ;  /* 0x0000000520037c10 */ /* 0x040fe40008ffe4ff */
[----:B------:R-:W-:-:S03]  /*5a50*/  IADD3.X R5, PT, PT, R32, UR7, RZ, P2, !PT ;  /* 0x0000000720057c10 */ /* 0x000fc600097fe4ff */
[----:B------:R4:W-:Y:S04]  /*5a60*/  STG.E desc[UR8][R2.64], R14 ;  /* 0x0000000e02007986 */ /* 0x0009e8000c101908 */
[----:B------:R4:W-:Y:S02]  /*5a70*/  STG.E desc[UR8][R4.64], R15 ;  /* 0x0000000f04007986 */ /* 0x0009e4000c101908 */
.L_x_524:
[----:B------:R-:W-:Y:S05]  /*5a80*/  BSYNC.RECONVERGENT B0 ;  /* 0x0000000000007941 */ /* 0x000fea0003800200 */
.L_x_523:
[----:B------:R-:W-:Y:S04]  /*5a90*/  BSSY.RECONVERGENT B0, `(.L_x_525) ;  /* 0x000000b000007945 */ /* 0x000fe80003800200 */
[----:B------:R-:W-:Y:S05]  /*5aa0*/  @!P4 BRA `(.L_x_526) ;  /* 0x000000000024c947 */ /* 0x000fea0003800000 */
[----:B------:R-:W5:Y:S01]  /*5ab0*/  LDCU.128 UR4, c[0x0][0x390] ;  /* 0x00007200ff0477ac */ /* 0x000f620008000c00 */
[C---:B01234-:R-:W-:Y:S01]  /*5ac0*/  IMAD.SHL.U32 R4, R6.reuse, 0x4, RZ ;  /* 0x0000000406047824 */ /* 0x05ffe200078e00ff */
[----:B------:R-:W-:-:S04]  /*5ad0*/  SHF.L.U64.HI R37, R6, 0x2, R37 ;  /* 0x0000000206257819 */ /* 0x000fc80000010225 */
[C---:B-----5:R-:W-:Y:S02]  /*5ae0*/  IADD3 R2, P1, PT, R4.reuse, UR4, RZ ;  /* 0x0000000404027c10 */ /* 0x060fe4000ff3e0ff */
[----:B------:R-:W-:Y:S02]  /*5af0*/  IADD3 R4, P2, PT, R4, UR6, RZ ;  /* 0x0000000604047c10 */ /* 0x000fe4000ff5e0ff */
[C---:B------:R-:W-:Y:S02]  /*5b00*/  IADD3.X R3, PT, PT, R37.reuse, UR5, RZ, P1, !PT ;  /* 0x0000000525037c10 */ /* 0x040fe40008ffe4ff */
[----:B------:R-:W-:-:S03]  /*5b10*/  IADD3.X R5, PT, PT, R37, UR7, RZ, P2, !PT ;  /* 0x0000000725057c10 */ /* 0x000fc600097fe4ff */
[----:B------:R0:W-:Y:S04]  /*5b20*/  STG.E desc[UR8][R2.64], R16 ;  /* 0x0000001002007986 */ /* 0x0001e8000c101908 */
[----:B------:R0:W-:Y:S02]  /*5b30*/  STG.E desc[UR8][R4.64], R17 ;  /* 0x0000001104007986 */ /* 0x0001e4000c101908 */
.L_x_526:
[----:B------:R-:W-:Y:S05]  /*5b40*/  BSYNC.RECONVERGENT B0 ;  /* 0x0000000000007941 */ /* 0x000fea0003800200 */
.L_x_525:
        /* <DEDUP_REMOVED lines=11> */
.L_x_528:
[----:B------:R-:W-:Y:S05]  /*5c00*/  BSYNC.RECONVERGENT B0 ;  /* 0x0000000000007941 */ /* 0x000fea0003800200 */
.L_x_527:
        /* <DEDUP_REMOVED lines=11> */
.L_x_530:
[----:B------:R-:W-:Y:S05]  /*5cc0*/  BSYNC.RECONVERGENT B0 ;  /* 0x0000000000007941 */ /* 0x000fea0003800200 */
.L_x_529:
[----:B------:R-:W-:Y:S05]  /*5cd0*/  @!P0 EXIT ;  /* 0x000000000000894d */ /* 0x000fea0003800000 */
[----:B------:R-:W5:Y:S01]  /*5ce0*/  LDCU.128 UR4, c[0x0][0x390] ;  /* 0x00007200ff0477ac */ /* 0x000f620008000c00 */
[C---:B01234-:R-:W-:Y:S01]  /*5cf0*/  IMAD.SHL.U32 R4, R24.reuse, 0x4, RZ ;  /* 0x0000000418047824 */ /* 0x05ffe200078e00ff */
[----:B------:R-:W-:-:S04]  /*5d00*/  SHF.L.U64.HI R27, R24, 0x2, R27 ;  /* 0x00000002181b7819 */ /* 0x000fc8000001021b */
[C---:B-----5:R-:W-:Y:S02]  /*5d10*/  IADD3 R2, P0, PT, R4.reuse, UR4, RZ ;  /* 0x0000000404027c10 */ /* 0x060fe4000ff1e0ff */
[----:B------:R-:W-:Y:S02]  /*5d20*/  IADD3 R4, P1, PT, R4, UR6, RZ ;  /* 0x0000000604047c10 */ /* 0x000fe4000ff3e0ff */
[C---:B------:R-:W-:Y:S02]  /*5d30*/  IADD3.X R3, PT, PT, R27.reuse, UR5, RZ, P0, !PT ;  /* 0x000000051b037c10 */ /* 0x040fe400087fe4ff */
[----:B------:R-:W-:-:S03]  /*5d40*/  IADD3.X R5, PT, PT, R27, UR7, RZ, P1, !PT ;  /* 0x000000071b057c10 */ /* 0x000fc60008ffe4ff */
[----:B------:R-:W-:Y:S04]  /*5d50*/  STG.E desc[UR8][R2.64], R22 ;  /* 0x0000001602007986 */ /* 0x000fe8000c101908 */
[----:B------:R-:W-:Y:S01]  /*5d60*/  STG.E desc[UR8][R4.64], R23 ;  /* 0x0000001704007986 */ /* 0x000fe2000c101908 */
[----:B------:R-:W-:Y:S05]  /*5d70*/  EXIT ;  /* 0x000000000000794d */ /* 0x000fea0003800000 */
.L_x_451:
[----:B------:R-:W-:-:S04]  /*5d80*/  ISETP.GE.U32.AND P0, PT, R26, 0x1, PT ;  /* 0x000000011a00780c */ /* 0x000fc80003f06070 */
[----:B------:R-:W-:-:S13]  /*5d90*/  ISETP.GE.AND.EX P0, PT, R30, RZ, PT, P0 ;  /* 0x000000ff1e00720c */ /* 0x000fda0003f06300 */
[----:B------:R-:W-:Y:S05]  /*5da0*/  @!P0 EXIT ;  /* 0x000000000000894d */ /* 0x000fea0003800000 */
[----:B------:R-:W-:-:S13]  /*5db0*/  ISETP.NE.AND P0, PT, R39, RZ, PT ;  /* 0x000000ff2700720c */ /* 0x000fda0003f05270 */
[----:B------:R-:W-:Y:S05]  /*5dc0*/  @P0 BRA `(.L_x_531) ;  /* 0x0000002800b40947 */ /* 0x000fea0003800000 */
[----:B------:R-:W0:Y:S08]  /*5dd0*/  LDC.64 R2, c[0x0][0x380] ;  /* 0x0000e000ff027b82 */ /* 0x000e300000000a00 */
[----:B------:R-:W1:Y:S01]  /*5de0*/  LDC.64 R4, c[0x0][0x388] ;  /* 0x0000e200ff047b82 */ /* 0x000e620000000a00 */
[----:B0-----:R-:W-:-:S05]  /*5df0*/  IMAD.WIDE.U32 R2, RZ, 0x2400, R2 ;  /* 0x00002400ff027825 */ /* 0x001fca00078e0002 */
[----:B------:R0:W2:Y:S01]  /*5e00*/  LDG.E.CONSTANT R6, desc[UR8][R2.64] ;  /* 0x0000000802067981 */ /* 0x0000a2000c1e9900 */
[----:B-1----:R-:W-:-:S05]  /*5e10*/  IMAD.WIDE.U32 R4, RZ, 0x2400, R4 ;  /* 0x00002400ff047825 */ /* 0x002fca00078e0004 */
[----:B------:R1:W3:Y:S01]  /*5e20*/  LDG.E.CONSTANT R15, desc[UR8][R4.64] ;  /* 0x00000008040f7981 */ /* 0x0002e2000c1e9900 */
[----:B------:R-:W4:Y:S02]  /*5e30*/  S2R R0, SR_TID.X ;  /* 0x0000000000007919 */ /* 0x000f240000002100 */
[C---:B----4-:R-:W-:Y:S02]  /*5e40*/  LOP3.LUT R7, R0.reuse, 0x1f, RZ, 0xc0, !PT ;  /* 0x0000001f00077812 */ /* 0x050fe400078ec0ff */
[----:B------:R-:W-:-:S05]  /*5e50*/  LOP3.LUT R8, R0, 0x3e0, RZ, 0xc0, !PT ;  /* 0x000003e000087812 */ /* 0x000fca00078ec0ff */
[----:B------:R-:W-:-:S04]  /*5e60*/  IMAD R11, R8, 0x9, R7 ;  /* 0x00000009080b7824 */ /* 0x000fc800078e0207 */
[----:B------:R-:W-:-:S05]  /*5e70*/  VIADD R7, R11, 0x20 ;  /* 0x000000200b077836 */ /* 0x000fca0000000000 */
[----:B------:R-:W-:Y:S01]  /*5e80*/  ISETP.GE.AND P5, PT, R7, UR4, PT ;  /* 0x0000000407007c0c */ /* 0x000fe2000bfa6270 */
[C---:B------:R-:W-:Y:S02]  /*5e90*/  IMAD.SHL.U32 R7, R11.reuse, 0x4, RZ ;  /* 0x000000040b077824 */ /* 0x040fe400078e00ff */
[----:B------:R-:W-:-:S03]  /*5ea0*/  VIADD R8, R11, 0x40 ;  /* 0x000000400b087836 */ /* 0x000fc60000000000 */
[----:B0-----:R-:W-:Y:S02]  /*5eb0*/  IADD3 R2, P2, PT, R2, R7, RZ ;  /* 0x0000000702027210 */ /* 0x001fe40007f5e0ff */
[----:B-1----:R-:W-:Y:S01]  /*5ec0*/  IADD3 R4, P1, PT, R7, R4, RZ ;  /* 0x0000000407047210 */ /* 0x002fe20007f3e0ff */
[C---:B------:R-:W-:Y:S01]  /*5ed0*/  VIADD R7, R11.reuse, 0xc0 ;  /* 0x000000c00b077836 */ /* 0x040fe20000000000 */
[----:B------:R-:W-:Y:S01]  /*5ee0*/  ISETP.GE.AND P0, PT, R8, UR4, PT ;  /* 0x0000000408007c0c */ /* 0x000fe2000bf06270 */
[C---:B------:R-:W-:Y:S01]  /*5ef0*/  VIADD R8, R11.reuse, 0xa0 ;  /* 0x000000a00b087836 */ /* 0x040fe20000000000 */
[----:B------:R-:W-:Y:S01]  /*5f00*/  ISETP.GE.AND P6, PT, R11, UR4, PT ;  /* 0x000000040b007c0c */ /* 0x000fe2000bfc6270 */
[----:B------:R-:W-:Y:S01]  /*5f10*/  IMAD.X R5, RZ, RZ, R5, P1 ;  /* 0x000000ffff057224 */ /* 0x000fe200008e0605 */
[----:B------:R-:W-:Y:S01]  /*5f20*/  ISETP.GE.AND P1, PT, R7, UR4, PT ;  /* 0x0000000407007c0c */ /* 0x000fe2000bf26270 */
[C---:B------:R-:W-:Y:S02]  /*5f30*/  VIADD R9, R11.reuse, 0x60 ;  /* 0x000000600b097836 */ /* 0x040fe40000000000 */
[----:B------:R-:W-:-:S02]  /*5f40*/  VIADD R10, R11, 0x80 ;  /* 0x000000800b0a7836 */ /* 0x000fc40000000000 */
[----:B------:R-:W-:Y:S01]  /*5f50*/  IMAD.X R3, RZ, RZ, R3, P2 ;  /* 0x000000ffff037224 */ /* 0x000fe200010e0603 */
[----:B------:R-:W-:Y:S02]  /*5f60*/  ISETP.GE.AND P2, PT, R8, UR4, PT ;  /* 0x0000000408007c0c */ /* 0x000fe4000bf46270 */
[----:B------:R-:W-:Y:S01]  /*5f70*/  ISETP.GE.AND P4, PT, R9, UR4, PT ;  /* 0x0000000409007c0c */ /* 0x000fe2000bf86270 */
[C---:B------:R-:W-:Y:S01]  /*5f80*/  VIADD R9, R11.reuse, 0x100 ;  /* 0x000001000b097836 */ /* 0x040fe20000000000 */
[----:B------:R-:W-:Y:S01]  /*5f90*/  ISETP.GE.AND P3, PT, R10, UR4, PT ;  /* 0x000000040a007c0c */ /* 0x000fe2000bf66270 */
[----:B------:R-:W-:Y:S02]  /*5fa0*/  VIADD R10, R11, 0xe0 ;  /* 0x000000e00b0a7836 */ /* 0x000fe40000000000 */
[----:B--2---:R-:W-:Y:S02]  /*5fb0*/  IMAD.MOV.U32 R7, RZ, RZ, R6 ;  /* 0x000000ffff077224 */ /* 0x004fe400078e0006 */
[----:B------:R-:W2:Y:S02]  /*5fc0*/  @!P6 LDG.E.CONSTANT R6, desc[UR8][R2.64] ;  /* 0x000000080206e981 */ /* 0x000ea4000c1e9900 */
[----:B------:R-:W-:-:S02]  /*5fd0*/  IMAD.MOV.U32 R8, RZ, RZ, R7 ;  /* 0x000000ffff087224 */ /* 0x000fc400078e0007 */
[----:B---3--:R-:W-:Y:S02]  /*5fe0*/  IMAD.MOV.U32 R17, RZ, RZ, R15 ;  /* 0x000000ffff117224 */ /* 0x008fe400078e000f */
[----:B------:R-:W3:Y:S02]  /*5ff0*/  @!P6 LDG.E.CONSTANT R15, desc[UR8][R4.64] ;  /* 0x00000008040fe981 */ /* 0x000ee4000c1e9900 */
[----:B------:R-:W-:Y:S01]  /*6000*/  IMAD.MOV.U32 R19, RZ, RZ, R17 ;  /* 0x000000ffff137224 */ /* 0x000fe200078e0011 */
[----:B------:R-:W-:Y:S01]  /*6010*/  ISETP.GE.AND P6, PT, R10, UR4, PT ;  /* 0x000000040a007c0c */ /* 0x000fe2000bfc6270 */
[----:B------:R-:W4:Y:S04]  /*6020*/  @!P5 LDG.E.CONSTANT R8, desc[UR8][R2.64+0x80] ;  /* 0x000080080208d981 */ /* 0x000f28000c1e9900 */
[----:B------:R-:W5:Y:S01]  /*6030*/  @!P5 LDG.E.CONSTANT R19, desc[UR8][R4.64+0x80] ;  /* 0x000080080413d981 */ /* 0x000f62000c1e9900 */
[----:B------:R-:W-:Y:S01]  /*6040*/  ISETP.GE.AND P5, PT, R9, UR4, PT ;  /* 0x0000000409007c0c */ /* 0x000fe2000bfa6270 */
[----:B------:R-:W-:-:S02]  /*6050*/  IMAD.MOV.U32 R9, RZ, RZ, R7 ;  /* 0x000000ffff097224 */ /* 0x000fc400078e0007 */
[--C-:B------:R-:W-:Y:S02]  /*6060*/  IMAD.MOV.U32 R10, RZ, RZ, R7.reuse ;  /* 0x000000ffff0a7224 */ /* 0x100fe400078e0007 */
[--C-:B------:R-:W-:Y:S02]  /*6070*/  IMAD.MOV.U32 R11, RZ, RZ, R7.reuse ;  /* 0x000000ffff0b7224 */ /* 0x100fe400078e0007 */
[--C-:B------:R-:W-:Y:S01]  /*6080*/  IMAD.MOV.U32 R12, RZ, RZ, R7.reuse ;  /* 0x000000ffff0c7224 */ /* 0x100fe200078e0007 */
[----:B------:R-:W3:Y:S01]  /*6090*/  @!P0 LDG.E.CONSTANT R9, desc[UR8][R2.64+0x100] ;  /* 0x0001000802098981 */ /* 0x000ee2000c1e9900 */
[--C-:B------:R-:W-:Y:S02]  /*60a0*/  IMAD.MOV.U32 R13, RZ, RZ, R7.reuse ;  /* 0x000000ffff0d7224 */ /* 0x100fe400078e0007 */
[----:B------:R-:W-:Y:S01]  /*60b0*/  IMAD.MOV.U32 R14, RZ, RZ, R7 ;  /* 0x000000ffff0e7224 */ /* 0x000fe200078e0007 */
[----:B------:R-:W5:Y:S04]  /*60c0*/  @!P4 LDG.E.CONSTANT R10, desc[UR8][R2.64+0x180] ;  /* 0x00018008020ac981 */ /* 0x000f68000c1e9900 */
[----:B------:R-:W5:Y:S04]  /*60d0*/  @!P3 LDG.E.CONSTANT R11, desc[UR8][R2.64+0x200] ;  /* 0x00020008020bb981 */ /* 0x000f68000c1e9900 */
[----:B------:R-:W5:Y:S04]  /*60e0*/  @!P2 LDG.E.CONSTANT R12, desc[UR8][R2.64+0x280] ;  /* 0x00028008020ca981 */ /* 0x000f68000c1e9900 */
[----:B------:R-:W5:Y:S04]  /*60f0*/  @!P1 LDG.E.CONSTANT R13, desc[UR8][R2.64+0x300] ;  /* 0x00030008020d9981 */ /* 0x000f68000c1e9900 */
[----:B------:R-:W5:Y:S04]  /*6100*/  @!P6 LDG.E.CONSTANT R14, desc[UR8][R2.64+0x380] ;  /* 0x00038008020ee981 */ /* 0x000f68000c1e9900 */
[----:B------:R0:W5:Y:S01]  /*6110*/  @!P5 LDG.E.CONSTANT R7, desc[UR8][R2.64+0x400] ;  /* 0x000400080207d981 */ /* 0x000162000c1e9900 */
[----:B------:R-:W-:-:S02]  /*6120*/  IMAD.MOV.U32 R20, RZ, RZ, R17 ;  /* 0x000000ffff147224 */ /* 0x000fc400078e0011 */
[--C-:B------:R-:W-:Y:S02]  /*6130*/  IMAD.MOV.U32 R21, RZ, RZ, R17.reuse ;  /* 0x000000ffff157224 */ /* 0x100fe400078e0011 */
[--C-:B------:R-:W-:Y:S02]  /*6140*/  IMAD.MOV.U32 R22, RZ, RZ, R17.reuse ;  /* 0x000000ffff167224 */ /* 0x100fe400078e0011 */
[--C-:B------:R-:W-:Y:S01]  /*6150*/  IMAD.MOV.U32 R23, RZ, RZ, R17.reuse ;  /* 0x000000ffff177224 */ /* 0x100fe200078e0011 */
[----:B------:R-:W5:Y:S01]  /*6160*/  @!P0 LDG.E.CONSTANT R20, desc[UR8][R4.64+0x100] ;  /* 0x0001000804148981 */ /* 0x000f62000c1e9900 */
        /* <DEDUP_REMOVED lines=8> */
[----:B0-----:R-:W0:Y:S01]  /*61f0*/  S2R R2, SR_LANEID ;  /* 0x0000000000027919 */ /* 0x001e220000000000 */
[----:B------:R-:W1:Y:S01]  /*6200*/  S2UR UR5, SR_CgaCtaId ;  /* 0x00000000000579c3 */ /* 0x000e620000008800 */
[----:B------:R-:W-:Y:S01]  /*6210*/  SHF.R.U32.HI R3, RZ, 0x5, R0 ;  /* 0x00000005ff037819 */ /* 0x000fe20000011600 */
[----:B------:R-:W-:-:S02]  /*6220*/  UMOV UR4, 0x400 ;  /* 0x0000040000047882 */ /* 0x000fc40000000000 */
[----:B-1----:R-:W-:Y:S02]  /*6230*/  ULEA UR4, UR5, UR4, 0x18 ;  /* 0x0000000405047291 */ /* 0x002fe4000f8ec0ff */
[----:B0-----:R-:W-:-:S05]  /*6240*/  IMAD R3, R3, 0x120, R2 ;  /* 0x0000012003037824 */ /* 0x001fca00078e0202 */
[----:B------:R-:W-:-:S05]  /*6250*/  LEA R28, R3, UR4, 0x2 ;  /* 0x00000004031c7c11 */ /* 0x000fca000f8e10ff */
[----:B------:R-:W-:Y:S01]  /*6260*/  IMAD R31, R2, 0x20, R28 ;  /* 0x00000020021f7824 */ /* 0x000fe200078e021c */
[C---:B------:R-:W-:Y:S02]  /*6270*/  LEA R32, R0.reuse, UR4, 0x2 ;  /* 0x0000000400207c11 */ /* 0x040fe4000f8e10ff */
[----:B------:R-:W-:Y:S01]  /*6280*/  ISETP.NE.AND P5, PT, R0, RZ, PT ;  /* 0x000000ff0000720c */ /* 0x000fe20003fa5270 */
[----:B------:R-:W-:Y:S01]  /*6290*/  IMAD.MOV.U32 R47, RZ, RZ, RZ ;  /* 0x000000ffff2f7224 */ /* 0x000fe200078e00ff */
[----:B--2---:R-:W-:Y:S04]  /*62a0*/  STS [R28], R6 ;  /* 0x000000061c007388 */ /* 0x004fe80000000800 */
[----:B----4-:R-:W-:Y:S04]  /*62b0*/  STS [R28+0x80], R8 ;  /* 0x000080081c007388 */ /* 0x010fe80000000800 */
[----:B---3--:R-:W-:Y:S04]  /*62c0*/  STS [R28+0x100], R9 ;  /* 0x000100091c007388 */ /* 0x008fe80000000800 */
[----:B-----5:R-:W-:Y:S04]  /*62d0*/  STS [R28+0x180], R10 ;  /* 0x0001800a1c007388 */ /* 0x020fe80000000800 */
[----:B------:R-:W-:Y:S04]  /*62e0*/  STS [R28+0x200], R11 ;  /* 0x0002000b1c007388 */ /* 0x000fe80000000800 */
[----:B------:R-:W-:Y:S04]  /*62f0*/  STS [R28+0x280], R12 ;  /* 0x0002800c1c007388 */ /* 0x000fe80000000800 */
[----:B------:R-:W-:Y:S04]  /*6300*/  STS [R28+0x300], R13 ;  /* 0x0003000d1c007388 */ /* 0x000fe80000000800 */
[----:B------:R-:W-:Y:S04]  /*6310*/  STS [R28+0x380], R14 ;  /* 0x0003800e1c007388 */ /* 0x000fe80000000800 */
[----:B------:R-:W-:Y:S01]  /*6320*/  STS [R28+0x400], R7 ;  /* 0x000400071c007388 */ /* 0x000fe20000000800 */
[----:B------:R-:W-:-:S03]  /*6330*/  NOP ;  /* 0x0000000000007918 */ /* 0x000fc60000000000 */
[----:B------:R-:W0:Y:S04]  /*6340*/  LDS R27, [R31+0x20] ;  /* 0x000020001f1b7984 */ /* 0x000e280000000800 */
[----:B------:R-:W-:Y:S04]  /*6350*/  LDS R2, [R31] ;  /* 0x000000001f027984 */ /* 0x000fe80000000800 */
[----:B------:R-:W1:Y:S04]  /*6360*/  LDS R4, [R31+0x4] ;  /* 0x000004001f047984 */ /* 0x000e680000000800 */
[----:B------:R-:W-:Y:S04]  /*6370*/  LDS R6, [R31+0x8] ;  /* 0x000008001f067984 */ /* 0x000fe80000000800 */
[----:B------:R-:W-:Y:S04]  /*6380*/  LDS R8, [R31+0xc] ;  /* 0x00000c001f087984 */ /* 0x000fe80000000800 */
[----:B------:R-:W-:Y:S04]  /*6390*/  LDS R10, [R31+0x10] ;  /* 0x000010001f0a7984 */ /* 0x000fe80000000800 */
[----:B------:R-:W-:Y:S04]  /*63a0*/  LDS R12, [R31+0x14] ;  /* 0x000014001f0c7984 */ /* 0x000fe80000000800 */
[----:B------:R-:W-:Y:S04]  /*63b0*/  LDS R14, [R31+0x18] ;  /* 0x000018001f0e7984 */ /* 0x000fe80000000800 */
[----:B------:R-:W-:Y:S01]  /*63c0*/  LDS R16, [R31+0x1c] ;  /* 0x00001c001f107984 */ /* 0x000fe20000000800 */
[----:B------:R-:W-:Y:S06]  /*63d0*/  BAR.SYNC.DEFER_BLOCKING 0x0 ;  /* 0x0000000000007b1d */ /* 0x000fec0000010000 */
[----:B------:R-:W-:Y:S04]  /*63e0*/  STS [R28], R15 ;  /* 0x0000000f1c007388 */ /* 0x000fe80000000800 */
[----:B------:R-:W-:Y:S04]  /*63f0*/  STS [R28+0x80], R19 ;  /* 0x000080131c007388 */ /* 0x000fe80000000800 */
[----:B------:R-:W-:Y:S04]  /*6400*/  STS [R28+0x100], R20 ;  /* 0x000100141c007388 */ /* 0x000fe80000000800 */
[----:B------:R2:W-:Y:S04]  /*6410*/  STS [R28+0x180], R21 ;  /* 0x000180151c007388 */ /* 0x0005e80000000800 */
[----:B------:R-:W-:Y:S04]  /*6420*/  STS [R28+0x200], R22 ;  /* 0x000200161c007388 */ /* 0x000fe80000000800 */
[----:B------:R3:W-:Y:S04]  /*6430*/  STS [R28+0x280], R23 ;  /* 0x000280171c007388 */ /* 0x0007e80000000800 */
[----:B------:R-:W-:Y:S04]  /*6440*/  STS [R28+0x300], R24 ;  /* 0x000300181c007388 */ /* 0x000fe80000000800 */
[----:B------:R4:W-:Y:S04]  /*6450*/  STS [R28+0x380], R25 ;  /* 0x000380191c007388 */ /* 0x0009e80000000800 */
[----:B------:R-:W-:Y:S01]  /*6460*/  STS [R28+0x400], R17 ;  /* 0x000400111c007388 */ /* 0x000fe20000000800 */
[----:B------:R-:W-:-:S03]  /*6470*/  NOP ;  /* 0x0000000000007918 */ /* 0x000fc60000000000 */
[----:B------:R-:W5:Y:S04]  /*6480*/  LDS R3, [R31] ;  /* 0x000000001f037984 */ /* 0x000f680000000800 */
[----:B------:R-:W5:Y:S04]  /*6490*/  LDS R5, [R31+0x4] ;  /* 0x000004001f057984 */ /* 0x000f680000000800 */
[----:B------:R-:W5:Y:S04]  /*64a0*/  LDS R7, [R31+0x8] ;  /* 0x000008001f077984 */ /* 0x000f680000000800 */
[----:B------:R-:W-:Y:S04]  /*64b0*/  LDS R9, [R31+0xc] ;  /* 0x00000c001f097984 */ /* 0x000fe80000000800 */
[----:B------:R-:W-:Y:S04]  /*64c0*/  LDS R11, [R31+0x10] ;  /* 0x000010001f0b7984 */ /* 0x000fe80000000800 */
[----:B------:R-:W-:Y:S04]  /*64d0*/  LDS R13, [R31+0x14] ;  /* 0x000014001f0d7984 */ /* 0x000fe80000000800 */
[----:B------:R-:W-:Y:S04]  /*64e0*/  LDS R15, [R31+0x18] ;  /* 0x000018001f0f7984 */ /* 0x000fe80000000800 */
[----:B------:R-:W-:Y:S04]  /*64f0*/  LDS R17, [R31+0x1c] ;  /* 0x00001c001f117984 */ /* 0x000fe80000000800 */
[----:B------:R-:W-:Y:S01]  /*6500*/  LDS R19, [R31+0x20] ;  /* 0x000020001f137984 */ /* 0x000fe20000000800 */
[----:B------:R-:W-:Y:S06]  /*6510*/  BAR.SYNC.DEFER_BLOCKING 0x0 ;  /* 0x0000000000007b1d */ /* 0x000fec0000010000 */
[----:B0-----:R-:W-:Y:S02]  /*6520*/  STS [R32+0x4d8], R27 ;  /* 0x0004d81b20007388 */ /* 0x001fe40000000800 */
[----:B------:R-:W-:Y:S01]  /*6530*/  BAR.SYNC.DEFER_BLOCKING 0x0 ;  /* 0x0000000000007b1d */ /* 0x000fe20000010000 */
[----:B--2---:R-:W-:-:S04]  /*6540*/  IMAD R21, R0, 0x9, RZ ;  /* 0x0000000900157824 */ /* 0x004fc800078e02ff */
[C---:B---3--:R-:W-:Y:S01]  /*6550*/  VIADD R23, R21.reuse, 0x1 ;  /* 0x0000000115177836 */ /* 0x048fe20000000000 */
[----:B------:R-:W0:Y:S04]  /*6560*/  @P5 LDS R18, [R32+0x4d4] ;  /* 0x0004d40020125984 */ /* 0x000e280000000800 */
[----:B------:R-:W-:Y:S02]  /*6570*/  ISETP.EQ.U32.AND P0, PT, R26, R23, PT ;  /* 0x000000171a00720c */ /* 0x000fe40003f02070 */
[----:B-1----:R-:W-:Y:S01]  /*6580*/  ISETP.NE.AND P6, PT, R2, R4, PT ;  /* 0x000000040200720c */ /* 0x002fe20003fc5270 */
[----:B----4-:R-:W-:-:S03]  /*6590*/  VIADD R25, R21, 0x2 ;  /* 0x0000000215197836 */ /* 0x010fc60000000000 */
[----:B------:R-:W-:Y:S02]  /*65a0*/  ISETP.EQ.OR.EX P0, PT, R30, RZ, P6, P0 ;  /* 0x000000ff1e00720c */ /* 0x000fe40003702700 */
[----:B------:R-:W-:Y:S02]  /*65b0*/  ISETP.EQ.U32.AND P1, PT, R26, R25, PT ;  /* 0x000000191a00720c */ /* 0x000fe40003f22070 */
[----:B-----5:R-:W-:Y:S02]  /*65c0*/  SEL R20, R3, RZ, !P0 ;  /* 0x000000ff03147207 */ /* 0x020fe40004000000 */
[----:B------:R-:W-:Y:S01]  /*65d0*/  ISETP.NE.AND P6, PT, R4, R6, PT ;  /* 0x000000060400720c */ /* 0x000fe20003fc5270 */
[----:B------:R-:W-:Y:S02]  /*65e0*/  VIADD R29, R21, 0x3 ;  /* 0x00000003151d7836 */ /* 0x000fe40000000000 */
[----:B------:R-:W-:Y:S01]  /*65f0*/  IMAD.IADD R20, R5, 0x1, R20 ;  /* 0x0000000105147824 */ /* 0x000fe200078e0214 */
[----:B------:R-:W-:-:S02]  /*6600*/  ISETP.EQ.OR.EX P1, PT, R30, RZ, P6, P1 ;  /* 0x000000ff1e00720c */ /* 0x000fc40003722710 */
[----:B------:R-:W-:Y:S01]  /*6610*/  ISETP.NE.U32.AND P4, PT, R26, R21, PT ;  /* 0x000000151a00720c */ /* 0x000fe20003f85070 */
[----:B------:R-:W-:Y:S01]  /*6620*/  VIADD R23, R21, 0x4 ;  /* 0x0000000415177836 */ /* 0x000fe20000000000 */
[----:B------:R-:W-:Y:S01]  /*6630*/  SEL R20, R20, RZ, !P1 ;  /* 0x000000ff14147207 */ /* 0x000fe20004800000 */
[----:B------:R-:W-:Y:S01]  /*6640*/  IMAD.MOV.U32 R25, RZ, RZ, 0x1 ;  /* 0x00000001ff197424 */ /* 0x000fe200078e00ff */
[----:B------:R-:W-:Y:S02]  /*6650*/  ISETP.NE.AND.EX P4, PT, R30, RZ, PT, P4 ;  /* 0x000000ff1e00720c */ /* 0x000fe40003f85340 */
[----:B------:R-:W-:Y:S02]  /*6660*/  ISETP.EQ.U32.AND P2, PT, R26, R29, PT ;  /* 0x0000001d1a00720c */ /* 0x000fe40003f42070 */
[----:B------:R-:W-:Y:S01]  /*6670*/  ISETP.NE.AND P6, PT, R6, R8, PT ;  /* 0x000000080600720c */ /* 0x000fe20003fc5270 */
[----:B------:R-:W-:Y:S01]  /*6680*/  IMAD.IADD R20, R7, 0x1, R20 ;  /* 0x0000000107147824 */ /* 0x000fe200078e0214 */
[----:B------:R-:W-:-:S02]  /*6690*/  SEL R0, RZ, 0x1, P4 ;  /* 0x00000001ff007807 */ /* 0x000fc40002000000 */
[----:B------:R-:W-:Y:S02]  /*66a0*/  SEL R47, R47, RZ, P4 ;  /* 0x000000ff2f2f7207 */ /* 0x000fe40002000000 */
[----:B------:R-:W-:Y:S02]  /*66b0*/  ISETP.EQ.OR.EX P2, PT, R30, RZ, P6, P2 ;  /* 0x000000ff1e00720c */ /* 0x000fe40003742720 */
[----:B0-----:R-:W-:-:S04]  /*66c0*/  @P5 ISETP.NE.AND P3, PT, R18, R2, PT ;  /* 0x000000021200520c */ /* 0x001fc80003f65270 */
[----:B------:R-:W-:Y:S02]  /*66d0*/  @P5 SEL R25, RZ, 0x1, !P3 ;  /* 0x00000001ff195807 */ /* 0x000fe40005800000 */
[----:B------:R-:W-:Y:S01]  /*66e0*/  ISETP.EQ.U32.AND P3, PT, R26, R23, PT ;  /* 0x000000171a00720c */ /* 0x000fe20003f62070 */
[----:B------:R-:W-:Y:S01]  /*66f0*/  VIADD R23, R21, 0x7 ;  /* 0x0000000715177836 */ /* 0x000fe20000000000 */
[----:B------:R-:W-:Y:S02]  /*6700*/  @P5 SEL R0, R0, R25, !P4 ;  /* 0x0000001900005207 */ /* 0x000fe40006000000 */
[----:B------:R-:W-:Y:S02]  /*6710*/  SEL R47, R47, RZ, P5 ;  /* 0x000000ff2f2f7207 */ /* 0x000fe40002800000 */
[----:B------:R-:W-:Y:S01]  /*6720*/  ISETP.EQ.U32.AND P4, PT, R26, R23, PT ;  /* 0x000000171a00720c */ /* 0x000fe20003f82070 */
[----:B------:R-:W-:Y:S01]  /*6730*/  VIADD R23, R21, 0x8 ;  /* 0x0000000815177836 */ /* 0x000fe20000000000 */
[----:B------:R-:W-:-:S02]  /*6740*/  SEL R20, R20, RZ, !P2 ;  /* 0x000000ff14147207 */ /* 0x000fc40005000000 */
[----:B------:R-:W-:Y:S02]  /*6750*/  ISETP.NE.AND P5, PT, R8, R10, PT ;  /* 0x0000000a0800720c */ /* 0x000fe40003fa5270 */
[----:B------:R-:W-:Y:S01]  /*6760*/  ISETP.NE.AND P6, PT, R14, R16, PT ;  /* 0x000000100e00720c */ /* 0x000fe20003fc5270 */
[----:B------:R-:W-:Y:S01]  /*6770*/  IMAD.IADD R20, R9, 0x1, R20 ;  /* 0x0000000109147824 */ /* 0x000fe200078e0214 */
[----:B------:R-:W-:Y:S02]  /*6780*/  ISETP.EQ.OR.EX P3, PT, R30, RZ, P5, P3 ;  /* 0x000000ff1e00720c */ /* 0x000fe40002f62730 */
[----:B------:R-:W-:Y:S01]  /*6790*/  ISETP.EQ.U32.AND P5, PT, R26, R23, PT ;  /* 0x000000171a00720c */ /* 0x000fe20003fa2070 */
[----:B------:R-:W-:Y:S01]  /*67a0*/  VIADD R23, R21, 0x5 ;  /* 0x0000000515177836 */ /* 0x000fe20000000000 */
[----:B------:R-:W-:Y:S02]  /*67b0*/  ISETP.EQ.OR.EX P4, PT, R30, RZ, P6, P4 ;  /* 0x000000ff1e00720c */ /* 0x000fe40003782740 */
[----:B------:R-:W-:-:S02]  /*67c0*/  ISETP.NE.AND P6, PT, R16, R27, PT ;  /* 0x0000001b1000720c */ /* 0x000fc40003fc5270 */
[----:B------:R-:W-:Y:S02]  /*67d0*/  SEL R20, R20, RZ, !P3 ;  /* 0x000000ff14147207 */ /* 0x000fe40005800000 */
[----:B------:R-:W-:Y:S02]  /*67e0*/  P2R R22, PR, RZ, 0x4 ;  /* 0x00000004ff167803 */ /* 0x000fe40000000000 */
[----:B------:R-:W-:Y:S02]  /*67f0*/  ISETP.EQ.OR.EX P5, PT, R30, RZ, P6, P5 ;  /* 0x000000ff1e00720c */ /* 0x000fe400037a2750 */
[----:B------:R-:W-:Y:S02]  /*6800*/  ISETP.EQ.U32.AND P6, PT, R26, R23, PT ;  /* 0x000000171a00720c */ /* 0x000fe40003fc2070 */
[----:B------:R-:W-:Y:S01]  /*6810*/  ISETP.NE.AND P2, PT, R10, R12, PT ;  /* 0x0000000c0a00720c */ /* 0x000fe20003f45270 */
[----:B------:R-:W-:Y:S01]  /*6820*/  IMAD.IADD R20, R11, 0x1, R20 ;  /* 0x000000010b147824 */ /* 0x000fe200078e0214 */
[----:B------:R-:W-:-:S02]  /*6830*/  SEL R25, RZ, 0x1, !P0 ;  /* 0x00000001ff197807 */ /* 0x000fc40004000000 */
[----:B------:R-:W-:-:S04]  /*6840*/  ISETP.EQ.OR.EX P6, PT, R30, RZ, P2, P6 ;  /* 0x000000ff1e00720c */ /* 0x000fc800017c2760 */
[----:B------:R-:W-:Y:S02]  /*6850*/  SEL R23, RZ, 0x1, !P6 ;  /* 0x00000001ff177807 */ /* 0x000fe40007000000 */
[----:B------:R-:W-:Y:S02]  /*6860*/  SEL R20, R20, RZ, !P6 ;  /* 0x000000ff14147207 */ /* 0x000fe40007000000 */
[----:B------:R-:W-:Y:S02]  /*6870*/  IADD3 R25, P6, PT, R25, R0, RZ ;  /* 0x0000000019197210 */ /* 0x000fe40007fde0ff */
[----:B------:R-:W-:Y:S01]  /*6880*/  SEL R32, RZ, 0x1, !P1 ;  /* 0x00000001ff207807 */ /* 0x000fe20004800000 */
[----:B------:R-:W-:Y:S02]  /*6890*/  VIADD R21, R21, 0x6 ;  /* 0x0000000615157836 */ /* 0x000fe40000000000 */
[----:B------:R-:W-:Y:S01]  /*68a0*/  IMAD.X R31, RZ, RZ, R47, P6 ;  /* 0x000000ffff1f7224 */ /* 0x000fe200030e062f */
[----:B------:R-:W-:-:S02]  /*68b0*/  IADD3 R32, P6, PT, R25, R32, RZ ;  /* 0x0000002019207210 */ /* 0x000fc40007fde0ff */
[----:B------:R-:W-:-:S03]  /*68c0*/  ISETP.NE.AND P2, PT, R12, R14, PT ;  /* 0x0000000e0c00720c */ /* 0x000fc60003f45270 */
[----:B------:R-:W-:Y:S01]  /*68d0*/  IMAD.X R33, RZ, RZ, R31, P6 ;  /* 0x000000ffff217224 */ /* 0x000fe200030e061f */
[----:B------:R-:W-:Y:S01]  /*68e0*/  ISETP.EQ.U32.AND P6, PT, R26, R21, PT ;  /* 0x000000151a00720c */ /* 0x000fe20003fc2070 */
[----:B------:R-:W-:-:S03]  /*68f0*/  IMAD.IADD R20, R13, 0x1, R20 ;  /* 0x000000010d147824 */ /* 0x000fc600078e0214 */
[----:B------:R-:W-:-:S04]  /*6900*/  ISETP.EQ.OR.EX P6, PT, R30, RZ, P2, P6 ;  /* 0x000000ff1e00720c */ /* 0x000fc800017c2760 */
[----:B------:R-:W-:Y:S02]  /*6910*/  SEL R20, R20, RZ, !P6 ;  /* 0x000000ff14147207 */ /* 0x000fe40007000000 */
[----:B------:R-:W-:-:S03]  /*6920*/  ISETP.NE.AND P2, PT, R22, RZ, PT ;  /* 0x000000ff1600720c */ /* 0x000fc60003f45270 */
[----:B------:R-:W-:Y:S01]  /*6930*/  IMAD.IADD R20, R15, 0x1, R20 ;  /* 0x000000010f147824 */ /* 0x000fe200078e0214 */
[----:B------:R-:W-:Y:S02]  /*6940*/  SEL R25, RZ, 0x1, !P2 ;  /* 0x00000001ff197807 */ /* 0x000fe40005000000 */
[----:B------:R-:W-:Y:S02]  /*6950*/  SEL R21, RZ, 0x1, !P6 ;  /* 0x00000001ff157807 */ /* 0x000fe40007000000 */
[----:B------:R-:W-:Y:S02]  /*6960*/  SEL R20, R20, RZ, !P4 ;  /* 0x000000ff14147207 */ /* 0x000fe40006000000 */
[----:B------:R-:W-:Y:S02]  /*6970*/  IADD3 R34, P6, PT, R32, R25, RZ ;  /* 0x0000001920227210 */ /* 0x000fe40007fde0ff */
[----:B------:R-:W-:Y:S01]  /*6980*/  SEL R25, RZ, 0x1, !P3 ;  /* 0x00000001ff197807 */ /* 0x000fe20005800000 */
[----:B------:R-:W-:-:S02]  /*6990*/  IMAD.IADD R20, R17, 0x1, R20 ;  /* 0x0000000111147824 */ /* 0x000fc400078e0214 */
[----:B------:R-:W-:Y:S01]  /*69a0*/  IMAD.X R35, RZ, RZ, R33, P6 ;  /* 0x000000ffff237224 */ /* 0x000fe200030e0621 */
[----:B------:R-:W-:Y:S02]  /*69b0*/  IADD3 R36, P6, PT, R34, R25, RZ ;  /* 0x0000001922247210 */ /* 0x000fe40007fde0ff */
[----:B------:R-:W-:-:S03]  /*69c0*/  SEL R20, R20, RZ, !P5 ;  /* 0x000000ff14147207 */ /* 0x000fc60006800000 */
[----:B------:R-:W-:Y:S01]  /*69d0*/  IMAD.X R37, RZ, RZ, R35, P6 ;  /* 0x000000ffff257224 */ /* 0x000fe200030e0623 */
[----:B------:R-:W-:Y:S01]  /*69e0*/  IADD3 R38, P6, PT, R36, R23, RZ ;  /* 0x0000001724267210 */ /* 0x000fe20007fde0ff */
[----:B------:R-:W-:Y:S01]  /*69f0*/  IMAD.IADD R20, R19, 0x1, R20 ;  /* 0x0000000113147824 */ /* 0x000fe200078e0214 */
[----:B------:R-:W-:-:S03]  /*6a00*/  SEL R23, RZ, 0x1, !P4 ;  /* 0x00000001ff177807 */ /* 0x000fc60006000000 */
[----:B------:R-:W-:Y:S01]  /*6a10*/  IMAD.X R39, RZ, RZ, R37, P6 ;  /* 0x000000ffff277224 */ /* 0x000fe200030e0625 */
[----:B------:R-:W-:Y:S01]  /*6a20*/  IADD3 R40, P6, PT, R38, R21, RZ ;  /* 0x0000001526287210 */ /* 0x000fe20007fde0ff */
[----:B------:R-:W0:Y:S01]  /*6a30*/  SHFL.UP PT, R19, R20, 0x1, RZ ;  /* 0x0420000014137989 */ /* 0x000e2200000e00ff */
[----:B------:R-:W-:Y:S02]  /*6a40*/  SEL R21, RZ, 0x1, !P5 ;  /* 0x00000001ff157807 */ /* 0x000fe40006800000 */
[----:B------:R-:W-:Y:S01]  /*6a50*/  IADD3 R42, P5, PT, R40, R23, RZ ;  /* 0x00000017282a7210 */ /* 0x000fe20007fbe0ff */
[----:B------:R-:W-:-:S04]  /*6a60*/  IMAD.X R41, RZ, RZ, R39, P6 ;  /* 0x000000ffff297224 */ /* 0x000fc800030e0627 */
[----:B------:R-:W-:Y:S01]  /*6a70*/  IMAD.X R43, RZ, RZ, R41, P5 ;  /* 0x000000ffff2b7224 */ /* 0x000fe200028e0629 */
[----:B------:R-:W-:-:S05]  /*6a80*/  IADD3 R24, P5, PT, R42, R21, RZ ;  /* 0x000000152a187210 */ /* 0x000fca0007fbe0ff */
[----:B------:R-:W-:Y:S01]  /*6a90*/  IMAD.X R25, RZ, RZ, R43, P5 ;  /* 0x000000ffff197224 */ /* 0x000fe200028e062b */
[----:B------:R-:W-:-:S04]  /*6aa0*/  ISETP.NE.U32.AND P5, PT, R24, RZ, PT ;  /* 0x000000ff1800720c */ /* 0x000fc80003fa5070 */
[----:B------:R-:W-:-:S04]  /*6ab0*/  ISETP.NE.AND.EX P5, PT, R25, RZ, PT, P5 ;  /* 0x000000ff1900720c */ /* 0x000fc80003fa5350 */
[----:B0-----:R-:W-:Y:S02]  /*6ac0*/  SEL R23, R19, RZ, !P5 ;  /* 0x000000ff13177207 */ /* 0x001fe40006800000 */
[----:B------:R-:W0:Y:S01]  /*6ad0*/  S2R R19, SR_LANEID ;  /* 0x0000000000137919 */ /* 0x000e220000000000 */
[----:B------:R-:W1:Y:S04]  /*6ae0*/  SHFL.UP PT, R21, R24, 0x1, RZ ;  /* 0x0420000018157989 */ /* 0x000e6800000e00ff */
[----:B------:R-:W2:Y:S01]  /*6af0*/  SHFL.UP PT, R22, R25, 0x1, RZ ;  /* 0x0420000019167989 */ /* 0x000ea200000e00ff */
[----:B0-----:R-:W-:-:S04]  /*6b00*/  ISETP.GE.AND P5, PT, R19, 0x1, PT ;  /* 0x000000011300780c */ /* 0x001fc80003fa6270 */
[----:B------:R-:W-:-:S05]  /*6b10*/  SEL R23, R23, RZ, P5 ;  /* 0x000000ff17177207 */ /* 0x000fca0002800000 */
[----:B------:R-:W-:-:S05]  /*6b20*/  IMAD.IADD R23, R20, 0x1, R23 ;  /* 0x0000000114177824 */ /* 0x000fca00078e0217 */
[----:B------:R-:W0:Y:S01]  /*6b30*/  SHFL.UP PT, R20, R23, 0x2, RZ ;  /* 0x0440000017147989 */ /* 0x000e2200000e00ff */
[----:B-1----:R-:W-:Y:S02]  /*6b40*/  SEL R21, R21, RZ, P5 ;  /* 0x000000ff15157207 */ /* 0x002fe40002800000 */
[----:B--2---:R-:W-:Y:S02]  /*6b50*/  SEL R22, R22, RZ, P5 ;  /* 0x000000ff16167207 */ /* 0x004fe40002800000 */
[----:B------:R-:W-:-:S05]  /*6b60*/  IADD3 R29, P5, PT, R21, R24, RZ ;  /* 0x00000018151d7210 */ /* 0x000fca0007fbe0ff */
[----:B------:R-:W-:Y:S01]  /*6b70*/  IMAD.X R28, R22, 0x1, R25, P5 ;  /* 0x00000001161c7824 */ /* 0x000fe200028e0619 */
[----:B------:R-:W-:-:S04]  /*6b80*/  ISETP.NE.U32.AND P5, PT, R29, RZ, PT ;  /* 0x000000ff1d00720c */ /* 0x000fc80003fa5070 */
[----:B------:R-:W-:Y:S01]  /*6b90*/  ISETP.NE.AND.EX P5, PT, R28, RZ, PT, P5 ;  /* 0x000000ff1c00720c */ /* 0x000fe20003fa5350 */
[----:B------:R-:W1:Y:S03]  /*6ba0*/  SHFL.UP PT, R21, R28, 0x2, RZ ;  /* 0x044000001c157989 */ /* 0x000e6600000e00ff */
[----:B0-----:R-:W-:Y:S02]  /*6bb0*/  SEL R22, R20, RZ, !P5 ;  /* 0x000000ff14167207 */ /* 0x001fe40006800000 */
[----:B------:R-:W0:Y:S01]  /*6bc0*/  SHFL.UP PT, R20, R29, 0x2, RZ ;  /* 0x044000001d147989 */ /* 0x000e2200000e00ff */
[----:B------:R-:W-:-:S04]  /*6bd0*/  ISETP.GE.AND P5, PT, R19, 0x2, PT ;  /* 0x000000021300780c */ /* 0x000fc80003fa6270 */
[----:B------:R-:W-:-:S05]  /*6be0*/  SEL R22, R22, RZ, P5 ;  /* 0x000000ff16167207 */ /* 0x000fca0002800000 */
[----:B------:R-:W-:Y:S01]  /*6bf0*/  IMAD.IADD R22, R23, 0x1, R22 ;  /* 0x0000000117167824 */ /* 0x000fe200078e0216 */
[----:B-1----:R-:W-:Y:S02]  /*6c00*/  SEL R21, R21, RZ, P5 ;  /* 0x000000ff15157207 */ /* 0x002fe40002800000 */
        /* <DEDUP_REMOVED lines=32> */
[----:B------:R-:W1:Y:S01]  /*6e10*/  SHFL.UP PT, R21, R24, 0x10, RZ ;  /* 0x0600000018157989 */ /* 0x000e6200000e00ff */
[----:B------:R-:W2:Y:S02]  /*6e20*/  S2R R44, SR_TID.X ;  /* 0x00000000002c7919 */ /* 0x000ea40000002100 */
[----:B0-----:R-:W-:Y:S02]  /*6e30*/  SEL R23, R20, RZ, !P5 ;  /* 0x000000ff14177207 */ /* 0x001fe40006800000 */
[----:B------:R-:W0:Y:S01]  /*6e40*/  SHFL.UP PT, R20, R25, 0x10, RZ ;  /* 0x0600000019147989 */ /* 0x000e2200000e00ff */
[----:B------:R-:W-:-:S04]  /*6e50*/  ISETP.GE.AND P5, PT, R19, 0x10, PT ;  /* 0x000000101300780c */ /* 0x000fc80003fa6270 */
[----:B------:R-:W-:Y:S02]  /*6e60*/  SEL R23, R23, RZ, P5 ;  /* 0x000000ff17177207 */ /* 0x000fe40002800000 */
[----:B-1----:R-:W-:-:S03]  /*6e70*/  SEL R21, R21, RZ, P5 ;  /* 0x000000ff15157207 */ /* 0x002fc60002800000 */
[----:B------:R-:W-:Y:S01]  /*6e80*/  IMAD.IADD R45, R22, 0x1, R23 ;  /* 0x00000001162d7824 */ /* 0x000fe200078e0217 */
[----:B0-----:R-:W-:Y:S02]  /*6e90*/  SEL R20, R20, RZ, P5 ;  /* 0x000000ff14147207 */ /* 0x001fe40002800000 */
[----:B------:R-:W-:Y:S02]  /*6ea0*/  ISETP.NE.AND P5, PT, R19, 0x1f, PT ;  /* 0x0000001f1300780c */ /* 0x000fe40003fa5270 */
[----:B------:R-:W-:Y:S02]  /*6eb0*/  IADD3 R20, P6, PT, R20, R25, RZ ;  /* 0x0000001914147210 */ /* 0x000fe40007fde0ff */
[----:B--2---:R-:W-:-:S03]  /*6ec0*/  SHF.R.U32.HI R46, RZ, 0x5, R44 ;  /* 0x00000005ff2e7819 */ /* 0x004fc6000001162c */
[----:B------:R-:W-:-:S06]  /*6ed0*/  IMAD.X R21, R21, 0x1, R24, P6 ;  /* 0x0000000115157824 */ /* 0x000fcc00030e0618 */
[----:B------:R-:W-:-:S05]  /*6ee0*/  @!P5 LEA R48, R46, UR4, 0x4 ;  /* 0x000000042e30dc11 */ /* 0x000fca000f8e20ff */
[----:B------:R-:W-:Y:S04]  /*6ef0*/  @!P5 STS.64 [R48], R20 ;  /* 0x000000143000d388 */ /* 0x000fe80000000a00 */
[----:B------:R-:W-:Y:S01]  /*6f00*/  @!P5 STS [R48+0x8], R45 ;  /* 0x0000082d3000d388 */ /* 0x000fe20000000800 */
[----:B------:R-:W-:Y:S06]  /*6f10*/  BAR.SYNC.DEFER_BLOCKING 0x0 ;  /* 0x0000000000007b1d */ /* 0x000fec0000010000 */
[----:B------:R-:W-:Y:S04]  /*6f20*/  LDS.64 R22, [UR4+0x10] ;  /* 0x00001004ff167984 */ /* 0x000fe80008000a00 */
[----:B------:R-:W0:Y:S04]  /*6f30*/  LDS.64 R24, [UR4] ;  /* 0x00000004ff187984 */ /* 0x000e280008000a00 */
[----:B------:R-:W1:Y:S01]  /*6f40*/  LDS.64 R28, [UR4+0x20] ;  /* 0x00002004ff1c7984 */ /* 0x000e620008000a00 */
[----:B0-----:R-:W-:-:S05]  /*6f50*/  IADD3 R53, P5, PT, R24, R22, RZ ;  /* 0x0000001618357210 */ /* 0x001fca0007fbe0ff */
[----:B------:R-:W-:Y:S01]  /*6f60*/  IMAD.X R55, R25, 0x1, R23, P5 ;  /* 0x0000000119377824 */ /* 0x000fe200028e0617 */
[----:B------:R-:W-:Y:S02]  /*6f70*/  ISETP.NE.U32.AND P5, PT, R22, RZ, PT ;  /* 0x000000ff1600720c */ /* 0x000fe40003fa5070 */
[----:B------:R-:W0:Y:S02]  /*6f80*/  LDS R22, [UR4+0x8] ;  /* 0x00000804ff167984 */ /* 0x000e240008000800 */
[----:B------:R-:W-:Y:S02]  /*6f90*/  ISETP.NE.AND.EX P5, PT, R23, RZ, PT, P5 ;  /* 0x000000ff1700720c */ /* 0x000fe40003fa5350 */
[----:B------:R-:W2:Y:S01]  /*6fa0*/  LDS R23, [UR4+0x18] ;  /* 0x00001804ff177984 */ /* 0x000ea20008000800 */
[----:B-1----:R-:W-:-:S05]  /*6fb0*/  IADD3 R51, P6, PT, R28, R53, RZ ;  /* 0x000000351c337210 */ /* 0x002fca0007fde0ff */
[----:B------:R-:W-:Y:S01]  /*6fc0*/  IMAD.X R49, R29, 0x1, R55, P6 ;  /* 0x000000011d317824 */ /* 0x000fe200030e0637 */
[----:B------:R-:W-:-:S04]  /*6fd0*/  ISETP.NE.AND P6, PT, R46, 0x2, PT ;  /* 0x000000022e00780c */ /* 0x000fc80003fc5270 */
[----:B------:R-:W-:Y:S02]  /*6fe0*/  SEL R48, R53, R24, !P6 ;  /* 0x0000001835307207 */ /* 0x000fe40007000000 */
[----:B------:R-:W-:Y:S02]  /*6ff0*/  SEL R50, R55, R25, !P6 ;  /* 0x0000001937327207 */ /* 0x000fe40007000000 */
[----:B------:R-:W1:Y:S01]  /*7000*/  LDS R25, [UR4+0x28] ;  /* 0x00002804ff197984 */ /* 0x000e620008000800 */
[----:B0-----:R-:W-:Y:S02]  /*7010*/  SEL R24, R22, RZ, !P5 ;  /* 0x000000ff16187207 */ /* 0x001fe40006800000 */
[----:B------:R-:W-:-:S03]  /*7020*/  ISETP.NE.U32.AND P5, PT, R28, RZ, PT ;  /* 0x000000ff1c00720c */ /* 0x000fc60003fa5070 */
[----:B--2---:R-:W-:Y:S01]  /*7030*/  IMAD.IADD R23, R23, 0x1, R24 ;  /* 0x0000000117177824 */ /* 0x004fe200078e0218 */
[----:B------:R-:W-:-:S04]  /*7040*/  ISETP.NE.AND.EX P5, PT, R29, RZ, PT, P5 ;  /* 0x000000ff1d00720c */ /* 0x000fc80003fa5350 */
[C---:B------:R-:W-:Y:S02]  /*7050*/  SEL R24, R23.reuse, R22, !P6 ;  /* 0x0000001617187207 */ /* 0x040fe40007000000 */
[----:B------:R-:W-:Y:S02]  /*7060*/  SEL R28, R23, RZ, !P5 ;  /* 0x000000ff171c7207 */ /* 0x000fe40006800000 */
[----:B------:R-:W0:Y:S01]  /*7070*/  LDS.64 R22, [UR4+0x30] ;  /* 0x00003004ff167984 */ /* 0x000e220008000a00 */
[----:B------:R-:W-:Y:S02]  /*7080*/  ISETP.NE.AND P5, PT, R46, 0x3, PT ;  /* 0x000000032e00780c */ /* 0x000fe40003fa5270 */
[----:B-1----:R-:W-:Y:S02]  /*7090*/  IMAD.IADD R25, R25, 0x1, R28 ;  /* 0x0000000119197824 */ /* 0x002fe400078e021c */
[----:B------:R-:W-:Y:S02]  /*70a0*/  SEL R48, R51, R48, !P5 ;  /* 0x0000003033307207 */ /* 0x000fe40006800000 */
[----:B------:R-:W-:-:S02]  /*70b0*/  SEL R50, R49, R50, !P5 ;  /* 0x0000003231327207 */ /* 0x000fc40006800000 */
[----:B------:R-:W-:Y:S02]  /*70c0*/  SEL R24, R25, R24, !P5 ;  /* 0x0000001819187207 */ /* 0x000fe40006800000 */
[----:B0-----:R-:W-:-:S04]  /*70d0*/  ISETP.NE.U32.AND P5, PT, R22, RZ, PT ;  /* 0x000000ff1600720c */ /* 0x001fc80003fa5070 */
[----:B------:R-:W-:Y:S02]  /*70e0*/  ISETP.NE.AND.EX P5, PT, R23, RZ, PT, P5 ;  /* 0x000000ff1700720c */ /* 0x000fe40003fa5350 */
[----:B------:R-:W-:Y:S02]  /*70f0*/  IADD3 R51, P6, PT, R22, R51, RZ ;  /* 0x0000003316337210 */ /* 0x000fe40007fde0ff */
[----:B------:R-:W-:Y:S02]  /*7100*/  SEL R28, R25, RZ, !P5 ;  /* 0x000000ff191c7207 */ /* 0x000fe40006800000 */
[----:B------:R-:W0:Y:S01]  /*7110*/  LDS R25, [UR4+0x38] ;  /* 0x00003804ff197984 */ /* 0x000e220008000800 */
[----:B------:R-:W-:-:S03]  /*7120*/  IMAD.X R53, R23, 0x1, R49, P6 ;  /* 0x0000000117357824 */ /* 0x000fc600030e0631 */
[----:B------:R-:W1:Y:S01]  /*7130*/  LDS.64 R22, [UR4+0x40] ;  /* 0x00004004ff167984 */ /* 0x000e620008000a00 */
[----:B------:R-:W-:-:S04]  /*7140*/  ISETP.NE.AND P5, PT, R46, 0x4, PT ;  /* 0x000000042e00780c */ /* 0x000fc80003fa5270 */
[----:B------:R-:W-:Y:S02]  /*7150*/  SEL R48, R51, R48, !P5 ;  /* 0x0000003033307207 */ /* 0x000fe40006800000 */
[----:B------:R-:W-:Y:S01]  /*7160*/  SEL R50, R53, R50, !P5 ;  /* 0x0000003235327207 */ /* 0x000fe20006800000 */
[----:B0-----:R-:W-:-:S05]  /*7170*/  IMAD.IADD R25, R25, 0x1, R28 ;  /* 0x0000000119197824 */ /* 0x001fca00078e021c */
[----:B------:R-:W-:Y:S02]  /*7180*/  SEL R24, R25, R24, !P5 ;  /* 0x0000001819187207 */ /* 0x000fe40006800000 */
[----:B-1----:R-:W-:-:S04]  /*7190*/  ISETP.NE.U32.AND P5, PT, R22, RZ, PT ;  /* 0x000000ff1600720c */ /* 0x002fc80003fa5070 */
        /* <DEDUP_REMOVED lines=12> */
[----:B------:R-:W-:-:S04]  /*7260*/  ISETP.NE.AND.EX P5, PT, R23, RZ, PT, P5 ;  /* 0x000000ff1700720c */ /* 0x000fc80003fa5350 */
[----:B------:R-:W-:Y:S02]  /*7270*/  SEL R28, R25, RZ, !P5 ;  /* 0x000000ff191c7207 */ /* 0x000fe40006800000 */
[----:B------:R-:W0:Y:S01]  /*7280*/  LDS R25, [UR4+0x58] ;  /* 0x00005804ff197984 */ /* 0x000e220008000800 */
[----:B------:R-:W-:-:S05]  /*7290*/  IADD3 R49, P6, PT, R22, R49, RZ ;  /* 0x0000003116317210 */ /* 0x000fca0007fde0ff */
[----:B------:R-:W-:Y:S02]  /*72a0*/  IMAD.X R51, R23, 0x1, R29, P6 ;  /* 0x0000000117337824 */ /* 0x000fe400030e061d */
[----:B------:R-:W1:Y:S01]  /*72b0*/  LDS.64 R22, [UR4+0x60] ;  /* 0x00006004ff167984 */ /* 0x000e620008000a00 */
[----:B------:R-:W-:-:S03]  /*72c0*/  ISETP.NE.AND P5, PT, R46, 0x6, PT ;  /* 0x000000062e00780c */ /* 0x000fc60003fa5270 */
[----:B------:R-:W-:Y:S01]  /*72d0*/  SHFL.UP PT, R20, R20, 0x1, RZ ;  /* 0x0420000014147989 */ /* 0x000fe200000e00ff */
[----:B------:R-:W-:Y:S01]  /*72e0*/  SEL R50, R51, R50, !P5 ;  /* 0x0000003233327207 */ /* 0x000fe20006800000 */
[----:B0-----:R-:W-:Y:S01]  /*72f0*/  IMAD.IADD R25, R25, 0x1, R28 ;  /* 0x0000000119197824 */ /* 0x001fe200078e021c */
[----:B------:R-:W-:Y:S02]  /*7300*/  SEL R28, R49, R48, !P5 ;  /* 0x00000030311c7207 */ /* 0x000fe40006800000 */
[----:B------:R-:W0:Y:S01]  /*7310*/  LDS R48, [UR4+0x68] ;  /* 0x00006804ff307984 */ /* 0x000e220008000800 */
[----:B-1----:R-:W-:-:S05]  /*7320*/  IADD3 R49, P6, PT, R22, R49, RZ ;  /* 0x0000003116317210 */ /* 0x002fca0007fde0ff */
[----:B------:R-:W-:Y:S01]  /*7330*/  IMAD.X R29, R23, 0x1, R51, P6 ;  /* 0x00000001171d7824 */ /* 0x000fe200030e0633 */
[----:B------:R-:W-:Y:S02]  /*7340*/  SEL R51, R25, R24, !P5 ;  /* 0x0000001819337207 */ /* 0x000fe40006800000 */
[----:B------:R-:W-:Y:S01]  /*7350*/  ISETP.NE.U32.AND P5, PT, R22, RZ, PT ;  /* 0x000000ff1600720c */ /* 0x000fe20003fa5070 */
[----:B------:R-:W1:Y:S03]  /*7360*/  SHFL.UP PT, R21, R21, 0x1, RZ ;  /* 0x0420000015157989 */ /* 0x000e6600000e00ff */
[----:B------:R-:W-:-:S04]  /*7370*/  ISETP.NE.AND.EX P5, PT, R23, RZ, PT, P5 ;  /* 0x000000ff1700720c */ /* 0x000fc80003fa5350 */
[----:B------:R-:W-:Y:S02]  /*7380*/  SEL R25, R25, RZ, !P5 ;  /* 0x000000ff19197207 */ /* 0x000fe40006800000 */
[----:B------:R-:W-:Y:S02]  /*7390*/  ISETP.NE.AND P5, PT, R46, 0x7, PT ;  /* 0x000000072e00780c */ /* 0x000fe40003fa5270 */
[----:B------:R-:W-:Y:S02]  /*73a0*/  ISETP.GE.U32.AND P6, PT, R44, 0x20, PT ;  /* 0x000000202c00780c */ /* 0x000fe40003fc6070 */
[----:B------:R-:W-:Y:S02]  /*73b0*/  SEL R22, R49, R28, !P5 ;  /* 0x0000001c31167207 */ /* 0x000fe40006800000 */
[----:B------:R-:W-:Y:S01]  /*73c0*/  SEL R23, R29, R50, !P5 ;  /* 0x000000321d177207 */ /* 0x000fe20006800000 */
[----:B0-----:R-:W-:-:S05]  /*73d0*/  IMAD.IADD R48, R48, 0x1, R25 ;  /* 0x0000000130307824 */ /* 0x001fca00078e0219 */
[----:B------:R-:W-:Y:S02]  /*73e0*/  SEL R51, R48, R51, !P5 ;  /* 0x0000003330337207 */ /* 0x000fe40006800000 */
[----:B------:R-:W-:Y:S02]  /*73f0*/  ISETP.NE.AND P5, PT, R19, RZ, PT ;  /* 0x000000ff1300720c */ /* 0x000fe40003fa5270 */
[----:B------:R-:W-:Y:S02]  /*7400*/  SEL R22, R22, RZ, P6 ;  /* 0x000000ff16167207 */ /* 0x000fe40003000000 */
[----:B------:R-:W-:Y:S02]  /*7410*/  SEL R25, R20, RZ, P5 ;  /* 0x000000ff14197207 */ /* 0x000fe40002800000 */
[----:B------:R-:W-:Y:S02]  /*7420*/  SEL R19, R23, RZ, P6 ;  /* 0x000000ff17137207 */ /* 0x000fe40003000000 */
[----:B-1----:R-:W-:-:S02]  /*7430*/  SEL R28, R21, RZ, P5 ;  /* 0x000000ff151c7207 */ /* 0x002fc40002800000 */
[----:B------:R-:W-:Y:S01]  /*7440*/  IADD3 R25, P6, PT, R25, R22, RZ ;  /* 0x0000001619197210 */ /* 0x000fe20007fde0ff */
[----:B------:R-:W0:Y:S04]  /*7450*/  SHFL.UP PT, R45, R45, 0x1, RZ ;  /* 0x042000002d2d7989 */ /* 0x000e2800000e00ff */
[----:B------:R-:W-:Y:S01]  /*7460*/  IMAD.X R28, R28, 0x1, R19, P6 ;  /* 0x000000011c1c7824 */ /* 0x000fe200030e0613 */
[----:B------:R-:W-:-:S04]  /*7470*/  ISETP.GE.U32.AND P6, PT, R44, 0x20, PT ;  /* 0x000000202c00780c */ /* 0x000fc80003fc6070 */
[----:B------:R-:W-:Y:S02]  /*7480*/  SEL R19, R51, RZ, P6 ;  /* 0x000000ff33137207 */ /* 0x000fe40003000000 */
[----:B------:R-:W-:-:S05]  /*7490*/  IADD3 R23, P6, PT, R25, R0, RZ ;  /* 0x0000000019177210 */ /* 0x000fca0007fde0ff */
[----:B------:R-:W-:Y:S01]  /*74a0*/  IMAD.X R22, R28, 0x1, R47, P6 ;  /* 0x000000011c167824 */ /* 0x000fe200030e062f */
[----:B------:R-:W-:-:S04]  /*74b0*/  ISETP.NE.U32.AND P6, PT, R20, RZ, PT ;  /* 0x000000ff1400720c */ /* 0x000fc80003fc5070 */
[----:B------:R-:W-:-:S04]  /*74c0*/  ISETP.NE.AND.EX P6, PT, R21, RZ, PT, P6 ;  /* 0x000000ff1500720c */ /* 0x000fc80003fc5360 */
[----:B------:R-:W-:-:S05]  /*74d0*/  SEL R20, R19, RZ, !P6 ;  /* 0x000000ff13147207 */ /* 0x000fca0007000000 */
[----:B0-----:R-:W-:Y:S01]  /*74e0*/  @P5 IMAD.IADD R19, R45, 0x1, R20 ;  /* 0x000000012d135824 */ /* 0x001fe200078e0214 */
[----:B------:R-:W-:-:S04]  /*74f0*/  ISETP.NE.U32.AND P5, PT, R0, RZ, PT ;  /* 0x000000ff0000720c */ /* 0x000fc80003fa5070 */
[----:B------:R-:W-:-:S04]  /*7500*/  ISETP.NE.AND.EX P5, PT, R47, RZ, PT, P5 ;  /* 0x000000ff2f00720c */ /* 0x000fc80003fa5350 */
[----:B------:R-:W-:-:S05]  /*7510*/  SEL R20, R19, RZ, !P5 ;  /* 0x000000ff13147207 */ /* 0x000fca0006800000 */
[----:B------:R-:W-:-:S05]  /*7520*/  IMAD.IADD R3, R3, 0x1, R20 ;  /* 0x0000000103037824 */ /* 0x000fca00078e0214 */
[----:B------:R-:W-:-:S05]  /*7530*/  SEL R20, R3, RZ, !P0 ;  /* 0x000000ff03147207 */ /* 0x000fca0004000000 */
[----:B------:R-:W-:-:S05]  /*7540*/  IMAD.IADD R5, R5, 0x1, R20 ;  /* 0x0000000105057824 */ /* 0x000fca00078e0214 */
[----:B------:R-:W-:-:S05]  /*7550*/  SEL R20, R5, RZ, !P1 ;  /* 0x000000ff05147207 */ /* 0x000fca0004800000 */
[----:B------:R-:W-:-:S05]  /*7560*/  IMAD.IADD R7, R7, 0x1, R20 ;  /* 0x0000000107077824 */ /* 0x000fca00078e0214 */
[----:B------:R-:W-:-:S05]  /*7570*/  SEL R20, R7, RZ, !P2 ;  /* 0x000000ff07147207 */ /* 0x000fca0005000000 */
[----:B------:R-:W-:Y:S02]  /*7580*/  IMAD.IADD R9, R9, 0x1, R20 ;  /* 0x0000000109097824 */ /* 0x000fe400078e0214 */
[----:B------:R-:W-:-:S03]  /*7590*/  IMAD R44, R44, 0x9, RZ ;  /* 0x000000092c2c7824 */ /* 0x000fc600078e02ff */
[----:B------:R-:W-:Y:S01]  /*75a0*/  SEL R20, R9, RZ, !P3 ;  /* 0x000000ff09147207 */ /* 0x000fe20005800000 */
[----:B------:R-:W-:Y:S01]  /*75b0*/  VIADD R21, R44, 0x5 ;  /* 0x000000052c157836 */ /* 0x000fe20000000000 */
[----:B------:R-:W-:-:S03]  /*75c0*/  ISETP.NE.AND P6, PT, R10, R12, PT ;  /* 0x0000000c0a00720c */ /* 0x000fc60003fc5270 */
[----:B------:R-:W-:-:S05]  /*75d0*/  IMAD.IADD R11, R11, 0x1, R20 ;  /* 0x000000010b0b7824 */ /* 0x000fca00078e0214 */
[----:B------:R-:W-:Y:S02]  /*75e0*/  SEL R20, R11, RZ, !P6 ;  /* 0x000000ff0b147207 */ /* 0x000fe40007000000 */
[----:B------:R-:W-:-:S04]  /*75f0*/  ISETP.NE.U32.AND P6, PT, R26, R21, PT ;  /* 0x000000151a00720c */ /* 0x000fc80003fc5070 */
[----:B------:R-:W-:-:S04]  /*7600*/  ISETP.NE.AND.EX P6, PT, R30, RZ, PT, P6 ;  /* 0x000000ff1e00720c */ /* 0x000fc80003fc5360 */
[----:B------:R-:W-:Y:S02]  /*7610*/  SEL R44, R20, RZ, P6 ;  /* 0x000000ff142c7207 */ /* 0x000fe40003000000 */
[----:B------:R-:W0:Y:S01]  /*7620*/  LDS.64 R20, [UR4+0x70] ;  /* 0x00007004ff147984 */ /* 0x000e220008000a00 */
[----:B------:R-:W1:Y:S02]  /*7630*/  S2R R24, SR_TID.X ;  /* 0x0000000000187919 */ /* 0x000e640000002100 */
[----:B------:R-:W-:Y:S01]  /*7640*/  IMAD.IADD R13, R13, 0x1, R44 ;  /* 0x000000010d0d7824 */ /* 0x000fe200078e022c */
[----:B------:R-:W-:-:S04]  /*7650*/  ISETP.NE.AND P6, PT, R12, R14, PT ;  /* 0x0000000e0c00720c */ /* 0x000fc80003fc5270 */
[----:B------:R-:W-:Y:S02]  /*7660*/  SEL R45, R13, RZ, !P6 ;  /* 0x000000ff0d2d7207 */ /* 0x000fe40007000000 */
[----:B0-----:R-:W-:-:S05]  /*7670*/  IADD3 R44, P6, PT, R20, R49, RZ ;  /* 0x00000031142c7210 */ /* 0x001fca0007fde0ff */
[----:B------:R-:W-:Y:S01]  /*7680*/  IMAD.X R29, R21, 0x1, R29, P6 ;  /* 0x00000001151d7824 */ /* 0x000fe200030e061d */
[----:B------:R-:W-:Y:S01]  /*7690*/  ISETP.NE.U32.AND P6, PT, R20, RZ, PT ;  /* 0x000000ff1400720c */ /* 0x000fe20003fc5070 */
[----:B-1----:R-:W-:-:S03]  /*76a0*/  IMAD R20, R24, 0x9, RZ ;  /* 0x0000000918147824 */ /* 0x002fc600078e02ff */
[----:B------:R-:W-:Y:S01]  /*76b0*/  ISETP.NE.AND.EX P6, PT, R21, RZ, PT, P6 ;  /* 0x000000ff1500720c */ /* 0x000fe20003fc5360 */
[----:B------:R-:W-:-:S03]  /*76c0*/  VIADD R21, R20, 0x6 ;  /* 0x0000000614157836 */ /* 0x000fc60000000000 */
[----:B------:R-:W-:Y:S02]  /*76d0*/  SEL R20, R48, RZ, !P6 ;  /* 0x000000ff30147207 */ /* 0x000fe40007000000 */
[----:B------:R-:W-:Y:S02]  /*76e0*/  ISETP.NE.U32.AND P6, PT, R26, R21, PT ;  /* 0x000000151a00720c */ /* 0x000fe40003fc5070 */
[----:B------:R-:W-:Y:S02]  /*76f0*/  SEL R21, RZ, 0x1, !P0 ;  /* 0x00000001ff157807 */ /* 0x000fe40004000000 */
[----:B------:R-:W-:-:S03]  /*7700*/  ISETP.NE.AND.EX P6, PT, R30, RZ, PT, P6 ;  /* 0x000000ff1e00720c */ /* 0x000fc60003fc5360 */
[----:B------:R-:W-:Y:S01]  /*7710*/  IMAD.IADD R0, R21, 0x1, R0 ;  /* 0x0000000115007824 */ /* 0x000fe200078e0200 */
[----:B------:R-:W-:Y:S01]  /*7720*/  SEL R50, R45, RZ, P6 ;  /* 0x000000ff2d327207 */ /* 0x000fe20003000000 */
[----:B------:R-:W0:Y:S03]  /*7730*/  LDS R21, [UR4+0x78] ;  /* 0x00007804ff157984 */ /* 0x000e260008000800 */
[----:B------:R-:W-:-:S05]  /*7740*/  IADD3 R0, P6, PT, R25, R0, RZ ;  /* 0x0000000019007210 */ /* 0x000fca0007fde0ff */
[----:B------:R-:W-:Y:S01]  /*7750*/  IMAD.X R31, R28, 0x1, R31, P6 ;  /* 0x000000011c1f7824 */ /* 0x000fe200030e061f */
        /* <DEDUP_REMOVED lines=12> */
[----:B------:R-:W-:-:S04]  /*7820*/  ISETP.GE.U32.AND P6, PT, R44, 0x101, PT ;  /* 0x000001012c00780c */ /* 0x000fc80003fc6070 */
[----:B------:R-:W-:Y:S01]  /*7830*/  ISETP.GE.AND.EX P6, PT, R29, RZ, PT, P6 ;  /* 0x000000ff1d00720c */ /* 0x000fe20003fc6360 */
[----:B------:R-:W-:Y:S01]  /*7840*/  IMAD.IADD R15, R15, 0x1, R50 ;  /* 0x000000010f0f7824 */ /* 0x000fe200078e0232 */
[----:B------:R-:W-:Y:S04]  /*7850*/  BSSY.RECONVERGENT B0, `(.L_x_532) ;  /* 0x00000f0000007945 */ /* 0x000fe80003800200 */
[----:B------:R-:W-:Y:S01]  /*7860*/  SEL R32, R15, RZ, !P4 ;  /* 0x000000ff0f207207 */ /* 0x000fe20006000000 */
[----:B0-----:R-:W-:-:S04]  /*7870*/  IMAD.IADD R36, R21, 0x1, R20 ;  /* 0x0000000115247824 */ /* 0x001fc800078e0214 */
[----:B------:R-:W-:Y:S02]  /*7880*/  IMAD.IADD R17, R17, 0x1, R32 ;  /* 0x0000000111117824 */ /* 0x000fe400078e0220 */
[----:B------:R-:W-:Y:S05]  /*7890*/  @!P6 BRA `(.L_x_533) ;  /* 0x0000000400d0e947 */ /* 0x000fea0003800000 */
[----:B------:R-:W-:Y:S01]  /*78a0*/  BAR.SYNC.DEFER_BLOCKING 0x0 ;  /* 0x0000000000007b1d */ /* 0x000fe20000010000 */
[----:B------:R-:W-:Y:S01]  /*78b0*/  IMAD.MOV.U32 R33, RZ, RZ, 0x9 ;  /* 0x00000009ff217424 */ /* 0x000fe200078e00ff */
[----:B------:R-:W-:Y:S02]  /*78c0*/  @P5 LEA R25, R25, UR4, 0x3 ;  /* 0x0000000419195c11 */ /* 0x000fe4000f8e18ff */
[----:B------:R-:W-:Y:S01]  /*78d0*/  @P0 LEA R23, R23, UR4, 0x3 ;  /* 0x0000000417170c11 */ /* 0x000fe2000f8e18ff */
[-C--:B------:R-:W-:Y:S01]  /*78e0*/  IMAD R21, R24, R33.reuse, 0x5 ;  /* 0x0000000518157424 */ /* 0x080fe200078e0221 */
[----:B------:R-:W-:Y:S01]  /*78f0*/  @P1 LEA R0, R0, UR4, 0x3 ;  /* 0x0000000400001c11 */ /* 0x000fe2000f8e18ff */
[----:B------:R-:W-:Y:S01]  /*7900*/  IMAD R31, R24, R33, 0x6 ;  /* 0x00000006181f7424 */ /* 0x000fe200078e0221 */
[----:B------:R-:W-:Y:S01]  /*7910*/  @P2 LEA R45, R45, UR4, 0x3 ;  /* 0x000000042d2d2c11 */ /* 0x000fe2000f8e18ff */
[----:B------:R-:W0:Y:S01]  /*7920*/  LDCU.128 UR16, c[0x0][0x390] ;  /* 0x00007200ff1077ac */ /* 0x000e220008000c00 */
[----:B------:R-:W-:Y:S01]  /*7930*/  ISETP.NE.U32.AND P6, PT, R26, R21, PT ;  /* 0x000000151a00720c */ /* 0x000fe20003fc5070 */
[----:B------:R-:W-:Y:S01]  /*7940*/  IMAD R21, R24, R33, 0x8 ;  /* 0x0000000818157424 */ /* 0x000fe200078e0221 */
[----:B------:R-:W-:Y:S01]  /*7950*/  @P3 LEA R34, R34, UR4, 0x3 ;  /* 0x0000000422223c11 */ /* 0x000fe2000f8e18ff */
[----:B------:R-:W-:Y:S01]  /*7960*/  BSSY.RECONVERGENT B1, `(.L_x_534) ;  /* 0x0000066000017945 */ /* 0x000fe20003800200 */
[----:B------:R-:W-:Y:S01]  /*7970*/  @P4 LEA R40, R40, UR4, 0x3 ;  /* 0x0000000428284c11 */ /* 0x000fe2000f8e18ff */
[----:B------:R1:W-:Y:S01]  /*7980*/  @P5 STS.64 [R25], R18 ;  /* 0x0000001219005388 */ /* 0x0003e20000000a00 */
[----:B------:R-:W-:-:S03]  /*7990*/  ISETP.NE.AND P5, PT, R10, R12, PT ;  /* 0x0000000c0a00720c */ /* 0x000fc60003fa5270 */
[----:B------:R1:W-:Y:S01]  /*79a0*/  @P0 STS.64 [R23], R2 ;  /* 0x0000000217000388 */ /* 0x0003e20000000a00 */
[----:B------:R-:W-:Y:S02]  /*79b0*/  ISETP.NE.U32.AND P0, PT, R26, R31, PT ;  /* 0x0000001f1a00720c */ /* 0x000fe40003f05070 */
[----:B------:R-:W-:Y:S01]  /*79c0*/  ISETP.NE.AND.EX P5, PT, R30, RZ, !P5, P6 ;  /* 0x000000ff1e00720c */ /* 0x000fe20006fa5360 */
[----:B------:R1:W-:Y:S01]  /*79d0*/  @P1 STS.64 [R0], R4 ;  /* 0x0000000400001388 */ /* 0x0003e20000000a00 */
[----:B------:R-:W-:Y:S02]  /*79e0*/  ISETP.NE.AND P1, PT, R12, R14, PT ;  /* 0x0000000e0c00720c */ /* 0x000fe40003f25270 */
[----:B------:R-:W-:Y:S01]  /*79f0*/  ISETP.NE.U32.AND P6, PT, R26, R21, PT ;  /* 0x000000151a00720c */ /* 0x000fe20003fc5070 */
[----:B------:R1:W-:Y:S01]  /*7a00*/  @P2 STS.64 [R45], R6 ;  /* 0x000000062d002388 */ /* 0x0003e20000000a00 */
[----:B------:R-:W-:Y:S02]  /*7a10*/  ISETP.NE.AND.EX P0, PT, R30, RZ, !P1, P0 ;  /* 0x000000ff1e00720c */ /* 0x000fe40004f05300 */
[----:B------:R-:W-:Y:S01]  /*7a20*/  ISETP.NE.AND P1, PT, R16, R27, PT ;  /* 0x0000001b1000720c */ /* 0x000fe20003f25270 */
[----:B------:R1:W-:Y:S03]  /*7a30*/  @P3 STS.64 [R34], R8 ;  /* 0x0000000822003388 */ /* 0x0003e60000000a00 */
[----:B------:R-:W-:-:S02]  /*7a40*/  ISETP.NE.AND.EX P6, PT, R30, RZ, !P1, P6 ;  /* 0x000000ff1e00720c */ /* 0x000fc40004fc5360 */
[----:B------:R-:W-:-:S05]  /*7a50*/  @!P5 LEA R47, R47, UR4, 0x3 ;  /* 0x000000042f2fdc11 */ /* 0x000fca000f8e18ff */
[----:B------:R-:W-:Y:S01]  /*7a60*/  @!P0 LEA R38, R38, UR4, 0x3 ;  /* 0x0000000426268c11 */ /* 0x000fe2000f8e18ff */
[----:B------:R1:W-:Y:S04]  /*7a70*/  @!P5 STS.64 [R47], R10 ;  /* 0x0000000a2f00d388 */ /* 0x0003e80000000a00 */
[----:B------:R1:W-:Y:S01]  /*7a80*/  @!P0 STS.64 [R38], R12 ;  /* 0x0000000c26008388 */ /* 0x0003e20000000a00 */
[----:B------:R-:W-:Y:S02]  /*7a90*/  ISETP.GT.U32.AND P0, PT, R44, R24, PT ;  /* 0x000000182c00720c */ /* 0x000fe40003f04070 */
[----:B------:R-:W-:Y:S01]  /*7aa0*/  @!P6 LEA R42, R42, UR4, 0x3 ;  /* 0x000000042a2aec11 */ /* 0x000fe2000f8e18ff */
[----:B------:R1:W-:Y:S01]  /*7ab0*/  @P4 STS.64 [R40], R14 ;  /* 0x0000000e28004388 */ /* 0x0003e20000000a00 */
[----:B------:R-:W-:-:S03]  /*7ac0*/  ISETP.GT.U32.AND.EX P0, PT, R29, RZ, PT, P0 ;  /* 0x000000ff1d00720c */ /* 0x000fc60003f04100 */
[----:B------:R1:W-:Y:S01]  /*7ad0*/  @!P6 STS.64 [R42], R16 ;  /* 0x000000102a00e388 */ /* 0x0003e20000000a00 */
[----:B------:R-:W-:Y:S09]  /*7ae0*/  BAR.SYNC.DEFER_BLOCKING 0x0 ;  /* 0x0000000000007b1d */ /* 0x000ff20000010000 */
[----:B0-----:R-:W-:Y:S05]  /*7af0*/  @!P0 BRA `(.L_x_535) ;  /* 0x0000000400308947 */ /* 0x001fea0003800000 */
[----:B-1----:R-:W-:Y:S01]  /*7b00*/  IMAD.MOV.U32 R19, RZ, RZ, R24 ;  /* 0x000000ffff137224 */ /* 0x002fe200078e0018 */
[----:B------:R-:W-:Y:S01]  /*7b10*/  BSSY.RECONVERGENT B2, `(.L_x_536) ;  /* 0x000002b000027945 */ /* 0x000fe20003800200 */
[----:B------:R-:W-:-:S03]  /*7b20*/  IMAD.MOV.U32 R18, RZ, RZ, RZ ;  /* 0x000000ffff127224 */ /* 0x000fc600078e00ff */
        /* <DEDUP_REMOVED lines=9> */
[----:B------:R-:W-:Y:S05]  /*7bc0*/  @!P1 BRA `(.L_x_537) ;  /* 0x00000000007c9947 */ /* 0x000fea0003800000 */
        /* <DEDUP_REMOVED lines=14> */
.L_x_538:
        /* <DEDUP_REMOVED lines=17> */
.L_x_537:
[----:B------:R-:W-:Y:S05]  /*7dc0*/  BSYNC.RECONVERGENT B2 ;  /* 0x0000000000027941 */ /* 0x000fea0003800200 */
.L_x_536:
[----:B------:R-:W-:Y:S05]  /*7dd0*/  @!P0 BRA `(.L_x_535) ;  /* 0x0000000000788947 */ /* 0x000fea0003800000 */
.L_x_539:
        /* <DEDUP_REMOVED lines=30> */
.L_x_535:
[----:B------:R-:W-:Y:S05]  /*7fc0*/  BSYNC.RECONVERGENT B1 ;  /* 0x0000000000017941 */ /* 0x000fea0003800200 */
.L_x_534:
[----:B------:R-:W-:Y:S05]  /*7fd0*/  BRA `(.L_x_540) ;  /* 0x0000000400dc7947 */ /* 0x000fea0003800000 */
.L_x_533:
[----:B------:R-:W-:Y:S01]  /*7fe0*/  IMAD.MOV.U32 R37, RZ, RZ, 0x9 ;  /* 0x00000009ff257424 */ /* 0x000fe200078e00ff */
[----:B------:R-:W-:Y:S03]  /*7ff0*/  BSSY.RECONVERGENT B1, `(.L_x_541) ;  /* 0x000000d000017945 */ /* 0x000fe60003800200 */
[CC--:B------:R-:W-:Y:S02]  /*8000*/  IMAD R49, R24.reuse, R37.reuse, 0x5 ;  /* 0x0000000518317424 */ /* 0x0c0fe400078e0225 */
[----:B------:R-:W-:Y:S01]  /*8010*/  IMAD R51, R24, R37, 0x6 ;  /* 0x0000000618337424 */ /* 0x000fe200078e0225 */
        /* <DEDUP_REMOVED lines=10> */
.L_x_542:
[----:B------:R-:W-:Y:S05]  /*80c0*/  BSYNC.RECONVERGENT B1 ;  /* 0x0000000000017941 */ /* 0x000fea0003800200 */
.L_x_541:
[----:B------:R-:W-:Y:S01]  /*80d0*/  BSSY.RECONVERGENT B1, `(.L_x_543) ;  /* 0x000000e000017945 */ /* 0x000fe20003800200 */
[----:B------:R-:W-:Y:S01]  /*80e0*/  ISETP.NE.U32.AND P6, PT, R26, R49, PT ;  /* 0x000000311a00720c */ /* 0x000fe20003fc5070 */
[----:B------:R-:W-:Y:S01]  /*80f0*/  IMAD R37, R24, R37, 0x8 ;  /* 0x0000000818257424 */ /* 0x000fe200078e0225 */
[----:B------:R-:W-:Y:S01]  /*8100*/  ISETP.NE.U32.AND P5, PT, R26, R51, PT ;  /* 0x000000331a00720c */ /* 0x000fe20003fa5070 */
[----:B------:R-:W-:-:S12]  /*8110*/  @!P0 BRA `(.L_x_544) ;  /* 0x0000000000248947 */ /* 0x000fd80003800000 */
[----:B------:R-:W1:Y:S01]  /*8120*/  LDCU.128 UR12, c[0x0][0x390] ;  /* 0x00007200ff0c77ac */ /* 0x000e620008000c00 */
[C---:B0-----:R-:W-:Y:S01]  /*8130*/  IMAD.SHL.U32 R20, R23.reuse, 0x4, RZ ;  /* 0x0000000417147824 */ /* 0x041fe200078e00ff */
[----:B------:R-:W-:-:S04]  /*8140*/  SHF.L.U64.HI R22, R23, 0x2, R22 ;  /* 0x0000000217167819 */ /* 0x000fc80000010216 */
[----:B-1----:R-:W-:-:S04]  /*8150*/  IADD3 R18, P0, PT, R20, UR12, RZ ;  /* 0x0000000c14127c10 */ /* 0x002fc8000ff1e0ff */
[----:B------:R-:W-:Y:S02]  /*8160*/  IADD3.X R19, PT, PT, R22, UR13, RZ, P0, !PT ;  /* 0x0000000d16137c10 */ /* 0x000fe400087fe4ff */
[----:B------:R-:W-:-:S03]  /*8170*/  IADD3 R20, P0, PT, R20, UR14, RZ ;  /* 0x0000000e14147c10 */ /* 0x000fc6000ff1e0ff */
[----:B------:R1:W-:Y:S01]  /*8180*/  STG.E desc[UR8][R18.64], R2 ;  /* 0x0000000212007986 */ /* 0x0003e2000c101908 */
[----:B------:R-:W-:-:S05]  /*8190*/  IADD3.X R21, PT, PT, R22, UR15, RZ, P0, !PT ;  /* 0x0000000f16157c10 */ /* 0x000fca00087fe4ff */
[----:B------:R1:W-:Y:S04]  /*81a0*/  STG.E desc[UR8][R20.64], R3 ;  /* 0x0000000314007986 */ /* 0x0003e8000c101908 */
.L_x_544:
[----:B------:R-:W-:Y:S05]  /*81b0*/  BSYNC.RECONVERGENT B1 ;  /* 0x0000000000017941 */ /* 0x000fea0003800200 */
.L_x_543:
[----:B------:R-:W-:Y:S01]  /*81c0*/  BSSY.RECONVERGENT B1, `(.L_x_545) ;  /* 0x000000c000017945 */ /* 0x000fe20003800200 */
[----:B------:R-:W-:-:S03]  /*81d0*/  ISETP.NE.U32.AND P0, PT, R26, R37, PT ;  /* 0x000000251a00720c */ /* 0x000fc60003f05070 */
[----:B------:R-:W-:Y:S10]  /*81e0*/  @!P1 BRA `(.L_x_546) ;  /* 0x0000000000249947 */ /* 0x000ff40003800000 */
        /* <DEDUP_REMOVED lines=9> */
.L_x_546:
[----:B------:R-:W-:Y:S05]  /*8280*/  BSYNC.RECONVERGENT B1 ;  /* 0x0000000000017941 */ /* 0x000fea0003800200 */
.L_x_545:
[----:B------:R-:W-:Y:S04]  /*8290*/  BSSY.RECONVERGENT B1, `(.L_x_547) ;  /* 0x000000b000017945 */ /* 0x000fe80003800200 */
[----:B------:R-:W-:Y:S05]  /*82a0*/  @!P2 BRA `(.L_x_548) ;  /* 0x000000000024a947 */ /* 0x000fea0003800000 */
[----:B------:R-:W1:Y:S01]  /*82b0*/  LDCU.128 UR12, c[0x0][0x390] ;  /* 0x00007200ff0c77ac */ /* 0x000e620008000c00 */
[C---:B--2---:R-:W-:Y:S01]  /*82c0*/  IMAD.SHL.U32 R4, R45.reuse, 0x4, RZ ;  /* 0x000000042d047824 */ /* 0x044fe200078e00ff */
[----:B------:R-:W-:-:S04]  /*82d0*/  SHF.L.U64.HI R46, R45, 0x2, R46 ;  /* 0x000000022d2e7819 */ /* 0x000fc8000001022e */
[C---:B-1----:R-:W-:Y:S02]  /*82e0*/  IADD3 R2, P1, PT, R4.reuse, UR12, RZ ;  /* 0x0000000c04027c10 */ /* 0x042fe4000ff3e0ff */
[----:B------:R-:W-:Y:S02]  /*82f0*/  IADD3 R4, P2, PT, R4, UR14, RZ ;  /* 0x0000000e04047c10 */ /* 0x000fe4000ff5e0ff */
[C---:B------:R-:W-:Y:S02]  /*8300*/  IADD3.X R3, PT, PT, R46.reuse, UR13, RZ, P1, !PT ;  /* 0x0000000d2e037c10 */ /* 0x040fe40008ffe4ff */
[----:B------:R-:W-:-:S03]  /*8310*/  IADD3.X R5, PT, PT, R46, UR15, RZ, P2, !PT ;  /* 0x0000000f2e057c10 */ /* 0x000fc600097fe4ff */
[----:B------:R3:W-:Y:S04]  /*8320*/  STG.E desc[UR8][R2.64], R6 ;  /* 0x0000000602007986 */ /* 0x0007e8000c101908 */
[----:B------:R3:W-:Y:S02]  /*8330*/  STG.E desc[UR8][R4.64], R7 ;  /* 0x0000000704007986 */ /* 0x0007e4000c101908 */
.L_x_548:
[----:B------:R-:W-:Y:S05]  /*8340*/  BSYNC.RECONVERGENT B1 ;  /* 0x0000000000017941 */ /* 0x000fea0003800200 */
.L_x_547:
[----:B------:R-:W-:Y:S04]  /*8350*/  BSSY.RECONVERGENT B1, `(.L_x_549) ;  /* 0x000000b000017945 */ /* 0x000fe80003800200 */
[----:B------:R-:W-:Y:S05]  /*8360*/  @!P3 BRA `(.L_x_550) ;  /* 0x000000000024b947 */ /* 0x000fea0003800000 */
[----:B------:R-:W1:Y:S01]  /*8370*/  LDCU.128 UR12, c[0x0][0x390] ;  /* 0x00007200ff0c77ac */ /* 0x000e620008000c00 */
[C---:B--23--:R-:W-:Y:S01]  /*8380*/  IMAD.SHL.U32 R4, R34.reuse, 0x4, RZ ;  /* 0x0000000422047824 */ /* 0x04cfe200078e00ff */
[----:B------:R-:W-:-:S04]  /*8390*/  SHF.L.U64.HI R35, R34, 0x2, R35 ;  /* 0x0000000222237819 */ /* 0x000fc80000010223 */
[C---:B-1----:R-:W-:Y:S02]  /*83a0*/  IADD3 R2, P1, PT, R4.reuse, UR12, RZ ;  /* 0x0000000c04027c10 */ /* 0x042fe4000ff3e0ff */
[----:B------:R-:W-:Y:S02]  /*83b0*/  IADD3 R4, P2, PT, R4, UR14, RZ ;  /* 0x0000000e04047c10 */ /* 0x000fe4000ff5e0ff */
[C---:B------:R-:W-:Y:S02]  /*83c0*/  IADD3.X R3, PT, PT, R35.reuse, UR13, RZ, P1, !PT ;  /* 0x0000000d23037c10 */ /* 0x040fe40008ffe4ff */
[----:B------:R-:W-:-:S03]  /*83d0*/  IADD3.X R5, PT, PT, R35, UR15, RZ, P2, !PT ;  /* 0x0000000f23057c10 */ /* 0x000fc600097fe4ff */
[----:B------:R4:W-:Y:S04]  /*83e0*/  STG.E desc[UR8][R2.64], R8 ;  /* 0x0000000802007986 */ /* 0x0009e8000c101908 */
[----:B------:R4:W-:Y:S02]  /*83f0*/  STG.E desc[UR8][R4.64], R9 ;  /* 0x0000000904007986 */ /* 0x0009e4000c101908 */
.L_x_550:
[----:B------:R-:W-:Y:S05]  /*8400*/  BSYNC.RECONVERGENT B1 ;  /* 0x0000000000017941 */ /* 0x000fea0003800200 */
.L_x_549:
[----:B------:R-:W-:Y:S01]  /*8410*/  ISETP.NE.AND P3, PT, R10, R12, PT ;  /* 0x0000000c0a00720c */ /* 0x000fe20003f65270 */
[----:B------:R-:W-:Y:S01]  /*8420*/  BSSY.RECONVERGENT B1, `(.L_x_551) ;  /* 0x0000010000017945 */ /* 0x000fe20003800200 */
[----:B------:R-:W-:Y:S02]  /*8430*/  ISETP.NE.AND.EX P6, PT, R30, RZ, PT, P6 ;  /* 0x000000ff1e00720c */ /* 0x000fe40003fc5360 */
[----:B------:R-:W-:Y:S02]  /*8440*/  ISETP.NE.AND P1, PT, R12, R14, PT ;  /* 0x0000000e0c00720c */ /* 0x000fe40003f25270 */
[----:B------:R-:W-:Y:S02]  /*8450*/  ISETP.NE.AND P2, PT, R16, R27, PT ;  /* 0x0000001b1000720c */ /* 0x000fe40003f45270 */
[C---:B------:R-:W-:Y:S02]  /*8460*/  ISETP.NE.AND.EX P5, PT, R30.reuse, RZ, PT, P5 ;  /* 0x000000ff1e00720c */ /* 0x040fe40003fa5350 */
[----:B------:R-:W-:-:S05]  /*8470*/  ISETP.NE.AND.EX P0, PT, R30, RZ, PT, P0 ;  /* 0x000000ff1e00720c */ /* 0x000fca0003f05300 */
[----:B------:R-:W-:Y:S08]  /*8480*/  @!P3 BRA P6, `(.L_x_552) ;  /* 0x000000000024b947 */ /* 0x000ff00003000000 */
[----:B------:R-:W1:Y:S01]  /*8490*/  LDCU.128 UR12, c[0x0][0x390] ;  /* 0x00007200ff0c77ac */ /* 0x000e620008000c00 */
[C---:B--234-:R-:W-:Y:S01]  /*84a0*/  IMAD.SHL.U32 R4, R47.reuse, 0x4, RZ ;  /* 0x000000042f047824 */ /* 0x05cfe200078e00ff */
[----:B------:R-:W-:-:S04]  /*84b0*/  SHF.L.U64.HI R48, R47, 0x2, R48 ;  /* 0x000000022f307819 */ /* 0x000fc80000010230 */
[C---:B-1----:R-:W-:Y:S02]  /*84c0*/  IADD3 R2, P3, PT, R4.reuse, UR12, RZ ;  /* 0x0000000c04027c10 */ /* 0x042fe4000ff7e0ff */
[----:B------:R-:W-:Y:S02]  /*84d0*/  IADD3 R4, P6, PT, R4, UR14, RZ ;  /* 0x0000000e04047c10 */ /* 0x000fe4000ffde0ff */
[C---:B------:R-:W-:Y:S02]  /*84e0*/  IADD3.X R3, PT, PT, R48.reuse, UR13, RZ, P3, !PT ;  /* 0x0000000d30037c10 */ /* 0x040fe40009ffe4ff */
[----:B------:R-:W-:-:S03]  /*84f0*/  IADD3.X R5, PT, PT, R48, UR15, RZ, P6, !PT ;  /* 0x0000000f30057c10 */ /* 0x000fc6000b7fe4ff */
[----:B------:R1:W-:Y:S04]  /*8500*/  STG.E desc[UR8][R2.64], R10 ;  /* 0x0000000a02007986 */ /* 0x0003e8000c101908 */
[----:B------:R1:W-:Y:S02]  /*8510*/  STG.E desc[UR8][R4.64], R11 ;  /* 0x0000000b04007986 */ /* 0x0003e4000c101908 */
.L_x_552:
[----:B------:R-:W-:Y:S05]  /*8520*/  BSYNC.RECONVERGENT B1 ;  /* 0x0000000000017941 */ /* 0x000fea0003800200 */
.L_x_551:
[----:B------:R-:W-:Y:S04]  /*8530*/  BSSY.RECONVERGENT B1, `(.L_x_553) ;  /* 0x000000b000017945 */ /* 0x000fe80003800200 */
[----:B------:R-:W-:Y:S05]  /*8540*/  @!P1 BRA P5, `(.L_x_554) ;  /* 0x0000000000249947 */ /* 0x000fea0002800000 */
[----:B------:R-:W5:Y:S01]  /*8550*/  LDCU.128 UR12, c[0x0][0x390] ;  /* 0x00007200ff0c77ac */ /* 0x000f620008000c00 */
[C---:B-1234-:R-:W-:Y:S01]  /*8560*/  IMAD.SHL.U32 R4, R38.reuse, 0x4, RZ ;  /* 0x0000000426047824 */ /* 0x05efe200078e00ff */
[----:B------:R-:W-:-:S04]  /*8570*/  SHF.L.U64.HI R39, R38, 0x2, R39 ;  /* 0x0000000226277819 */ /* 0x000fc80000010227 */
[C---:B-----5:R-:W-:Y:S02]  /*8580*/  IADD3 R2, P1, PT, R4.reuse, UR12, RZ ;  /* 0x0000000c04027c10 */ /* 0x060fe4000ff3e0ff */
[----:B------:R-:W-:Y:S02]  /*8590*/  IADD3 R4, P3, PT, R4, UR14, RZ ;  /* 0x0000000e04047c10 */ /* 0x000fe4000ff7e0ff */
[C---:B------:R-:W-:Y:S02]  /*85a0*/  IADD3.X R3, PT, PT, R39.reuse, UR13, RZ, P1, !PT ;  /* 0x0000000d27037c10 */ /* 0x040fe40008ffe4ff */
[----:B------:R-:W-:-:S03]  /*85b0*/  IADD3.X R5, PT, PT, R39, UR15, RZ, P3, !PT ;  /* 0x0000000f27057c10 */ /* 0x000fc60009ffe4ff */
[----:B------:R1:W-:Y:S04]  /*85c0*/  STG.E desc[UR8][R2.64], R12 ;  /* 0x0000000c02007986 */ /* 0x0003e8000c101908 */
[----:B------:R1:W-:Y:S02]  /*85d0*/  STG.E desc[UR8][R4.64], R13 ;  /* 0x0000000d04007986 */ /* 0x0003e4000c101908 */
.L_x_554:
[----:B------:R-:W-:Y:S05]  /*85e0*/  BSYNC.RECONVERGENT B1 ;  /* 0x0000000000017941 */ /* 0x000fea0003800200 */
.L_x_553:
[----:B------:R-:W-:Y:S04]  /*85f0*/  BSSY.RECONVERGENT B1, `(.L_x_555) ;  /* 0x000000b000017945 */ /* 0x000fe80003800200 */
[----:B------:R-:W-:Y:S05]  /*8600*/  @!P4 BRA `(.L_x_556) ;  /* 0x000000000024c947 */ /* 0x000fea0003800000 */
        /* <DEDUP_REMOVED lines=9> */
.L_x_556:
[----:B------:R-:W-:Y:S05]  /*86a0*/  BSYNC.RECONVERGENT B1 ;  /* 0x0000000000017941 */ /* 0x000fea0003800200 */
.L_x_555:
        /* <DEDUP_REMOVED lines=10> */
.L_x_540:
[----:B------:R-:W-:Y:S05]  /*8750*/  BSYNC.RECONVERGENT B0 ;  /* 0x0000000000007941 */ /* 0x000fea0003800200 */
.L_x_532:
[----:B------:R-:W-:-:S13]  /*8760*/  ISETP.NE.AND P0, PT, R24, 0xff, PT ;  /* 0x000000ff1800780c */ /* 0x000fda0003f05270 */
[----:B------:R-:W-:Y:S05]  /*8770*/  @P0 EXIT ;  /* 0x000000000000094d */ /* 0x000fea0003800000 */
[----:B01234-:R-:W0:Y:S01]  /*8780*/  LDC.64 R2, c[0x0][0x3a0] ;  /* 0x0000e800ff027b82 */ /* 0x01fe220000000a00 */
[----:B------:R-:W-:-:S04]  /*8790*/  ISETP.NE.U32.AND P0, PT, R26, 0x900, PT ;  /* 0x000009001a00780c */ /* 0x000fc80003f05070 */
[----:B------:R-:W-:-:S13]  /*87a0*/  ISETP.NE.AND.EX P0, PT, R30, RZ, PT, P0 ;  /* 0x000000ff1e00720c */ /* 0x000fda0003f05300 */
[----:B------:R-:W-:Y:S05]  /*87b0*/  @P0 BRA `(.L_x_557) ;  /* 0x00000000002c0947 */ /* 0x000fea0003800000 */
[----:B------:R-:W1:Y:S01]  /*87c0*/  LDCU.128 UR4, c[0x0][0x390] ;  /* 0x00007200ff0477ac */ /* 0x000e620008000c00 */
[C---:B------:R-:W-:Y:S01]  /*87d0*/  IMAD.SHL.U32 R6, R44.reuse, 0x4, RZ ;  /* 0x000000042c067824 */ /* 0x040fe200078e00ff */
[----:B------:R-:W-:-:S04]  /*87e0*/  SHF.L.U64.HI R0, R44, 0x2, R29 ;  /* 0x000000022c007819 */ /* 0x000fc8000001021d */
[C---:B-1----:R-:W-:Y:S02]  /*87f0*/  IADD3 R4, P0, PT, R6.reuse, UR4, RZ ;  /* 0x0000000406047c10 */ /* 0x042fe4000ff1e0ff */
[----:B------:R-:W-:Y:S02]  /*8800*/  IADD3 R6, P1, PT, R6, UR6, RZ ;  /* 0x0000000606067c10 */ /* 0x000fe4000ff3e0ff */
[C---:B------:R-:W-:Y:S02]  /*8810*/  IADD3.X R5, PT, PT, R0.reuse, UR5, RZ, P0, !PT ;  /* 0x0000000500057c10 */ /* 0x040fe400087fe4ff */
[----:B------:R-:W-:Y:S02]  /*8820*/  IADD3.X R7, PT, PT, R0, UR7, RZ, P1, !PT ;  /* 0x0000000700077c10 */ /* 0x000fe40008ffe4ff */
[----:B------:R-:W-:Y:S01]  /*8830*/  IADD3 R44, P0, PT, R44, 0x1, RZ ;  /* 0x000000012c2c7810 */ /* 0x000fe20007f1e0ff */
[----:B------:R1:W-:Y:S04]  /*8840*/  STG.E desc[UR8][R4.64], R27 ;  /* 0x0000001b04007986 */ /* 0x0003e8000c101908 */
[----:B------:R1:W-:Y:S01]  /*8850*/  STG.E desc[UR8][R6.64], R36 ;  /* 0x0000002406007986 */ /* 0x0003e2000c101908 */
[----:B------:R-:W-:-:S07]  /*8860*/  IMAD.X R29, RZ, RZ, R29, P0 ;  /* 0x000000ffff1d7224 */ /* 0x000fce00000e061d */
.L_x_557:
[----:B------:R-:W-:-:S05]  /*8870*/  IMAD.MOV.U32 R45, RZ, RZ, R29 ;  /* 0x000000ffff2d7224 */ /* 0x000fca00078e001d */
[----:B0-----:R-:W-:Y:S01]  /*8880*/  STG.E.64 desc[UR8][R2.64], R44 ;  /* 0x0000002c02007986 */ /* 0x001fe2000c101b08 */
[----:B------:R-:W-:Y:S05]  /*8890*/  EXIT ;  /* 0x000000000000794d */ /* 0x000fea0003800000 */
.L_x_531:
[----:B------:R-:W0:Y:S08]  /*88a0*/  LDC.64 R2, c[0x0][0x380] ;  /* 0x0000e000ff027b82 */ /* 0x000e300000000a00 */
[----:B------:R-:W1:Y:S01]  /*88b0*/  LDC.64 R6, c[0x0][0x388] ;  /* 0x0000e200ff067b82 */ /* 0x000e620000000a00 */
[----:B0-----:R-:W-:-:S05]  /*88c0*/  IMAD.WIDE.U32 R2, R39, 0x2400, R2 ;  /* 0x0000240027027825 */ /* 0x001fca00078e0002 */
[----:B------:R-:W2:Y:S01]  /*88d0*/  LDG.E.CONSTANT R10, desc[UR8][R2.64] ;  /* 0x00000008020a7981 */ /* 0x000ea2000c1e9900 */
[----:B-1----:R-:W-:-:S05]  /*88e0*/  IMAD.WIDE.U32 R6, R39, 0x2400, R6 ;  /* 0x0000240027067825 */ /* 0x002fca00078e0006 */
[----:B------:R0:W3:Y:S01]  /*88f0*/  LDG.E.CONSTANT R23, desc[UR8][R6.64] ;  /* 0x0000000806177981 */ /* 0x0000e2000c1e9900 */
[----:B------:R-:W1:Y:S02]  /*8900*/  S2R R32, SR_TID.X ;  /* 0x0000000000207919 */ /* 0x000e640000002100 */
[C---:B-1----:R-:W-:Y:S02]  /*8910*/  LOP3.LUT R0, R32.reuse, 0x1f, RZ, 0xc0, !PT ;  /* 0x0000001f20007812 */ /* 0x042fe400078ec0ff */
[----:B------:R-:W-:-:S05]  /*8920*/  LOP3.LUT R5, R32, 0x3e0, RZ, 0xc0, !PT ;  /* 0x000003e020057812 */ /* 0x000fca00078ec0ff */
[----:B------:R-:W-:-:S04]  /*8930*/  IMAD R9, R5, 0x9, R0 ;  /* 0x0000000905097824 */ /* 0x000fc800078e0200 */
[C---:B------:R-:W-:Y:S02]  /*8940*/  VIADD R5, R9.reuse, 0x20 ;  /* 0x0000002009057836 */ /* 0x040fe40000000000 */
[----:B------:R-:W-:-:S03]  /*8950*/  VIADD R11, R9, 0x40 ;  /* 0x00000040090b7836 */ /* 0x000fc60000000000 */
[-C--:B------:R-:W-:Y:S01]  /*8960*/  ISETP.GE.U32.AND P5, PT, R5, R26.reuse, PT ;  /* 0x0000001a0500720c */ /* 0x080fe20003fa6070 */
[C---:B------:R-:W-:Y:S02]  /*8970*/  IMAD.SHL.U32 R5, R9.reuse, 0x4, RZ ;  /* 0x0000000409057824 */ /* 0x040fe400078e00ff */
[----:B------:R-:W-:Y:S01]  /*8980*/  VIADD R13, R9, 0x60 ;  /* 0x00000060090d7836 */ /* 0x000fe20000000000 */
[-C--:B------:R-:W-:Y:S01]  /*8990*/  ISETP.GE.U32.AND P0, PT, R11, R26.reuse, PT ;  /* 0x0000001a0b00720c */ /* 0x080fe20003f06070 */
[C---:B------:R-:W-:Y:S01]  /*89a0*/  VIADD R11, R9.reuse, 0xa0 ;  /* 0x000000a0090b7836 */ /* 0x040fe20000000000 */
[-C--:B------:R-:W-:Y:S02]  /*89b0*/  ISETP.GE.U32.AND P6, PT, R9, R26.reuse, PT ;  /* 0x0000001a0900720c */ /* 0x080fe40003fc6070 */
[----:B------:R-:W-:Y:S02]  /*89c0*/  IADD3 R4, P2, PT, R2, R5, RZ ;  /* 0x0000000502047210 */ /* 0x000fe40007f5e0ff */
[----:B------:R-:W-:Y:S01]  /*89d0*/  ISETP.GE.U32.AND P4, PT, R13, R26, PT ;  /* 0x0000001a0d00720c */ /* 0x000fe20003f86070 */
[----:B------:R-:W-:Y:S01]  /*89e0*/  VIADD R13, R9, 0xc0 ;  /* 0x000000c0090d7836 */ /* 0x000fe20000000000 */
[----:B0-----:R-:W-:Y:S01]  /*89f0*/  IADD3 R6, P1, PT, R5, R6, RZ ;  /* 0x0000000605067210 */ /* 0x001fe20007f3e0ff */
[----:B------:R-:W-:Y:S01]  /*8a00*/  IMAD.X R5, RZ, RZ, R3, P2 ;  /* 0x000000ffff057224 */ /* 0x000fe200010e0603 */
[----:B------:R-:W-:Y:S01]  /*8a10*/  ISETP.GE.U32.AND P2, PT, R11, R26, PT ;  /* 0x0000001a0b00720c */ /* 0x000fe20003f46070 */
[----:B------:R-:W-:-:S02]  /*8a20*/  VIADD R15, R9, 0x80 ;  /* 0x00000080090f7836 */ /* 0x000fc40000000000 */
[----:B------:R-:W-:Y:S01]  /*8a30*/  IMAD.X R7, RZ, RZ, R7, P1 ;  /* 0x000000ffff077224 */ /* 0x000fe200008e0607 */
[-C--:B------:R-:W-:Y:S01]  /*8a40*/  ISETP.GE.U32.AND P1, PT, R13, R26.reuse, PT ;  /* 0x0000001a0d00720c */ /* 0x080fe20003f26070 */
[C---:B------:R-:W-:Y:S02]  /*8a50*/  VIADD R13, R9.reuse, 0xe0 ;  /* 0x000000e0090d7836 */ /* 0x040fe40000000000 */
[----:B------:R-:W-:Y:S01]  /*8a60*/  VIADD R9, R9, 0x100 ;  /* 0x0000010009097836 */ /* 0x000fe20000000000 */
[----:B------:R-:W-:Y:S01]  /*8a70*/  ISETP.GE.U32.AND P3, PT, R15, R26, PT ;  /* 0x0000001a0f00720c */ /* 0x000fe20003f66070 */
[----:B------:R-:W-:Y:S02]  /*8a80*/  IMAD.MOV.U32 R8, RZ, RZ, RZ ;  /* 0x000000ffff087224 */ /* 0x000fe400078e00ff */
[----:B--2---:R-:W-:Y:S02]  /*8a90*/  IMAD.MOV.U32 R0, RZ, RZ, R10 ;  /* 0x000000ffff007224 */ /* 0x004fe400078e000a */
[----:B------:R-:W2:Y:S02]  /*8aa0*/  @!P6 LDG.E.CONSTANT R10, desc[UR8][R4.64] ;  /* 0x00000008040ae981 */ /* 0x000ea4000c1e9900 */
[----:B------:R-:W-:-:S02]  /*8ab0*/  IMAD.MOV.U32 R11, RZ, RZ, R0 ;  /* 0x000000ffff0b7224 */ /* 0x000fc400078e0000 */
[----:B---3--:R-:W-:Y:S02]  /*8ac0*/  IMAD.MOV.U32 R24, RZ, RZ, R23 ;  /* 0x000000ffff187224 */ /* 0x008fe400078e0017 */
[----:B------:R-:W3:Y:S02]  /*8ad0*/  @!P6 LDG.E.CONSTANT R23, desc[UR8][R6.64] ;  /* 0x000000080617e981 */ /* 0x000ee4000c1e9900 */
[----:B------:R-:W-:Y:S01]  /*8ae0*/  IMAD.MOV.U32 R25, RZ, RZ, R24 ;  /* 0x000000ffff197224 */ /* 0x000fe200078e0018 */
[-C--:B------:R-:W-:Y:S01]  /*8af0*/  ISETP.GE.U32.AND P6, PT, R13, R26.reuse, PT ;  /* 0x0000001a0d00720c */ /* 0x080fe20003fc6070 */
[----:B------:R-:W4:Y:S04]  /*8b00*/  @!P5 LDG.E.CONSTANT R11, desc[UR8][R4.64+0x80] ;  /* 0x00008008040bd981 */ /* 0x000f28000c1e9900 */
[----:B------:R-:W5:Y:S01]  /*8b10*/  @!P5 LDG.E.CONSTANT R25, desc[UR8][R6.64+0x80] ;  /* 0x000080080619d981 */ /* 0x000f62000c1e9900 */
[----:B------:R-:W-:Y:S01]  /*8b20*/  ISETP.GE.U32.AND P5, PT, R9, R26, PT ;  /* 0x0000001a0900720c */ /* 0x000fe20003fa6070 */
        /* <DEDUP_REMOVED lines=26> */
[----:B------:R-:W-:-:S13]  /*8cd0*/  ISETP.NE.AND P0, PT, R32, RZ, PT ;  /* 0x000000ff2000720c */ /* 0x000fda0003f05270 */
[----:B------:R5:W5:Y:S01]  /*8ce0*/  @!P0 LDG.E.CONSTANT R8, desc[UR8][R2.64+-0x4] ;  /* 0xfffffc0802088981 */ /* 0x000b62000c1e9900 */
[----:B------:R-:W1:Y:S01]  /*8cf0*/  S2R R28, SR_LANEID ;  /* 0x00000000001c7919 */ /* 0x000e620000000000 */
[----:B------:R-:W1:Y:S01]  /*8d00*/  S2UR UR5, SR_CgaCtaId ;  /* 0x00000000000579c3 */ /* 0x000e620000008800 */
[----:B------:R-:W-:Y:S01]  /*8d10*/  SHF.R.U32.HI R9, RZ, 0x5, R32 ;  /* 0x00000005ff097819 */ /* 0x000fe20000011620 */
[----:B------:R-:W-:Y:S01]  /*8d20*/  UMOV UR4, 0x400 ;  /* 0x0000040000047882 */ /* 0x000fe20000000000 */
[----:B0-----:R-:W-:Y:S01]  /*8d30*/  P2R R4, PR, RZ, 0x1 ;  /* 0x00000001ff047803 */ /* 0x001fe20000000000 */
[----:B-1----:R-:W-:Y:S02]  /*8d40*/  ULEA UR4, UR5, UR4, 0x18 ;  /* 0x0000000405047291 */ /* 0x002fe4000f8ec0ff */
[----:B------:R-:W-:-:S05]  /*8d50*/  IMAD R4, R9, 0x120, R28 ;  /* 0x0000012009047824 */ /* 0x000fca00078e021c */
[----:B------:R-:W-:-:S05]  /*8d60*/  LEA R4, R4, UR4, 0x2 ;  /* 0x0000000404047c11 */ /* 0x000fca000f8e10ff */
[----:B------:R-:W-:Y:S01]  /*8d70*/  IMAD R5, R28, 0x20, R4 ;  /* 0x000000201c057824 */ /* 0x000fe200078e0204 */
[C---:B------:R-:W-:Y:S02]  /*8d80*/  LEA R6, R32.reuse, UR4, 0x2 ;  /* 0x0000000420067c11 */ /* 0x040fe4000f8e10ff */
[C---:B------:R-:W-:Y:S01]  /*8d90*/  ISETP.NE.AND P0, PT, R32.reuse, RZ, PT ;  /* 0x000000ff2000720c */ /* 0x040fe20003f05270 */
[----:B------:R-:W-:-:S05]  /*8da0*/  IMAD R7, R32, 0x9, RZ ;  /* 0x0000000920077824 */ /* 0x000fca00078e02ff */
[----:B------:R-:W-:Y:S01]  /*8db0*/  ISETP.EQ.U32.AND P4, PT, R26, R7, PT ;  /* 0x000000071a00720c */ /* 0x000fe20003f82070 */
        /* <DEDUP_REMOVED lines=21> */
[----:B------:R2:W-:Y:S04]  /*8f10*/  STS [R4+0x80], R25 ;  /* 0x0000801904007388 */ /* 0x0005e80000000800 */
[----:B------:R3:W-:Y:S04]  /*8f20*/  STS [R4+0x100], R27 ;  /* 0x0001001b04007388 */ /* 0x0007e80000000800 */
[----:B------:R4:W-:Y:S04]  /*8f30*/  STS [R4+0x180], R31 ;  /* 0x0001801f04007388 */ /* 0x0009e80000000800 */
[----:B------:R-:W-:Y:S04]  /*8f40*/  STS [R4+0x200], R33 ;  /* 0x0002002104007388 */ /* 0x000fe80000000800 */
[----:B------:R-:W-:Y:S04]  /*8f50*/  STS [R4+0x280], R34 ;  /* 0x0002802204007388 */ /* 0x000fe80000000800 */
[----:B------:R-:W-:Y:S04]  /*8f60*/  STS [R4+0x300], R35 ;  /* 0x0003002304007388 */ /* 0x000fe80000000800 */
[----:B------:R-:W-:Y:S04]  /*8f70*/  STS [R4+0x380], R36 ;  /* 0x0003802404007388 */ /* 0x000fe80000000800 */
[----:B------:R-:W-:Y:S01]  /*8f80*/  STS [R4+0x400], R24 ;  /* 0x0004001804007388 */ /* 0x000fe20000000800 */
[----:B------:R-:W-:-:S03]  /*8f90*/  NOP ;  /* 0x0000000000007918 */ /* 0x000fc60000000000 */
[----:B------:R-:W-:Y:S04]  /*8fa0*/  LDS R11, [R5] ;  /* 0x00000000050b7984 */ /* 0x000fe80000000800 */
[----:B------:R-:W-:Y:S04]  /*8fb0*/  LDS R13, [R5+0x4] ;  /* 0x00000400050d7984 */ /* 0x000fe80000000800 */
[----:B------:R-:W-:Y:S04]  /*8fc0*/  LDS R15, [R5+0x8] ;  /* 0x00000800050f7984 */ /* 0x000fe80000000800 */
[----:B------:R-:W-:Y:S04]  /*8fd0*/  LDS R17, [R5+0xc] ;  /* 0x00000c0005117984 */ /* 0x000fe80000000800 */
[----:B------:R-:W-:Y:S04]  /*8fe0*/  LDS R19, [R5+0x10] ;  /* 0x0000100005137984 */ /* 0x000fe80000000800 */
[----:B------:R-:W-:Y:S04]  /*8ff0*/  LDS R21, [R5+0x14] ;  /* 0x0000140005157984 */ /* 0x000fe80000000800 */
[----:B------:R-:W-:Y:S04]  /*9000*/  LDS R23, [R5+0x18] ;  /* 0x0000180005177984 */ /* 0x000fe80000000800 */
[----:B------:R-:W-:Y:S04]  /*9010*/  LDS R3, [R5+0x1c] ;  /* 0x00001c0005037984 */ /* 0x000fe80000000800 */
[----:B------:R5:W-:Y:S01]  /*9020*/  LDS R0, [R5+0x20] ;  /* 0x0000200005007984 */ /* 0x000be20000000800 */
[----:B------:R-:W-:Y:S06]  /*9030*/  BAR.SYNC.DEFER_BLOCKING 0x0 ;  /* 0x0000000000007b1d */ /* 0x000fec0000010000 */
[----:B0-----:R-:W-:Y:S02]  /*9040*/  STS [R6+0x4d8], R29 ;  /* 0x0004d81d06007388 */ /* 0x001fe40000000800 */
[----:B------:R-:W-:Y:S06]  /*9050*/  BAR.SYNC.DEFER_BLOCKING 0x0 ;  /* 0x0000000000007b1d */ /* 0x000fec0000010000 */
[----:B------:R-:W0:Y:S01]  /*9060*/  @P0 LDS R8, [R6+0x4d4] ;  /* 0x0004d40006080984 */ /* 0x000e220000000800 */
[----:B--2---:R-:W-:-:S02]  /*9070*/  VIADD R25, R7, 0x1 ;  /* 0x0000000107197836 */ /* 0x004fc40000000000 */
[C---:B---3--:R-:W-:Y:S01]  /*9080*/  VIADD R27, R7.reuse, 0x2 ;  /* 0x00000002071b7836 */ /* 0x048fe20000000000 */
[----:B-1----:R-:W-:Y:S01]  /*9090*/  ISETP.NE.AND P5, PT, R10, R12, PT ;  /* 0x0000000c0a00720c */ /* 0x002fe20003fa5270 */
[C---:B----4-:R-:W-:Y:S01]  /*90a0*/  VIADD R31, R7.reuse, 0x3 ;  /* 0x00000003071f7836 */ /* 0x050fe20000000000 */
[C---:B------:R-:W-:Y:S01]  /*90b0*/  ISETP.EQ.U32.AND P2, PT, R26.reuse, R25, PT ;  /* 0x000000191a00720c */ /* 0x040fe20003f42070 */
[----:B-----5:R-:W-:Y:S01]  /*90c0*/  VIADD R5, R7, 0x4 ;  /* 0x0000000407057836 */ /* 0x020fe20000000000 */
[----:B------:R-:W-:Y:S02]  /*90d0*/  ISETP.EQ.U32.AND P3, PT, R26, R27, PT ;  /* 0x0000001b1a00720c */ /* 0x000fe40003f62070 */
[----:B------:R-:W-:Y:S02]  /*90e0*/  ISETP.EQ.OR.EX P5, PT, R30, RZ, P5, P2 ;  /* 0x000000ff1e00720c */ /* 0x000fe40002fa2720 */
[C---:B------:R-:W-:Y:S02]  /*90f0*/  ISETP.EQ.U32.AND P1, PT, R26.reuse, R31, PT ;  /* 0x0000001f1a00720c */ /* 0x040fe40003f22070 */
[----:B------:R-:W-:-:S02]  /*9100*/  ISETP.EQ.U32.AND P2, PT, R26, R5, PT ;  /* 0x000000051a00720c */ /* 0x000fc40003f42070 */
[----:B------:R-:W-:Y:S02]  /*9110*/  SEL R4, RZ, 0x1, !P5 ;  /* 0x00000001ff047807 */ /* 0x000fe40006800000 */
[----:B0-----:R-:W-:-:S04]  /*9120*/  ISETP.NE.AND P0, PT, R8, R10, PT ;  /* 0x0000000a0800720c */ /* 0x001fc80003f05270 */
[----:B------:R-:W-:Y:S02]  /*9130*/  ISETP.EQ.OR.EX P4, PT, R30, RZ, P0, P4 ;  /* 0x000000ff1e00720c */ /* 0x000fe40000782740 */
[----:B------:R-:W-:Y:S02]  /*9140*/  ISETP.NE.AND P0, PT, R12, R14, PT ;  /* 0x0000000e0c00720c */ /* 0x000fe40003f05270 */
[----:B------:R-:W-:Y:S02]  /*9150*/  SEL R6, RZ, 0x1, !P4 ;  /* 0x00000001ff067807 */ /* 0x000fe40006000000 */
[----:B------:R-:W-:Y:S02]  /*9160*/  ISETP.EQ.OR.EX P3, PT, R30, RZ, P0, P3 ;  /* 0x000000ff1e00720c */ /* 0x000fe40000762730 */
[----:B------:R-:W-:Y:S02]  /*9170*/  ISETP.NE.AND P4, PT, R14, R16, PT ;  /* 0x000000100e00720c */ /* 0x000fe40003f85270 */
[----:B------:R-:W-:-:S02]  /*9180*/  ISETP.NE.AND P0, PT, R16, R18, PT ;  /* 0x000000121000720c */ /* 0x000fc40003f05270 */
[----:B------:R-:W-:Y:S02]  /*9190*/  SEL R27, RZ, 0x1, !P3 ;  /* 0x00000001ff1b7807 */ /* 0x000fe40005800000 */
[C---:B------:R-:W-:Y:S02]  /*91a0*/  ISETP.EQ.OR.EX P6, PT, R30.reuse, RZ, P4, P1 ;  /* 0x000000ff1e00720c */ /* 0x040fe400027c2710 */
[----:B------:R-:W-:Y:S02]  /*91b0*/  ISETP.EQ.OR.EX P2, PT, R30, RZ, P0, P2 ;  /* 0x000000ff1e00720c */ /* 0x000fe40000742720 */
[----:B------:R-:W-:Y:S02]  /*91c0*/  IADD3 R27, P0, P1, R27, R4, R6 ;  /* 0x000000041b1b7210 */ /* 0x000fe4000791e006 */
[----:B------:R-:W-:Y:S02]  /*91d0*/  SEL R5, RZ, 0x1, !P6 ;  /* 0x00000001ff057807 */ /* 0x000fe40007000000 */
[----:B------:R-:W-:-:S02]  /*91e0*/  SEL R4, RZ, 0x1, !P2 ;  /* 0x00000001ff047807 */ /* 0x000fc40005000000 */
[----:B------:R-:W-:Y:S02]  /*91f0*/  IADD3.X R24, PT, PT, RZ, RZ, RZ, P0, P1 ;  /* 0x000000ffff187210 */ /* 0x000fe400007e24ff */
[----:B------:R-:W-:Y:S01]  /*9200*/  IADD3 R27, P0, P1, R4, R27, R5 ;  /* 0x0000001b041b7210 */ /* 0x000fe2000791e005 */
[----:B------:R-:W-:-:S03]  /*9210*/  VIADD R5, R7, 0x5 ;  /* 0x0000000507057836 */ /* 0x000fc60000000000 */
[----:B------:R-:W-:Y:S02]  /*9220*/  IADD3.X R24, PT, PT, RZ, R24, RZ, P0, P1 ;  /* 0x00000018ff187210 */ /* 0x000fe400007e24ff */
[----:B------:R-:W-:Y:S01]  /*9230*/  ISETP.EQ.U32.AND P0, PT, R26, R5, PT ;  /* 0x000000051a00720c */ /* 0x000fe20003f02070 */
[----:B------:R-:W-:Y:S01]  /*9240*/  VIADD R5, R7, 0x6 ;  /* 0x0000000607057836 */ /* 0x000fe20000000000 */
[----:B------:R-:W-:Y:S02]  /*9250*/  ISETP.NE.AND P1, PT, R18, R20, PT ;  /* 0x000000141200720c */ /* 0x000fe40003f25270 */
[----:B------:R-:W-:Y:S02]  /*9260*/  ISETP.NE.AND P4, PT, R20, R22, PT ;  /* 0x000000161400720c */ /* 0x000fe40003f85270 */
[----:B------:R-:W-:Y:S02]  /*9270*/  ISETP.EQ.OR.EX P1, PT, R30, RZ, P1, P0 ;  /* 0x000000ff1e00720c */ /* 0x000fe40000f22700 */
[----:B------:R-:W-:-:S04]  /*9280*/  ISETP.EQ.U32.AND P0, PT, R26, R5, PT ;  /* 0x000000051a00720c */ /* 0x000fc80003f02070 */
[----:B------:R-:W-:Y:S02]  /*9290*/  ISETP.EQ.OR.EX P0, PT, R30, RZ, P4, P0 ;  /* 0x000000ff1e00720c */ /* 0x000fe40002702700 */
[----:B------:R-:W-:Y:S02]  /*92a0*/  SEL R5, RZ, 0x1, !P1 ;  /* 0x00000001ff057807 */ /* 0x000fe40004800000 */
[----:B------:R-:W-:Y:S02]  /*92b0*/  SEL R4, RZ, 0x1, !P0 ;  /* 0x00000001ff047807 */ /* 0x000fe40004000000 */
[----:B------:R-:W-:Y:S02]  /*92c0*/  P2R R31, PR, RZ, 0x20 ;  /* 0x00000020ff1f7803 */ /* 0x000fe40000000000 */
[----:B------:R-:W-:Y:S01]  /*92d0*/  IADD3 R27, P4, P5, R4, R27, R5 ;  /* 0x0000001b041b7210 */ /* 0x000fe20007d9e005 */
[C---:B------:R-:W-:Y:S02]  /*92e0*/  VIADD R5, R7.reuse, 0x7 ;  /* 0x0000000707057836 */ /* 0x040fe40000000000 */
[----:B------:R-:W-:Y:S01]  /*92f0*/  VIADD R7, R7, 0x8 ;  /* 0x0000000807077836 */ /* 0x000fe20000000000 */
[----:B------:R-:W-:-:S02]  /*9300*/  IADD3.X R24, PT, PT, RZ, R24, RZ, P4, P5 ;  /* 0x00000018ff187210 */ /* 0x000fc400027ea4ff */
[----:B------:R-:W-:Y:S02]  /*9310*/  ISETP.EQ.U32.AND P5, PT, R26, R5, PT ;  /* 0x000000051a00720c */ /* 0x000fe40003fa2070 */
[----:B------:R-:W-:Y:S02]  /*9320*/  ISETP.NE.AND P4, PT, R22, R2, PT ;  /* 0x000000021600720c */ /* 0x000fe40003f85270 */
[----:B------:R-:W-:Y:S02]  /*9330*/  P2R R34, PR, RZ, 0x40 ;  /* 0x00000040ff227803 */ /* 0x000fe40000000000 */
[----:B------:R-:W-:Y:S02]  /*9340*/  ISETP.EQ.OR.EX P5, PT, R30, RZ, P4, P5 ;  /* 0x000000ff1e00720c */ /* 0x000fe400027a2750 */
[----:B------:R-:W-:Y:S02]  /*9350*/  ISETP.EQ.U32.AND P4, PT, R26, R7, PT ;  /* 0x000000071a00720c */ /* 0x000fe40003f82070 */
[----:B------:R-:W-:-:S02]  /*9360*/  ISETP.NE.AND P6, PT, R2, R29, PT ;  /* 0x0000001d0200720c */ /* 0x000fc40003fc5270 */
[----:B------:R-:W-:Y:S02]  /*9370*/  P2R R33, PR, RZ, 0x8 ;  /* 0x00000008ff217803 */ /* 0x000fe40000000000 */
[----:B------:R-:W-:Y:S02]  /*9380*/  ISETP.EQ.OR.EX P4, PT, R30, RZ, P6, P4 ;  /* 0x000000ff1e00720c */ /* 0x000fe40003782740 */
[----:B------:R-:W-:Y:S02]  /*9390*/  ISETP.NE.AND P3, PT, R31, RZ, PT ;  /* 0x000000ff1f00720c */ /* 0x000fe40003f65270 */
[----:B------:R-:W-:Y:S02]  /*93a0*/  SEL R5, RZ, 0x1, !P5 ;  /* 0x00000001ff057807 */ /* 0x000fe40006800000 */
[----:B------:R-:W-:Y:S02]  /*93b0*/  SEL R4, RZ, 0x1, !P4 ;  /* 0x00000001ff047807 */ /* 0x000fe40006000000 */
[----:B------:R-:W-:-:S02]  /*93c0*/  P2R R25, PR, RZ, 0x8 ;  /* 0x00000008ff197803 */ /* 0x000fc40000000000 */
[----:B------:R-:W-:-:S04]  /*93d0*/  IADD3 R27, P3, P6, R4, R27, R5 ;  /* 0x0000001b041b7210 */ /* 0x000fc80007e7e005 */
[----:B------:R-:W-:Y:S02]  /*93e0*/  IADD3.X R24, PT, PT, RZ, R24, RZ, P3, P6 ;  /* 0x00000018ff187210 */ /* 0x000fe40001fec4ff */
[----:B------:R-:W-:-:S04]  /*93f0*/  ISETP.NE.AND P3, PT, R25, RZ, PT ;  /* 0x000000ff1900720c */ /* 0x000fc80003f65270 */
[----:B------:R-:W-:Y:S02]  /*9400*/  SEL R4, R11, RZ, !P3 ;  /* 0x000000ff0b047207 */ /* 0x000fe40005800000 */
[----:B------:R-:W-:-:S03]  /*9410*/  ISETP.NE.AND P3, PT, R33, RZ, PT ;  /* 0x000000ff2100720c */ /* 0x000fc60003f65270 */
[----:B------:R-:W-:-:S05]  /*9420*/  IMAD.IADD R4, R13, 0x1, R4 ;  /* 0x000000010d047824 */ /* 0x000fca00078e0204 */
[----:B------:R-:W-:Y:S02]  /*9430*/  SEL R4, R4, RZ, !P3 ;  /* 0x000000ff04047207 */ /* 0x000fe40005800000 */
[----:B------:R-:W-:-:S03]  /*9440*/  ISETP.NE.AND P6, PT, R34, RZ, PT ;  /* 0x000000ff2200720c */ /* 0x000fc60003fc5270 */
        /* <DEDUP_REMOVED lines=13> */
[----:B------:R-:W0:Y:S01]  /*9520*/  SHFL.UP PT, R6, R0, 0x1, RZ ;  /* 0x0420000000067989 */ /* 0x000e2200000e00ff */
[----:B------:R-:W-:-:S03]  /*9530*/  ISETP.NE.U32.AND P4, PT, R27, RZ, PT ;  /* 0x000000ff1b00720c */ /* 0x000fc60003f85070 */
[----:B------:R-:W1:Y:S01]  /*9540*/  SHFL.UP PT, R4, R27, 0x1, RZ ;  /* 0x042000001b047989 */ /* 0x000e6200000e00ff */
[----:B------:R-:W-:-:S03]  /*9550*/  ISETP.NE.AND.EX P4, PT, R24, RZ, PT, P4 ;  /* 0x000000ff1800720c */ /* 0x000fc60003f85340 */
[----:B------:R-:W2:Y:S01]  /*9560*/  SHFL.UP PT, R5, R24, 0x1, RZ ;  /* 0x0420000018057989 */ /* 0x000ea200000e00ff */
[----:B0-----:R-:W-:Y:S02]  /*9570*/  SEL R6, R6, RZ, !P4 ;  /* 0x000000ff06067207 */ /* 0x001fe40006000000 */
[----:B------:R-:W-:-:S04]  /*9580*/  ISETP.GE.AND P4, PT, R28, 0x1, PT ;  /* 0x000000011c00780c */ /* 0x000fc80003f86270 */
[----:B------:R-:W-:-:S05]  /*9590*/  SEL R7, R6, RZ, P4 ;  /* 0x000000ff06077207 */ /* 0x000fca0002000000 */
[----:B------:R-:W-:Y:S01]  /*95a0*/  IMAD.IADD R7, R0, 0x1, R7 ;  /* 0x0000000100077824 */ /* 0x000fe200078e0207 */
[----:B-1----:R-:W-:-:S04]  /*95b0*/  SEL R4, R4, RZ, P4 ;  /* 0x000000ff04047207 */ /* 0x002fc80002000000 */
[----:B------:R-:W0:Y:S01]  /*95c0*/  SHFL.UP PT, R6, R7, 0x2, RZ ;  /* 0x0440000007067989 */ /* 0x000e2200000e00ff */
[----:B--2---:R-:W-:Y:S02]  /*95d0*/  SEL R5, R5, RZ, P4 ;  /* 0x000000ff05057207 */ /* 0x004fe40002000000 */
[----:B------:R-:W-:-:S05]  /*95e0*/  IADD3 R25, P4, PT, R4, R27, RZ ;  /* 0x0000001b04197210 */ /* 0x000fca0007f9e0ff */
[----:B------:R-:W-:Y:S01]  /*95f0*/  IMAD.X R27, R5, 0x1, R24, P4 ;  /* 0x00000001051b7824 */ /* 0x000fe200020e0618 */
[----:B------:R-:W1:Y:S01]  /*9600*/  SHFL.UP PT, R0, R25, 0x2, RZ ;  /* 0x0440000019007989 */ /* 0x000e6200000e00ff */
[----:B------:R-:W-:-:S03]  /*9610*/  ISETP.NE.U32.AND P4, PT, R25, RZ, PT ;  /* 0x000000ff1900720c */ /* 0x000fc60003f85070 */
[----:B------:R-:W2:Y:S01]  /*9620*/  SHFL.UP PT, R4, R27, 0x2, RZ ;  /* 0x044000001b047989 */ /* 0x000ea200000e00ff */
[----:B------:R-:W-:-:S04]  /*9630*/  ISETP.NE.AND.EX P4, PT, R27, RZ, PT, P4 ;  /* 0x000000ff1b00720c */ /* 0x000fc80003f85340 */
[----:B0-----:R-:W-:Y:S02]  /*9640*/  SEL R6, R6, RZ, !P4 ;  /* 0x000000ff06067207 */ /* 0x001fe40006000000 */
[----:B------:R-:W-:-:S04]  /*9650*/  ISETP.GE.AND P4, PT, R28, 0x2, PT ;  /* 0x000000021c00780c */ /* 0x000fc80003f86270 */
[----:B------:R-:W-:-:S05]  /*9660*/  SEL R6, R6, RZ, P4 ;  /* 0x000000ff06067207 */ /* 0x000fca0002000000 */
[----:B------:R-:W-:Y:S01]  /*9670*/  IMAD.IADD R6, R7, 0x1, R6 ;  /* 0x0000000107067824 */ /* 0x000fe200078e0206 */
[----:B-1----:R-:W-:Y:S02]  /*9680*/  SEL R0, R0, RZ, P4 ;  /* 0x000000ff00007207 */ /* 0x002fe40002000000 */
[----:B--2---:R-:W-:Y:S02]  /*9690*/  SEL R4, R4, RZ, P4 ;  /* 0x000000ff04047207 */ /* 0x004fe40002000000 */
[----:B------:R-:W0:Y:S01]  /*96a0*/  SHFL.UP PT, R5, R6, 0x4, RZ ;  /* 0x0480000006057989 */ /* 0x000e2200000e00ff */
        /* <DEDUP_REMOVED lines=8> */
[----:B------:R-:W-:Y:S02]  /*9730*/  SEL R5, R5, RZ, P4 ;  /* 0x000000ff05057207 */ /* 0x000fe40002000000 */
[----:B-1----:R-:W-:-:S03]  /*9740*/  SEL R0, R0, RZ, P4 ;  /* 0x000000ff00007207 */ /* 0x002fc60002000000 */
[----:B------:R-:W-:Y:S01]  /*9750*/  IMAD.IADD R5, R6, 0x1, R5 ;  /* 0x0000000106057824 */ /* 0x000fe200078e0205 */
[----:B--2---:R-:W-:Y:S02]  /*9760*/  SEL R4, R4, RZ, P4 ;  /* 0x000000ff04047207 */ /* 0x004fe40002000000 */
[----:B------:R-:W-:Y:S02]  /*9770*/  IADD3 R7, P4, PT, R0, R7, RZ ;  /* 0x0000000700077210 */ /* 0x000fe40007f9e0ff */
[----:B------:R-:W0:Y:S03]  /*9780*/  SHFL.UP PT, R6, R5, 0x8, RZ ;  /* 0x0500000005067989 */ /* 0x000e2600000e00ff */
[----:B------:R-:W-:Y:S01]  /*9790*/  IMAD.X R27, R4, 0x1, R25, P4 ;  /* 0x00000001041b7824 */ /* 0x000fe200020e0619 */
[----:B------:R-:W1:Y:S04]  /*97a0*/  SHFL.UP PT, R0, R7, 0x8, RZ ;  /* 0x0500000007007989 */ /* 0x000e6800000e00ff */
[----:B------:R-:W2:Y:S01]  /*97b0*/  SHFL.UP PT, R4, R27, 0x8, RZ ;  /* 0x050000001b047989 */ /* 0x000ea200000e00ff */
[----:B------:R-:W-:-:S04]  /*97c0*/  ISETP.NE.U32.AND P4, PT, R7, RZ, PT ;  /* 0x000000ff0700720c */ /* 0x000fc80003f85070 */
[----:B------:R-:W-:-:S04]  /*97d0*/  ISETP.NE.AND.EX P4, PT, R27, RZ, PT, P4 ;  /* 0x000000ff1b00720c */ /* 0x000fc80003f85340 */
[----:B0-----:R-:W-:Y:S02]  /*97e0*/  SEL R6, R6, RZ, !P4 ;  /* 0x000000ff06067207 */ /* 0x001fe40006000000 */
[----:B------:R-:W-:-:S04]  /*97f0*/  ISETP.GE.AND P4, PT, R28, 0x8, PT ;  /* 0x000000081c00780c */ /* 0x000fc80003f86270 */
[----:B------:R-:W-:Y:S02]  /*9800*/  SEL R6, R6, RZ, P4 ;  /* 0x000000ff06067207 */ /* 0x000fe40002000000 */
[----:B-1----:R-:W-:Y:S02]  /*9810*/  SEL R0, R0, RZ, P4 ;  /* 0x000000ff00007207 */ /* 0x002fe40002000000 */
[----:B--2---:R-:W-:Y:S01]  /*9820*/  SEL R4, R4, RZ, P4 ;  /* 0x000000ff04047207 */ /* 0x004fe20002000000 */
[----:B------:R-:W-:Y:S01]  /*9830*/  IMAD.IADD R6, R5, 0x1, R6 ;  /* 0x0000000105067824 */ /* 0x000fe200078e0206 */
[----:B------:R-:W-:-:S04]  /*9840*/  IADD3 R25, P4, PT, R0, R7, RZ ;  /* 0x0000000700197210 */ /* 0x000fc80007f9e0ff */
[----:B------:R-:W0:Y:S01]  /*9850*/  SHFL.UP PT, R5, R6, 0x10, RZ ;  /* 0x0600000006057989 */ /* 0x000e2200000e00ff */
[----:B------:R-:W-:-:S03]  /*9860*/  IMAD.X R24, R4, 0x1, R27, P4 ;  /* 0x0000000104187824 */ /* 0x000fc600020e061b */
[----:B------:R-:W1:Y:S04]  /*9870*/  SHFL.UP PT, R0, R25, 0x10, RZ ;  /* 0x0600000019007989 */ /* 0x000e6800000e00ff */
[----:B------:R-:W2:Y:S01]  /*9880*/  SHFL.UP PT, R4, R24, 0x10, RZ ;  /* 0x0600000018047989 */ /* 0x000ea200000e00ff */
[----:B------:R-:W-:-:S04]  /*9890*/  ISETP.NE.U32.AND P4, PT, R25, RZ, PT ;  /* 0x000000ff1900720c */ /* 0x000fc80003f85070 */
[----:B------:R-:W-:-:S04]  /*98a0*/  ISETP.NE.AND.EX P4, PT, R24, RZ, PT, P4 ;  /* 0x000000ff1800720c */ /* 0x000fc80003f85340 */
[----:B0-----:R-:W-:Y:S02]  /*98b0*/  SEL R7, R5, RZ, !P4 ;  /* 0x000000ff05077207 */ /* 0x001fe40006000000 */
[----:B------:R-:W-:-:S04]  /*98c0*/  ISETP.GE.AND P4, PT, R28, 0x10, PT ;  /* 0x000000101c00780c */ /* 0x000fc80003f86270 */
[----:B-1----:R-:W-:Y:S02]  /*98d0*/  SEL R0, R0, RZ, P4 ;  /* 0x000000ff00007207 */ /* 0x002fe40002000000 */
[----:B--2---:R-:W-:Y:S02]  /*98e0*/  SEL R5, R4, RZ, P4 ;  /* 0x000000ff04057207 */ /* 0x004fe40002000000 */
[----:B------:R-:W-:Y:S02]  /*98f0*/  SEL R7, R7, RZ, P4 ;  /* 0x000000ff07077207 */ /* 0x000fe40002000000 */
[----:B------:R-:W-:Y:S02]  /*9900*/  ISETP.NE.AND P4, PT, R28, 0x1f, PT ;  /* 0x0000001f1c00780c */ /* 0x000fe40003f85270 */
[----:B------:R-:W-:Y:S01]  /*9910*/  IADD3 R4, P5, PT, R0, R25, RZ ;  /* 0x0000001900047210 */ /* 0x000fe20007fbe0ff */
[----:B------:R-:W-:-:S04]  /*9920*/  IMAD.IADD R33, R6, 0x1, R7 ;  /* 0x0000000106217824 */ /* 0x000fc800078e0207 */
[----:B------:R-:W-:-:S06]  /*9930*/  IMAD.X R5, R5, 0x1, R24, P5 ;  /* 0x0000000105057824 */ /* 0x000fcc00028e0618 */
[----:B------:R-:W-:-:S05]  /*9940*/  @!P4 LEA R40, R9, UR4, 0x4 ;  /* 0x000000040928cc11 */ /* 0x000fca000f8e20ff */
[----:B------:R-:W-:Y:S04]  /*9950*/  @!P4 STS.64 [R40], R4 ;  /* 0x000000042800c388 */ /* 0x000fe80000000a00 */
[----:B------:R-:W-:Y:S01]  /*9960*/  @!P4 STS [R40+0x8], R33 ;  /* 0x000008212800c388 */ /* 0x000fe20000000800 */
[----:B------:R-:W-:Y:S06]  /*9970*/  BAR.SYNC.DEFER_BLOCKING 0x0 ;  /* 0x0000000000007b1d */ /* 0x000fec0000010000 */
[----:B------:R-:W-:Y:S04]  /*9980*/  LDS.64 R34, [UR4+0x10] ;  /* 0x00001004ff227984 */ /* 0x000fe80008000a00 */
[----:B------:R-:W0:Y:S04]  /*9990*/  LDS.64 R36, [UR4] ;  /* 0x00000004ff247984 */ /* 0x000e280008000a00 */
[----:B------:R-:W1:Y:S04]  /*99a0*/  LDS R0, [UR4+0x8] ;  /* 0x00000804ff007984 */ /* 0x000e680008000800 */
[----:B------:R-:W2:Y:S04]  /*99b0*/  LDS R27, [UR4+0x18] ;  /* 0x00001804ff1b7984 */ /* 0x000ea80008000800 */
[----:B------:R-:W3:Y:S04]  /*99c0*/  LDS.64 R24, [UR4+0x20] ;  /* 0x00002004ff187984 */ /* 0x000ee80008000a00 */
[----:B------:R-:W4:Y:S04]  /*99d0*/  LDS R38, [UR4+0x28] ;  /* 0x00002804ff267984 */ /* 0x000f280008000800 */
[----:B------:R-:W5:Y:S04]  /*99e0*/  LDS.64 R6, [UR4+0x30] ;  /* 0x00003004ff067984 */ /* 0x000f680008000a00 */
[----:B------:R-:W-:Y:S01]  /*99f0*/  LDS R40, [UR4+0x58] ;  /* 0x00005804ff287984 */ /* 0x000fe20008000800 */
[----:B0-----:R-:W-:-:S05]  /*9a00*/  IADD3 R41, P4, PT, R36, R34, RZ ;  /* 0x0000002224297210 */ /* 0x001fca0007f9e0ff */
[----:B------:R-:W-:Y:S01]  /*9a10*/  IMAD.X R43, R37, 0x1, R35, P4 ;  /* 0x00000001252b7824 */ /* 0x000fe200020e0623 */
[----:B------:R-:W-:-:S04]  /*9a20*/  ISETP.NE.U32.AND P4, PT, R34, RZ, PT ;  /* 0x000000ff2200720c */ /* 0x000fc80003f85070 */
[----:B------:R-:W-:-:S04]  /*9a30*/  ISETP.NE.AND.EX P4, PT, R35, RZ, PT, P4 ;  /* 0x000000ff2300720c */ /* 0x000fc80003f85340 */
[----:B-1----:R-:W-:Y:S02]  /*9a40*/  SEL R34, R0, RZ, !P4 ;  /* 0x000000ff00227207 */ /* 0x002fe40006000000 */
[----:B------:R-:W-:-:S03]  /*9a50*/  ISETP.NE.AND P4, PT, R9, 0x2, PT ;  /* 0x000000020900780c */ /* 0x000fc60003f85270 */
[----:B--2---:R-:W-:Y:S01]  /*9a60*/  IMAD.IADD R27, R27, 0x1, R34 ;  /* 0x000000011b1b7824 */ /* 0x004fe200078e0222 */
[----:B------:R-:W-:Y:S01]  /*9a70*/  SEL R42, R41, R36, !P4 ;  /* 0x00000024292a7207 */ /* 0x000fe20006000000 */
[----:B------:R-:W-:Y:S01]  /*9a80*/  LDS.64 R34, [UR4+0x40] ;  /* 0x00004004ff227984 */ /* 0x000fe20008000a00 */
[----:B------:R-:W-:Y:S02]  /*9a90*/  SEL R44, R43, R37, !P4 ;  /* 0x000000252b2c7207 */ /* 0x000fe40006000000 */
[----:B------:R-:W-:Y:S01]  /*9aa0*/  SEL R0, R27, R0, !P4 ;  /* 0x000000001b007207 */ /* 0x000fe20006000000 */
[----:B------:R-:W0:Y:S01]  /*9ab0*/  LDS R36, [UR4+0x38] ;  /* 0x00003804ff247984 */ /* 0x000e220008000800 */
[----:B---3--:R-:W-:-:S05]  /*9ac0*/  IADD3 R37, P4, PT, R24, R41, RZ ;  /* 0x0000002918257210 */ /* 0x008fca0007f9e0ff */
[----:B------:R-:W-:Y:S01]  /*9ad0*/  IMAD.X R43, R25, 0x1, R43, P4 ;  /* 0x00000001192b7824 */ /* 0x000fe200020e062b */
[----:B------:R-:W-:-:S04]  /*9ae0*/  ISETP.NE.U32.AND P4, PT, R24, RZ, PT ;  /* 0x000000ff1800720c */ /* 0x000fc80003f85070 */
[----:B------:R-:W-:Y:S02]  /*9af0*/  ISETP.NE.AND.EX P4, PT, R25, RZ, PT, P4 ;  /* 0x000000ff1900720c */ /* 0x000fe40003f85340 */
[----:B------:R-:W-:Y:S02]  /*9b00*/  LDS.64 R24, [UR4+0x50] ;  /* 0x00005004ff187984 */ /* 0x000fe40008000a00 */
[----:B------:R-:W-:Y:S02]  /*9b10*/  SEL R27, R27, RZ, !P4 ;  /* 0x000000ff1b1b7207 */ /* 0x000fe40006000000 */
[----:B------:R-:W-:-:S03]  /*9b20*/  ISETP.NE.AND P4, PT, R9, 0x3, PT ;  /* 0x000000030900780c */ /* 0x000fc60003f85270 */
[----:B----4-:R-:W-:Y:S01]  /*9b30*/  IMAD.IADD R27, R38, 0x1, R27 ;  /* 0x00000001261b7824 */ /* 0x010fe200078e021b */
[----:B------:R-:W-:Y:S01]  /*9b40*/  SEL R42, R37, R42, !P4 ;  /* 0x0000002a252a7207 */ /* 0x000fe20006000000 */
[----:B------:R-:W1:Y:S01]  /*9b50*/  LDS R38, [UR4+0x48] ;  /* 0x00004804ff267984 */ /* 0x000e620008000800 */
[----:B------:R-:W-:Y:S02]  /*9b60*/  SEL R44, R43, R44, !P4 ;  /* 0x0000002c2b2c7207 */ /* 0x000fe40006000000 */
[----:B------:R-:W-:Y:S02]  /*9b70*/  SEL R0, R27, R0, !P4 ;  /* 0x000000001b007207 */ /* 0x000fe40006000000 */
[----:B-----5:R-:W-:-:S05]  /*9b80*/  IADD3 R37, P4, PT, R6, R37, RZ ;  /* 0x0000002506257210 */ /* 0x020fca0007f9e0ff */
[----:B------:R-:W-:Y:S01]  /*9b90*/  IMAD.X R43, R7, 0x1, R43, P4 ;  /* 0x00000001072b7824 */ /* 0x000fe200020e062b */
[----:B------:R-:W-:-:S04]  /*9ba0*/  ISETP.NE.U32.AND P4, PT, R6, RZ, PT ;  /* 0x000000ff0600720c */ /* 0x000fc80003f85070 */
[----:B------:R-:W-:-:S04]  /*9bb0*/  ISETP.NE.AND.EX P4, PT, R7, RZ, PT, P4 ;  /* 0x000000ff0700720c */ /* 0x000fc80003f85340 */
[----:B------:R-:W-:Y:S02]  /*9bc0*/  SEL R27, R27, RZ, !P4 ;  /* 0x000000ff1b1b7207 */ /* 0x000fe40006000000 */
[----:B------:R-:W-:-:S03]  /*9bd0*/  ISETP.NE.AND P4, PT, R9, 0x4, PT ;  /* 0x000000040900780c */ /* 0x000fc60003f85270 */
[----:B0-----:R-:W-:Y:S01]  /*9be0*/  IMAD.IADD R27, R36, 0x1, R27 ;  /* 0x00000001241b7824 */ /* 0x001fe200078e021b */
[----:B------:R-:W-:Y:S02]  /*9bf0*/  SEL R6, R37, R42, !P4 ;  /* 0x0000002a25067207 */ /* 0x000fe40006000000 */
[----:B------:R-:W-:Y:S02]  /*9c00*/  SEL R42, R43, R44, !P4 ;  /* 0x0000002c2b2a7207 */ /* 0x000fe40006000000 */
[----:B------:R-:W-:Y:S02]  /*9c10*/  SEL R0, R27, R0, !P4 ;  /* 0x000000001b007207 */ /* 0x000fe40006000000 */
[C---:B------:R-:W-:Y:S02]  /*9c20*/  IADD3 R7, P4, PT, R34.reuse, R37, RZ ;  /* 0x0000002522077210 */ /* 0x040fe40007f9e0ff */
[----:B------:R-:W0:Y:S03]  /*9c30*/  LDS.64 R36, [UR4+0x60] ;  /* 0x00006004ff247984 */ /* 0x000e260008000a00 */
[----:B------:R-:W-:Y:S01]  /*9c40*/  IMAD.X R43, R35, 0x1, R43, P4 ;  /* 0x00000001232b7824 */ /* 0x000fe200020e062b */
[----:B------:R-:W-:-:S02]  /*9c50*/  ISETP.NE.U32.AND P4, PT, R34, RZ, PT ;  /* 0x000000ff2200720c */ /* 0x000fc40003f85070 */
[----:B------:R-:W2:Y:S02]  /*9c60*/  LDS R34, [UR4+0x68] ;  /* 0x00006804ff227984 */ /* 0x000ea40008000800 */
[----:B------:R-:W-:-:S04]  /*9c70*/  ISETP.NE.AND.EX P4, PT, R35, RZ, PT, P4 ;  /* 0x000000ff2300720c */ /* 0x000fc80003f85340 */
[----:B------:R-:W-:Y:S02]  /*9c80*/  SEL R27, R27, RZ, !P4 ;  /* 0x000000ff1b1b7207 */ /* 0x000fe40006000000 */
[----:B------:R-:W-:-:S03]  /*9c90*/  ISETP.NE.AND P4, PT, R9, 0x5, PT ;  /* 0x000000050900780c */ /* 0x000fc60003f85270 */
[----:B-1----:R-:W-:Y:S01]  /*9ca0*/  IMAD.IADD R27, R38, 0x1, R27 ;  /* 0x00000001261b7824 */ /* 0x002fe200078e021b */
[----:B------:R-:W-:Y:S02]  /*9cb0*/  SEL R38, R7, R6, !P4 ;  /* 0x0000000607267207 */ /* 0x000fe40006000000 */
[----:B------:R-:W-:Y:S02]  /*9cc0*/  SEL R42, R43, R42, !P4 ;  /* 0x0000002a2b2a7207 */ /* 0x000fe40006000000 */
[----:B------:R-:W-:Y:S02]  /*9cd0*/  SEL R0, R27, R0, !P4 ;  /* 0x000000001b007207 */ /* 0x000fe40006000000 */
[C---:B------:R-:W-:Y:S02]  /*9ce0*/  IADD3 R35, P4, PT, R24.reuse, R7, RZ ;  /* 0x0000000718237210 */ /* 0x040fe40007f9e0ff */
[----:B------:R-:W1:Y:S03]  /*9cf0*/  LDS.64 R6, [UR4+0x70] ;  /* 0x00007004ff067984 */ /* 0x000e660008000a00 */
[----:B------:R-:W-:Y:S01]  /*9d00*/  IMAD.X R43, R25, 0x1, R43, P4 ;  /* 0x00000001192b7824 */ /* 0x000fe200020e062b */
[----:B------:R-:W-:-:S04]  /*9d10*/  ISETP.NE.U32.AND P4, PT, R24, RZ, PT ;  /* 0x000000ff1800720c */ /* 0x000fc80003f85070 */
[----:B------:R-:W-:-:S04]  /*9d20*/  ISETP.NE.AND.EX P4, PT, R25, RZ, PT, P4 ;  /* 0x000000ff1900720c */ /* 0x000fc80003f85340 */
[----:B------:R-:W-:Y:S02]  /*9d30*/  SEL R27, R27, RZ, !P4 ;  /* 0x000000ff1b1b7207 */ /* 0x000fe40006000000 */
[----:B------:R-:W-:-:S03]  /*9d40*/  ISETP.NE.AND P4, PT, R9, 0x6, PT ;  /* 0x000000060900780c */ /* 0x000fc60003f85270 */
[----:B------:R-:W-:Y:S01]  /*9d50*/  IMAD.IADD R27, R40, 0x1, R27 ;  /* 0x00000001281b7824 */ /* 0x000fe200078e021b */
[----:B------:R-:W-:Y:S02]  /*9d60*/  SEL R24, R35, R38, !P4 ;  /* 0x0000002623187207 */ /* 0x000fe40006000000 */
[----:B------:R-:W-:Y:S01]  /*9d70*/  SEL R40, R43, R42, !P4 ;  /* 0x0000002a2b287207 */ /* 0x000fe20006000000 */
[----:B------:R-:W3:Y:S01]  /*9d80*/  LDS R38, [UR4+0x78] ;  /* 0x00007804ff267984 */ /* 0x000ee20008000800 */
[----:B------:R-:W-:Y:S02]  /*9d90*/  SEL R0, R27, R0, !P4 ;  /* 0x000000001b007207 */ /* 0x000fe40006000000 */
[----:B0-----:R-:W-:-:S05]  /*9da0*/  IADD3 R35, P4, PT, R36, R35, RZ ;  /* 0x0000002324237210 */ /* 0x001fca0007f9e0ff */
[----:B------:R-:W-:Y:S01]  /*9db0*/  IMAD.X R43, R37, 0x1, R43, P4 ;  /* 0x00000001252b7824 */ /* 0x000fe200020e062b */
[----:B------:R-:W-:-:S04]  /*9dc0*/  ISETP.NE.U32.AND P4, PT, R36, RZ, PT ;  /* 0x000000ff2400720c */ /* 0x000fc80003f85070 */
[----:B------:R-:W-:-:S04]  /*9dd0*/  ISETP.NE.AND.EX P4, PT, R37, RZ, PT, P4 ;  /* 0x000000ff2500720c */ /* 0x000fc80003f85340 */
[----:B------:R-:W-:Y:S02]  /*9de0*/  SEL R27, R27, RZ, !P4 ;  /* 0x000000ff1b1b7207 */ /* 0x000fe40006000000 */
[----:B------:R-:W-:-:S03]  /*9df0*/  ISETP.NE.AND P4, PT, R9, 0x7, PT ;  /* 0x000000070900780c */ /* 0x000fc60003f85270 */
[----:B--2---:R-:W-:Y:S01]  /*9e00*/  IMAD.IADD R25, R34, 0x1, R27 ;  /* 0x0000000122197824 */ /* 0x004fe200078e021b */
[----:B------:R-:W-:Y:S02]  /*9e10*/  SEL R34, R35, R24, !P4 ;  /* 0x0000001823227207 */ /* 0x000fe40006000000 */
[----:B------:R-:W-:Y:S02]  /*9e20*/  SEL R41, R43, R40, !P4 ;  /* 0x000000282b297207 */ /* 0x000fe40006000000 */
[----:B------:R-:W-:Y:S02]  /*9e30*/  SEL R24, R25, R0, !P4 ;  /* 0x0000000019187207 */ /* 0x000fe40006000000 */
[----:B-1----:R-:W-:-:S05]  /*9e40*/  IADD3 R35, P4, PT, R6, R35, RZ ;  /* 0x0000002306237210 */ /* 0x002fca0007f9e0ff */
[----:B------:R-:W-:Y:S01]  /*9e50*/  IMAD.X R36, R7, 0x1, R43, P4 ;  /* 0x0000000107247824 */ /* 0x000fe200020e062b */
[----:B------:R-:W-:-:S04]  /*9e60*/  ISETP.NE.U32.AND P4, PT, R6, RZ, PT ;  /* 0x000000ff0600720c */ /* 0x000fc80003f85070 */
[----:B------:R-:W-:-:S04]  /*9e70*/  ISETP.NE.AND.EX P4, PT, R7, RZ, PT, P4 ;  /* 0x000000ff0700720c */ /* 0x000fc80003f85340 */
[----:B------:R-:W-:Y:S02]  /*9e80*/  SEL R37, R25, RZ, !P4 ;  /* 0x000000ff19257207 */ /* 0x000fe40006000000 */
[----:B------:R-:W-:Y:S01]  /*9e90*/  ISETP.GE.U32.AND P4, PT, R32, 0x20, PT ;  /* 0x000000202000780c */ /* 0x000fe20003f86070 */
[----:B------:R0:W1:Y:S04]  /*9ea0*/  SHFL.UP PT, R27, R4, 0x1, RZ ;  /* 0x04200000041b7989 */ /* 0x00006800000e00ff */
[----:B------:R0:W2:Y:S01]  /*9eb0*/  SHFL.UP PT, R0, R5, 0x1, RZ ;  /* 0x0420000005007989 */ /* 0x0000a200000e00ff */
[----:B---3--:R-:W-:-:S03]  /*9ec0*/  IMAD.IADD R37, R38, 0x1, R37 ;  /* 0x0000000126257824 */ /* 0x008fc600078e0225 */
[----:B------:R0:W3:Y:S04]  /*9ed0*/  SHFL.UP PT, R9, R33, 0x1, RZ ;  /* 0x0420000021097989 */ /* 0x0000e800000e00ff */
[----:B------:R-:W-:Y:S05]  /*9ee0*/  @!P4 BRA `(.L_x_558) ;  /* 0x00000000002cc947 */ /* 0x000fea0003800000 */
[----:B------:R-:W-:Y:S02]  /*9ef0*/  ISETP.NE.AND P5, PT, R28, RZ, PT ;  /* 0x000000ff1c00720c */ /* 0x000fe40003fa5270 */
[C---:B-1----:R-:W-:Y:S02]  /*9f00*/  ISETP.NE.U32.AND P4, PT, R27.reuse, RZ, PT ;  /* 0x000000ff1b00720c */ /* 0x042fe40003f85070 */
[----:B------:R-:W-:Y:S02]  /*9f10*/  SEL R27, R27, RZ, P5 ;  /* 0x000000ff1b1b7207 */ /* 0x000fe40002800000 */
[C---:B--2---:R-:W-:Y:S02]  /*9f20*/  ISETP.NE.AND.EX P4, PT, R0.reuse, RZ, PT, P4 ;  /* 0x000000ff0000720c */ /* 0x044fe40003f85340 */
[----:B------:R-:W-:Y:S02]  /*9f30*/  SEL R0, R0, RZ, P5 ;  /* 0x000000ff00007207 */ /* 0x000fe40002800000 */
[----:B0-----:R-:W-:-:S02]  /*9f40*/  SEL R4, R24, RZ, !P4 ;  /* 0x000000ff18047207 */ /* 0x001fc40006000000 */
[----:B------:R-:W-:-:S03]  /*9f50*/  IADD3 R27, P4, PT, R27, R34, RZ ;  /* 0x000000221b1b7210 */ /* 0x000fc60007f9e0ff */
[----:B---3--:R-:W-:Y:S02]  /*9f60*/  @P5 IMAD.IADD R24, R9, 0x1, R4 ;  /* 0x0000000109185824 */ /* 0x008fe400078e0204 */
[----:B------:R-:W-:Y:S02]  /*9f70*/  IMAD.X R0, R0, 0x1, R41, P4 ;  /* 0x0000000100007824 */ /* 0x000fe400020e0629 */
[----:B------:R-:W-:Y:S01]  /*9f80*/  IMAD.MOV.U32 R9, RZ, RZ, R24 ;  /* 0x000000ffff097224 */ /* 0x000fe200078e0018 */
[----:B------:R-:W-:Y:S06]  /*9f90*/  BRA `(.L_x_559) ;  /* 0x0000001000587947 */ /* 0x000fec0003800000 */
.L_x_558:
[----:B------:R-:W4:Y:S01]  /*9fa0*/  LDC.64 R24, c[0x0][0x3a8] ;  /* 0x0000ea00ff187b82 */ /* 0x000f220000000a00 */
[----:B------:R-:W-:Y:S01]  /*9fb0*/  ISETP.NE.AND P4, PT, R32, RZ, PT ;  /* 0x000000ff2000720c */ /* 0x000fe20003f85270 */
[----:B------:R-:W5:-:S12]  /*9fc0*/  LDCU UR5, c[0x0][0x370] ;  /* 0x00006e00ff0577ac */ /* 0x000f580008000800 */
[----:B------:R-:W-:Y:S01]  /*9fd0*/  @!P4 IMAD.MOV.U32 R6, RZ, RZ, R35 ;  /* 0x000000ffff06c224 */ /* 0x000fe200078e0023 */
[----:B------:R1:W-:Y:S01]  /*9fe0*/  @!P4 STS [UR4+0xd0], R37 ;  /* 0x0000d025ff00c988 */ /* 0x0003e20008000804 */
[----:B------:R-:W-:Y:S02]  /*9ff0*/  @!P4 IMAD.MOV.U32 R7, RZ, RZ, R36 ;  /* 0x000000ffff07c224 */ /* 0x000fe400078e0024 */
[----:B0-----:R-:W-:Y:S02]  /*a000*/  @!P4 IMAD.MOV.U32 R4, RZ, RZ, R37 ;  /* 0x000000ffff04c224 */ /* 0x001fe400078e0025 */
[----:B------:R-:W-:Y:S01]  /*a010*/  @!P4 IMAD.MOV.U32 R5, RZ, RZ, 0x64 ;  /* 0x00000064ff05c424 */ /* 0x000fe200078e00ff */
[----:B------:R0:W-:Y:S01]  /*a020*/  @!P4 STS.64 [UR4+0xc8], R6 ;  /* 0x0000c806ff00c988 */ /* 0x0001e20008000a04 */
[----:B-----5:R-:W-:Y:S01]  /*a030*/  UISETP.GT.U32.AND UP0, UPT, UR5, 0x1f3, UPT ;  /* 0x000001f30500788c */ /* 0x020fe2000bf04070 */
[----:B----4-:R-:W-:-:S05]  /*a040*/  IMAD.WIDE.U32 R24, R39, 0x10, R24 ;  /* 0x0000001027187825 */ /* 0x010fca00078e0018 */
[----:B------:R0:W-:Y:S03]  /*a050*/  @!P4 ST.E.128.STRONG.GPU desc[UR8][R24.64+0x200], R4 ;  /* 0x000200041800c985 */ /* 0x0001e6000c10fd08 */
[----:B-1----:R-:W-:Y:S05]  /*a060*/  BRA.U UP0, `(.L_x_560) ;  /* 0x0000000100087547 */ /* 0x002fea000b800000 */
[----:B------:R1:W-:Y:S06]  /*a070*/  MEMBAR.SC.CTA ;  /* 0x0000000000007992 */ /* 0x0003ec0000000000 */
[----:B-1----:R-:W-:Y:S05]  /*a080*/  BRA `(.L_x_561) ;  /* 0x0000000000087947 */ /* 0x002fea0003800000 */
.L_x_560:
[----:B------:R-:W-:Y:S05]  /*a090*/  NANOSLEEP 0x1c2 ;  /* 0x000001c20000795d */ /* 0x000fea0003800000 */
[----:B------:R-:W-:Y:S01]  /*a0a0*/  NOP ;  /* 0x0000000000007918 */ /* 0x000fe20000000000 */
.L_x_561:
[----:B0-----:R-:W-:-:S03]  /*a0b0*/  IMAD.WIDE.U32 R4, R32, 0x10, RZ ;  /* 0x0000001020047825 */ /* 0x001fc600078e00ff */
[----:B------:R-:W-:Y:S02]  /*a0c0*/  LOP3.LUT R7, R4, 0xfffffff0, RZ, 0x3c, !PT ;  /* 0xfffffff004077812 */ /* 0x000fe400078e3cff */
[----:B------:R-:W-:Y:S02]  /*a0d0*/  LOP3.LUT R5, RZ, R5, RZ, 0x33, !PT ;  /* 0x00000005ff057212 */ /* 0x000fe400078e33ff */
[----:B------:R-:W-:-:S05]  /*a0e0*/  IADD3 R24, P4, PT, R24, R7, RZ ;  /* 0x0000000718187210 */ /* 0x000fca0007f9e0ff */
[----:B------:R-:W-:-:S08]  /*a0f0*/  IMAD.X R25, R25, 0x1, R5, P4 ;  /* 0x0000000119197824 */ /* 0x000fd000020e0605 */
.L_x_563:
[----:B------:R-:W4:Y:S01]  /*a100*/  LD.E.128.STRONG.GPU R4, desc[UR8][R24.64+0x200] ;  /* 0x0002000818047980 */ /* 0x000f22000c10fd00 */
[----:B------:R-:W-:Y:S05]  /*a110*/  YIELD ;  /* 0x0000000000007946 */ /* 0x000fea0003800000 */
[----:B------:R-:W-:Y:S01]  /*a120*/  UMOV UR5, 0xffffffff ;  /* 0xffffffff00057882 */ /* 0x000fe20000000000 */
[----:B----4-:R-:W-:Y:S02]  /*a130*/  ISETP.NE.AND P4, PT, R5, 0x63, PT ;  /* 0x000000630500780c */ /* 0x010fe40003f85270 */
[----:B------:R-:W-:Y:S11]  /*a140*/  BRA.DIV UR5, `(.L_x_562) ;  /* 0x0000003a05d47947 */ /* 0x000ff6000b800000 */
[----:B------:R-:W-:-:S13]  /*a150*/  VOTE.ANY P4, !P4 ;  /* 0x0000000000ff7806 */ /* 0x000fda0006080100 */
.L_x_716:
[----:B------:R-:W-:Y:S05]  /*a160*/  @P4 BRA `(.L_x_563) ;  /* 0xfffffffc00e44947 */ /* 0x000fea000383ffff */
[----:B------:R-:W-:Y:S01]  /*a170*/  UMOV UR5, 0xffffffff ;  /* 0xffffffff00057882 */ /* 0x000fe20000000000 */
[----:B------:R-:W-:Y:S01]  /*a180*/  ISETP.NE.AND P4, PT, R5, 0x65, PT ;  /* 0x000000650500780c */ /* 0x000fe20003f85270 */
[----:B------:R-:W-:Y:S02]  /*a190*/  IMAD.MOV.U32 R40, RZ, RZ, R6 ;  /* 0x000000ffff287224 */ /* 0x000fe400078e0006 */
        /* <DEDUP_REMOVED lines=10> */
[----:B------:R0:W4:Y:S04]  /*a240*/  SHFL.DOWN PT, R24, R41, 0x1, R33 ;  /* 0x0820000029187989 */ /* 0x00012800000e0021 */
[----:B------:R0:W0:Y:S02]  /*a250*/  SHFL.DOWN PT, R6, R38, 0x1, R33 ;  /* 0x0820000026067989 */ /* 0x00002400000e0021 */
.L_x_722:
[----:B------:R-:W-:Y:S01]  /*a260*/  ISETP.GE.AND P5, PT, R28, R33, PT ;  /* 0x000000211c00720c */ /* 0x000fe20003fa6270 */
[----:B------:R-:W-:-:S12]  /*a270*/  UMOV UR5, 0xffffffff ;  /* 0xffffffff00057882 */ /* 0x000fd80000000000 */
[----:B-1----:R-:W-:-:S05]  /*a280*/  @!P5 IADD3 R25, P4, PT, R25, R40, RZ ;  /* 0x000000281919d210 */ /* 0x002fca0007f9e0ff */
[----:B----4-:R-:W-:Y:S01]  /*a290*/  @!P5 IMAD.X R24, R24, 0x1, R41, P4 ;  /* 0x000000011818d824 */ /* 0x010fe200020e0629 */
[----:B------:R-:W-:Y:S01]  /*a2a0*/  @!P5 ISETP.NE.U32.AND P4, PT, R40, RZ, PT ;  /* 0x000000ff2800d20c */ /* 0x000fe20003f85070 */
[----:B0-----:R-:W-:-:S03]  /*a2b0*/  @!P5 IMAD.MOV.U32 R40, RZ, RZ, R25 ;  /* 0x000000ffff28d224 */ /* 0x001fc600078e0019 */
[----:B------:R-:W-:-:S04]  /*a2c0*/  @!P5 ISETP.NE.AND.EX P4, PT, R41, RZ, PT, P4 ;  /* 0x000000ff2900d20c */ /* 0x000fc80003f85340 */
[----:B------:R-:W-:Y:S01]  /*a2d0*/  @!P5 SEL R25, R6, RZ, !P4 ;  /* 0x000000ff0619d207 */ /* 0x000fe20006000000 */
[----:B------:R-:W-:Y:S08]  /*a2e0*/  BRA.DIV UR5, `(.L_x_565) ;  /* 0x0000003e05007947 */ /* 0x000ff0000b800000 */
.L_x_725:
[----:B------:R-:W-:Y:S01]  /*a2f0*/  UMOV UR5, 0xffffffff ;  /* 0xffffffff00057882 */ /* 0x000fe20000000000 */
[----:B------:R-:W-:Y:S02]  /*a300*/  @!P5 IMAD.MOV.U32 R41, RZ, RZ, R24 ;  /* 0x000000ffff29d224 */ /* 0x000fe400078e0018 */
[----:B------:R-:W-:Y:S01]  /*a310*/  @!P5 IMAD.IADD R38, R38, 0x1, R25 ;  /* 0x000000012626d824 */ /* 0x000fe200078e0219 */
[----:B------:R-:W-:Y:S06]  /*a320*/  BRA.DIV UR5, `(.L_x_566) ;  /* 0x0000003e05107947 */ /* 0x000fec000b800000 */
[----:B------:R0:W1:Y:S04]  /*a330*/  SHFL.DOWN PT, R25, R40, 0x2, R33 ;  /* 0x0840000028197989 */ /* 0x00006800000e0021 */
[----:B------:R0:W4:Y:S04]  /*a340*/  SHFL.DOWN PT, R24, R41, 0x2, R33 ;  /* 0x0840000029187989 */ /* 0x00012800000e0021 */
[----:B------:R0:W0:Y:S02]  /*a350*/  SHFL.DOWN PT, R6, R38, 0x2, R33 ;  /* 0x0840000026067989 */ /* 0x00002400000e0021 */
.L_x_730:
[----:B------:R-:W-:Y:S01]  /*a360*/  VIADD R43, R28, 0x2 ;  /* 0x000000021c2b7836 */ /* 0x000fe20000000000 */
[----:B------:R-:W-:-:S04]  /*a370*/  UMOV UR5, 0xffffffff ;  /* 0xffffffff00057882 */ /* 0x000fc80000000000 */
[----:B------:R-:W-:-:S13]  /*a380*/  ISETP.GT.AND P5, PT, R43, R33, PT ;  /* 0x000000212b00720c */ /* 0x000fda0003fa4270 */
[----:B------:R-:W-:-:S04]  /*a390*/  @!P5 ISETP.NE.U32.AND P4, PT, R40, RZ, PT ;  /* 0x000000ff2800d20c */ /* 0x000fc80003f85070 */
[----:B------:R-:W-:-:S04]  /*a3a0*/  @!P5 ISETP.NE.AND.EX P4, PT, R41, RZ, PT, P4 ;  /* 0x000000ff2900d20c */ /* 0x000fc80003f85340 */
[----:B0-----:R-:W-:Y:S02]  /*a3b0*/  @!P5 SEL R45, R6, RZ, !P4 ;  /* 0x000000ff062dd207 */ /* 0x001fe40006000000 */
[----:B-1----:R-:W-:-:S05]  /*a3c0*/  @!P5 IADD3 R25, P4, PT, R25, R40, RZ ;  /* 0x000000281919d210 */ /* 0x002fca0007f9e0ff */
[----:B----4-:R-:W-:Y:S01]  /*a3d0*/  @!P5 IMAD.X R24, R24, 0x1, R41, P4 ;  /* 0x000000011818d824 */ /* 0x010fe200020e0629 */
[----:B------:R-:W-:Y:S07]  /*a3e0*/  BRA.DIV UR5, `(.L_x_567) ;  /* 0x0000003e05347947 */ /* 0x000fee000b800000 */
.L_x_733:
[----:B------:R-:W-:Y:S01]  /*a3f0*/  UMOV UR5, 0xffffffff ;  /* 0xffffffff00057882 */ /* 0x000fe20000000000 */
[----:B------:R-:W-:Y:S02]  /*a400*/  @!P5 IMAD.MOV.U32 R40, RZ, RZ, R25 ;  /* 0x000000ffff28d224 */ /* 0x000fe400078e0019 */
[----:B------:R-:W-:Y:S02]  /*a410*/  @!P5 IMAD.MOV.U32 R41, RZ, RZ, R24 ;  /* 0x000000ffff29d224 */ /* 0x000fe400078e0018 */
[----:B------:R-:W-:Y:S01]  /*a420*/  @!P5 IMAD.IADD R38, R38, 0x1, R45 ;  /* 0x000000012626d824 */ /* 0x000fe200078e022d */
[----:B------:R-:W-:Y:S06]  /*a430*/  BRA.DIV UR5, `(.L_x_568) ;  /* 0x0000003e05407947 */ /* 0x000fec000b800000 */
[----:B------:R0:W1:Y:S04]  /*a440*/  SHFL.DOWN PT, R25, R40, 0x4, R33 ;  /* 0x0880000028197989 */ /* 0x00006800000e0021 */
[----:B------:R0:W4:Y:S04]  /*a450*/  SHFL.DOWN PT, R24, R41, 0x4, R33 ;  /* 0x0880000029187989 */ /* 0x00012800000e0021 */
[----:B------:R0:W0:Y:S02]  /*a460*/  SHFL.DOWN PT, R6, R38, 0x4, R33 ;  /* 0x0880000026067989 */ /* 0x00002400000e0021 */
.L_x_738:
        /* <DEDUP_REMOVED lines=9> */
.L_x_741:
        /* <DEDUP_REMOVED lines=8> */
.L_x_746:
        /* <DEDUP_REMOVED lines=9> */
.L_x_749:
        /* <DEDUP_REMOVED lines=8> */
.L_x_754:
[----:B------:R-:W-:Y:S01]  /*a690*/  VIADD R4, R28, 0x10 ;  /* 0x000000101c047836 */ /* 0x000fe20000000000 */
[----:B------:R-:W5:Y:S01]  /*a6a0*/  LDC.64 R24, c[0x0][0x3a8] ;  /* 0x0000ea00ff187b82 */ /* 0x000f620000000a00 */
[----:B------:R-:W-:Y:S01]  /*a6b0*/  UMOV UR5, 0xffffffff ;  /* 0xffffffff00057882 */ /* 0x000fe20000000000 */
[----:B------:R-:W-:Y:S02]  /*a6c0*/  LOP3.LUT R32, RZ, R32, RZ, 0x33, !PT ;  /* 0x00000020ff207212 */ /* 0x000fe400078e33ff */
[----:B------:R-:W-:-:S13]  /*a6d0*/  ISETP.GT.AND P4, PT, R4, R33, PT ;  /* 0x000000210400720c */ /* 0x000fda0003f84270 */
[----:B-1----:R-:W-:-:S05]  /*a6e0*/  @!P4 IADD3 R47, P5, PT, R47, R40, RZ ;  /* 0x000000282f2fc210 */ /* 0x002fca0007fbe0ff */
[----:B----4-:R-:W-:Y:S01]  /*a6f0*/  @!P4 IMAD.X R46, R46, 0x1, R41, P5 ;  /* 0x000000012e2ec824 */ /* 0x010fe200028e0629 */
[----:B------:R-:W-:Y:S01]  /*a700*/  @!P4 ISETP.NE.U32.AND P5, PT, R40, RZ, PT ;  /* 0x000000ff2800c20c */ /* 0x000fe20003fa5070 */
[----:B0-----:R-:W-:Y:S01]  /*a710*/  @!P4 IMAD.MOV.U32 R40, RZ, RZ, R47 ;  /* 0x000000ffff28c224 */ /* 0x001fe200078e002f */
[----:B-----5:R-:W-:Y:S02]  /*a720*/  IADD3 R24, P6, PT, R24, 0x200, RZ ;  /* 0x0000020018187810 */ /* 0x020fe40007fde0ff */
[----:B------:R-:W-:Y:S01]  /*a730*/  @!P4 ISETP.NE.AND.EX P5, PT, R41, RZ, PT, P5 ;  /* 0x000000ff2900c20c */ /* 0x000fe20003fa5350 */
[----:B------:R-:W-:-:S03]  /*a740*/  @!P4 IMAD.MOV.U32 R41, RZ, RZ, R46 ;  /* 0x000000ffff29c224 */ /* 0x000fc600078e002e */
[----:B------:R-:W-:Y:S02]  /*a750*/  @!P4 SEL R7, R6, RZ, !P5 ;  /* 0x000000ff0607c207 */ /* 0x000fe40006800000 */
[----:B------:R-:W-:-:S03]  /*a760*/  ISETP.NE.AND P5, PT, R5, 0x65, PT ;  /* 0x000000650500780c */ /* 0x000fc60003fa5270 */
[----:B------:R-:W-:Y:S01]  /*a770*/  @!P4 IMAD.IADD R38, R38, 0x1, R7 ;  /* 0x000000012626c824 */ /* 0x000fe200078e0207 */
[----:B------:R-:W-:Y:S09]  /*a780*/  BRA.DIV UR5, `(.L_x_573) ;  /* 0x0000003e05a87947 */ /* 0x000ff2000b800000 */
.L_x_757:
[----:B------:R-:W-:Y:S01]  /*a790*/  UMOV UR5, 0xffffffff ;  /* 0xffffffff00057882 */ /* 0x000fe20000000000 */
[----:B------:R-:W-:Y:S02]  /*a7a0*/  IMAD.X R25, RZ, RZ, R25, P6 ;  /* 0x000000ffff197224 */ /* 0x000fe400030e0619 */
[----:B------:R-:W-:Y:S01]  /*a7b0*/  IMAD.IADD R47, R32, 0x1, R39 ;  /* 0x00000001202f7824 */ /* 0x000fe200078e0227 */
[----:B------:R-:W-:Y:S06]  /*a7c0*/  BRA.DIV UR5, `(.L_x_574) ;  /* 0x0000003e05b87947 */ /* 0x000fec000b800000 */
[----:B------:R-:W-:-:S13]  /*a7d0*/  VOTE.ALL P5, P5 ;  /* 0x0000000000ff7806 */ /* 0x000fda00028a0000 */
.L_x_760:
[----:B------:R-:W-:Y:S05]  /*a7e0*/  @!P5 BRA `(.L_x_575) ;  /* 0x0000000400b8d947 */ /* 0x000fea0003800000 */
.L_x_589:
[----:B------:R-:W-:-:S07]  /*a7f0*/  IMAD.WIDE R32, R47, 0x10, R24 ;  /* 0x000000102f207825 */ /* 0x000fce00078e0218 */
.L_x_577:
[----:B------:R-:W4:Y:S01]  /*a800*/  LD.E.128.STRONG.GPU R4, desc[UR8][R32.64+-0x200] ;  /* 0xfffe000820047980 */ /* 0x000f22000c10fd00 */
[----:B------:R-:W-:Y:S05]  /*a810*/  YIELD ;  /* 0x0000000000007946 */ /* 0x000fea0003800000 */
[----:B------:R-:W-:Y:S01]  /*a820*/  UMOV UR5, 0xffffffff ;  /* 0xffffffff00057882 */ /* 0x000fe20000000000 */
[----:B----4-:R-:W-:Y:S02]  /*a830*/  ISETP.NE.AND P4, PT, R5, 0x63, PT ;  /* 0x000000630500780c */ /* 0x010fe40003f85270 */
[----:B------:R-:W-:Y:S11]  /*a840*/  BRA.DIV UR5, `(.L_x_576) ;  /* 0x0000003e05b47947 */ /* 0x000ff6000b800000 */
[----:B------:R-:W-:-:S13]  /*a850*/  VOTE.ANY P4, !P4 ;  /* 0x0000000000ff7806 */ /* 0x000fda0006080100 */
.L_x_763:
        /* <DEDUP_REMOVED lines=13> */
[----:B------:R0:W4:Y:S04]  /*a930*/  SHFL.DOWN PT, R51, R32, 0x1, R33 ;  /* 0x0820000020337989 */ /* 0x00012800000e0021 */
[----:B------:R0:W0:Y:S02]  /*a940*/  SHFL.DOWN PT, R6, R46, 0x1, R33 ;  /* 0x082000002e067989 */ /* 0x00002400000e0021 */
.L_x_769:
        /* <DEDUP_REMOVED lines=9> */
.L_x_772:
[----:B------:R-:W-:Y:S01]  /*a9e0*/  UMOV UR5, 0xffffffff ;  /* 0xffffffff00057882 */ /* 0x000fe20000000000 */
[----:B------:R-:W-:Y:S02]  /*a9f0*/  @!P5 IMAD.MOV.U32 R32, RZ, RZ, R50 ;  /* 0x000000ffff20d224 */ /* 0x000fe400078e0032 */
[----:B------:R-:W-:Y:S01]  /*aa00*/  @!P5 IMAD.IADD R46, R46, 0x1, R51 ;  /* 0x000000012e2ed824 */ /* 0x000fe200078e0233 */
[----:B------:R-:W-:Y:S06]  /*aa10*/  BRA.DIV UR5, `(.L_x_580) ;  /* 0x0000003e05f07947 */ /* 0x000fec000b800000 */
[----:B------:R0:W1:Y:S04]  /*aa20*/  SHFL.DOWN PT, R48, R49, 0x2, R33 ;  /* 0x0840000031307989 */ /* 0x00006800000e0021 */
[----:B------:R0:W4:Y:S04]  /*aa30*/  SHFL.DOWN PT, R51, R32, 0x2, R33 ;  /* 0x0840000020337989 */ /* 0x00012800000e0021 */
[----:B------:R0:W0:Y:S02]  /*aa40*/  SHFL.DOWN PT, R6, R46, 0x2, R33 ;  /* 0x084000002e067989 */ /* 0x00002400000e0021 */
.L_x_777:
[----:B------:R-:W-:Y:S01]  /*aa50*/  ISETP.GT.AND P5, PT, R43, R33, PT ;  /* 0x000000212b00720c */ /* 0x000fe20003fa4270 */
        /* <DEDUP_REMOVED lines=8> */
.L_x_780:
[----:B------:R-:W-:Y:S01]  /*aae0*/  UMOV UR5, 0xffffffff ;  /* 0xffffffff00057882 */ /* 0x000fe20000000000 */
[----:B------:R-:W-:Y:S02]  /*aaf0*/  @!P5 IMAD.MOV.U32 R32, RZ, RZ, R50 ;  /* 0x000000ffff20d224 */ /* 0x000fe400078e0032 */
[----:B------:R-:W-:Y:S01]  /*ab00*/  @!P5 IMAD.IADD R46, R46, 0x1, R51 ;  /* 0x000000012e2ed824 */ /* 0x000fe200078e0233 */
[----:B------:R-:W-:Y:S06]  /*ab10*/  BRA.DIV UR5, `(.L_x_582) ;  /* 0x0000004205247947 */ /* 0x000fec000b800000 */
[----:B------:R0:W1:Y:S04]  /*ab20*/  SHFL.DOWN PT, R48, R49, 0x4, R33 ;  /* 0x0880000031307989 */ /* 0x00006800000e0021 */
[----:B------:R0:W4:Y:S04]  /*ab30*/  SHFL.DOWN PT, R51, R32, 0x4, R33 ;  /* 0x0880000020337989 */ /* 0x00012800000e0021 */
[----:B------:R0:W0:Y:S02]  /*ab40*/  SHFL.DOWN PT, R6, R46, 0x4, R33 ;  /* 0x088000002e067989 */ /* 0x00002400000e0021 */
.L_x_785:
        /* <DEDUP_REMOVED lines=9> */
.L_x_788:
[----:B------:R-:W-:Y:S01]  /*abe0*/  UMOV UR5, 0xffffffff ;  /* 0xffffffff00057882 */ /* 0x000fe20000000000 */
[----:B------:R-:W-:Y:S02]  /*abf0*/  @!P5 IMAD.MOV.U32 R32, RZ, RZ, R50 ;  /* 0x000000ffff20d224 */ /* 0x000fe400078e0032 */
[----:B------:R-:W-:Y:S01]  /*ac00*/  @!P5 IMAD.IADD R46, R46, 0x1, R51 ;  /* 0x000000012e2ed824 */ /* 0x000fe200078e0233 */
[----:B------:R-:W-:Y:S06]  /*ac10*/  BRA.DIV UR5, `(.L_x_584) ;  /* 0x0000004205587947 */ /* 0x000fec000b800000 */
[----:B------:R0:W1:Y:S04]  /*ac20*/  SHFL.DOWN PT, R48, R49, 0x8, R33 ;  /* 0x0900000031307989 */ /* 0x00006800000e0021 */
[----:B------:R0:W4:Y:S04]  /*ac30*/  SHFL.DOWN PT, R51, R32, 0x8, R33 ;  /* 0x0900000020337989 */ /* 0x00012800000e0021 */
[----:B------:R0:W0:Y:S02]  /*ac40*/  SHFL.DOWN PT, R6, R46, 0x8, R33 ;  /* 0x090000002e067989 */ /* 0x00002400000e0021 */
.L_x_793:
        /* <DEDUP_REMOVED lines=9> */
.L_x_796:
[----:B------:R-:W-:Y:S01]  /*ace0*/  UMOV UR5, 0xffffffff ;  /* 0xffffffff00057882 */ /* 0x000fe20000000000 */
[----:B------:R-:W-:Y:S02]  /*acf0*/  @!P5 IMAD.MOV.U32 R32, RZ, RZ, R50 ;  /* 0x000000ffff20d224 */ /* 0x000fe400078e0032 */
[----:B------:R-:W-:Y:S01]  /*ad00*/  @!P5 IMAD.IADD R46, R46, 0x1, R51 ;  /* 0x000000012e2ed824 */ /* 0x000fe200078e0233 */
[----:B------:R-:W-:Y:S06]  /*ad10*/  BRA.DIV UR5, `(.L_x_586) ;  /* 0x00000042058c7947 */ /* 0x000fec000b800000 */
[----:B------:R0:W1:Y:S01]  /*ad20*/  SHFL.DOWN PT, R48, R49, 0x10, R33 ;  /* 0x0a00000031307989 */ /* 0x00006200000e0021 */
[----:B------:R-:W-:-:S03]  /*ad30*/  VIADD R50, R28, 0x10 ;  /* 0x000000101c327836 */ /* 0x000fc60000000000 */
[----:B------:R0:W4:Y:S04]  /*ad40*/  SHFL.DOWN PT, R51, R32, 0x10, R33 ;  /* 0x0a00000020337989 */ /* 0x00012800000e0021 */
[----:B------:R0:W0:Y:S02]  /*ad50*/  SHFL.DOWN PT, R6, R46, 0x10, R33 ;  /* 0x0a0000002e067989 */ /* 0x00002400000e0021 */
.L_x_801:
[----:B------:R-:W-:Y:S01]  /*ad60*/  ISETP.GT.AND P5, PT, R50, R33, PT ;  /* 0x000000213200720c */ /* 0x000fe20003fa4270 */
[----:B------:R-:W-:-:S12]  /*ad70*/  UMOV UR5, 0xffffffff ;  /* 0xffffffff00057882 */ /* 0x000fd80000000000 */
[----:B------:R-:W-:-:S04]  /*ad80*/  @!P5 ISETP.NE.U32.AND P4, PT, R49, RZ, PT ;  /* 0x000000ff3100d20c */ /* 0x000fc80003f85070 */
[----:B------:R-:W-:-:S04]  /*ad90*/  @!P5 ISETP.NE.AND.EX P4, PT, R32, RZ, PT, P4 ;  /* 0x000000ff2000d20c */ /* 0x000fc80003f85340 */
[----:B0-----:R-:W-:Y:S02]  /*ada0*/  @!P5 SEL R7, R6, RZ, !P4 ;  /* 0x000000ff0607d207 */ /* 0x001fe40006000000 */
[----:B-1----:R-:W-:-:S03]  /*adb0*/  @!P5 IADD3 R48, P4, PT, R48, R49, RZ ;  /* 0x000000313030d210 */ /* 0x002fc60007f9e0ff */
[----:B------:R-:W-:Y:S02]  /*adc0*/  @!P5 IMAD.IADD R46, R46, 0x1, R7 ;  /* 0x000000012e2ed824 */ /* 0x000fe400078e0207 */
[----:B----4-:R-:W-:Y:S01]  /*add0*/  @!P5 IMAD.X R51, R51, 0x1, R32, P4 ;  /* 0x000000013333d824 */ /* 0x010fe200020e0620 */
[----:B------:R-:W-:Y:S01]  /*ade0*/  ISETP.NE.U32.AND P4, PT, R40, RZ, PT ;  /* 0x000000ff2800720c */ /* 0x000fe20003f85070 */
[----:B------:R-:W-:Y:S02]  /*adf0*/  @!P5 IMAD.MOV.U32 R49, RZ, RZ, R48 ;  /* 0x000000ffff31d224 */ /* 0x000fe400078e0030 */
[----:B------:R-:W-:Y:S01]  /*ae00*/  @!P5 IMAD.MOV.U32 R32, RZ, RZ, R51 ;  /* 0x000000ffff20d224 */ /* 0x000fe200078e0033 */
[----:B------:R-:W-:Y:S02]  /*ae10*/  ISETP.NE.AND.EX P4, PT, R41, RZ, PT, P4 ;  /* 0x000000ff2900720c */ /* 0x000fe40003f85340 */
[----:B------:R-:W-:Y:S02]  /*ae20*/  ISETP.NE.AND P5, PT, R5, 0x65, PT ;  /* 0x000000650500780c */ /* 0x000fe40003fa5270 */
[----:B------:R-:W-:-:S02]  /*ae30*/  SEL R5, R46, RZ, !P4 ;  /* 0x000000ff2e057207 */ /* 0x000fc40006000000 */
[----:B------:R-:W-:Y:S01]  /*ae40*/  IADD3 R40, P6, PT, R40, R49, RZ ;  /* 0x0000003128287210 */ /* 0x000fe20007fde0ff */
[----:B------:R-:W-:-:S12]  /*ae50*/  BRA.DIV UR5, `(.L_x_587) ;  /* 0x0000004205947947 */ /* 0x000fd8000b800000 */
.L_x_804:
[----:B------:R-:W-:Y:S01]  /*ae60*/  UMOV UR5, 0xffffffff ;  /* 0xffffffff00057882 */ /* 0x000fe20000000000 */
[----:B------:R-:W-:Y:S02]  /*ae70*/  IMAD.X R41, R41, 0x1, R32, P6 ;  /* 0x0000000129297824 */ /* 0x000fe400030e0620 */
[----:B------:R-:W-:Y:S02]  /*ae80*/  IMAD.IADD R38, R5, 0x1, R38 ;  /* 0x0000000105267824 */ /* 0x000fe400078e0226 */
[----:B------:R-:W-:Y:S01]  /*ae90*/  VIADD R47, R47, 0xffffffe0 ;  /* 0xffffffe02f2f7836 */ /* 0x000fe20000000000 */
[----:B------:R-:W-:Y:S06]  /*aea0*/  BRA.DIV UR5, `(.L_x_588) ;  /* 0x0000004205a07947 */ /* 0x000fec000b800000 */
[----:B------:R-:W-:-:S13]  /*aeb0*/  VOTE.ALL P5, P5 ;  /* 0x0000000000ff7806 */ /* 0x000fda00028a0000 */
.L_x_807:
[----:B------:R-:W-:Y:S05]  /*aec0*/  @P5 BRA `(.L_x_589) ;  /* 0xfffffff800485947 */ /* 0x000fea000383ffff */
.L_x_575:
[----:B------:R-:W0:Y:S01]  /*aed0*/  S2R R4, SR_TID.X ;  /* 0x0000000000047919 */ /* 0x000e220000002100 */
[----:B------:R-:W-:Y:S01]  /*aee0*/  BSSY.RECONVERGENT B0, `(.L_x_590) ;  /* 0x0000018000007945 */ /* 0x000fe20003800200 */
[----:B------:R-:W-:Y:S02]  /*aef0*/  IMAD.MOV.U32 R24, RZ, RZ, R40 ;  /* 0x000000ffff187224 */ /* 0x000fe400078e0028 */
[----:B------:R-:W-:Y:S01]  /*af00*/  IMAD.MOV.U32 R25, RZ, RZ, R41 ;  /* 0x000000ffff197224 */ /* 0x000fe200078e0029 */
[----:B0-----:R-:W-:-:S13]  /*af10*/  ISETP.NE.AND P4, PT, R4, RZ, PT ;  /* 0x000000ff0400720c */ /* 0x001fda0003f85270 */
[----:B------:R-:W-:Y:S05]  /*af20*/  @P4 BRA `(.L_x_591) ;  /* 0x00000000004c4947 */ /* 0x000fea0003800000 */
        /* <DEDUP_REMOVED lines=19> */
.L_x_591:
[----:B------:R-:W-:Y:S05]  /*b060*/  BSYNC.RECONVERGENT B0 ;  /* 0x0000000000007941 */ /* 0x000fea0003800200 */
.L_x_590:
[----:B------:R-:W-:-:S13]  /*b070*/  ISETP.NE.AND P4, PT, R28, RZ, PT ;  /* 0x000000ff1c00720c */ /* 0x000fda0003f85270 */
[----:B0-----:R-:W0:Y:S01]  /*b080*/  @!P4 S2R R5, SR_CgaCtaId ;  /* 0x000000000005c919 */ /* 0x001e220000008800 */
[----:B------:R-:W-:Y:S01]  /*b090*/  @!P4 MOV R4, 0x400 ;  /* 0x000004000004c802 */ /* 0x000fe20000000f00 */
[----:B------:R-:W-:Y:S02]  /*b0a0*/  @!P4 IMAD.MOV.U32 R27, RZ, RZ, R24 ;  /* 0x000000ffff1bc224 */ /* 0x000fe400078e0018 */
[----:B--2---:R-:W-:Y:S02]  /*b0b0*/  @!P4 IMAD.MOV.U32 R0, RZ, RZ, R25 ;  /* 0x000000ffff00c224 */ /* 0x004fe400078e0019 */
[----:B---3--:R-:W-:Y:S01]  /*b0c0*/  @!P4 IMAD.MOV.U32 R9, RZ, RZ, R38 ;  /* 0x000000ffff09c224 */ /* 0x008fe200078e0026 */
[----:B0-----:R-:W-:-:S05]  /*b0d0*/  @!P4 LEA R5, R5, R4, 0x18 ;  /* 0x000000040505c211 */ /* 0x001fca00078ec0ff */
[----:B------:R0:W-:Y:S04]  /*b0e0*/  @!P4 STS.64 [R5+0x88], R24 ;  /* 0x000088180500c388 */ /* 0x0001e80000000a00 */
[----:B------:R0:W-:Y:S02]  /*b0f0*/  @!P4 STS [R5+0x90], R38 ;  /* 0x000090260500c388 */ /* 0x0001e40000000800 */
.L_x_559:
[----:B------:R-:W0:Y:S01]  /*b100*/  S2R R33, SR_TID.X ;  /* 0x0000000000217919 */ /* 0x000e220000002100 */
[----:B------:R-:W-:Y:S01]  /*b110*/  ISETP.NE.AND P4, PT, R8, R10, PT ;  /* 0x0000000a0800720c */ /* 0x000fe20003f85270 */
[----:B------:R-:W-:Y:S05]  /*b120*/  WARPSYNC.ALL ;  /* 0x0000000000007948 */ /* 0x000fea0003800000 */
[----:B------:R-:W-:Y:S06]  /*b130*/  BAR.SYNC.DEFER_BLOCKING 0x0 ;  /* 0x0000000000007b1d */ /* 0x000fec0000010000 */
[----:B------:R-:W-:Y:S01]  /*b140*/  BSSY.RECONVERGENT B0, `(.L_x_592) ;  /* 0x0000015000007945 */ /* 0x000fe20003800200 */
[----:B0-----:R-:W-:-:S05]  /*b150*/  IMAD R25, R33, 0x9, RZ ;  /* 0x0000000921197824 */ /* 0x001fca00078e02ff */
[----:B------:R-:W-:-:S04]  /*b160*/  ISETP.EQ.U32.AND P5, PT, R26, R25, PT ;  /* 0x000000191a00720c */ /* 0x000fc80003fa2070 */
[----:B------:R-:W-:Y:S02]  /*b170*/  ISETP.EQ.OR.EX P6, PT, R30, RZ, P4, P5 ;  /* 0x000000ff1e00720c */ /* 0x000fe400027c2750 */
[----:B------:R-:W-:Y:S02]  /*b180*/  ISETP.NE.AND P4, PT, R33, RZ, PT ;  /* 0x000000ff2100720c */ /* 0x000fe40003f85270 */
[----:B------:R-:W-:Y:S02]  /*b190*/  ISETP.NE.AND P5, PT, R31, RZ, PT ;  /* 0x000000ff1f00720c */ /* 0x000fe40003fa5270 */
[----:B------:R-:W-:Y:S02]  /*b1a0*/  P2R R7, PR, RZ, 0x40 ;  /* 0x00000040ff077803 */ /* 0x000fe40000000000 */
[----:B------:R-:W-:Y:S02]  /*b1b0*/  SEL R28, RZ, 0x1, !P5 ;  /* 0x00000001ff1c7807 */ /* 0x000fe40006800000 */
[----:B------:R-:W-:-:S05]  /*b1c0*/  SEL R24, RZ, 0x1, !P6 ;  /* 0x00000001ff187807 */ /* 0x000fca0007000000 */
[----:B------:R-:W-:Y:S05]  /*b1d0*/  @!P4 BRA `(.L_x_593) ;  /* 0x00000000002cc947 */ /* 0x000fea0003800000 */
[----:B------:R-:W0:Y:S01]  /*b1e0*/  S2UR UR6, SR_CgaCtaId ;  /* 0x00000000000679c3 */ /* 0x000e220000008800 */
[----:B------:R-:W-:Y:S01]  /*b1f0*/  UMOV UR5, 0x400 ;  /* 0x0000040000057882 */ /* 0x000fe20000000000 */
[----:B------:R-:W-:-:S04]  /*b200*/  ISETP.NE.U32.AND P4, PT, R27, RZ, PT ;  /* 0x000000ff1b00720c */ /* 0x000fc80003f85070 */
[----:B------:R-:W-:Y:S01]  /*b210*/  ISETP.NE.AND.EX P4, PT, R0, RZ, PT, P4 ;  /* 0x000000ff0000720c */ /* 0x000fe20003f85340 */
[----:B0-----:R-:W-:-:S09]  /*b220*/  ULEA UR5, UR6, UR5, 0x18 ;  /* 0x0000000506057291 */ /* 0x001fd2000f8ec0ff */
[----:B------:R-:W0:Y:S04]  /*b230*/  LDS R6, [UR5+0x90] ;  /* 0x00009005ff067984 */ /* 0x000e280008000800 */
[----:B------:R-:W1:Y:S01]  /*b240*/  LDS.64 R4, [UR5+0x88] ;  /* 0x00008805ff047984 */ /* 0x000e620008000a00 */
[----:B0-----:R-:W-:Y:S02]  /*b250*/  SEL R6, R6, RZ, !P4 ;  /* 0x000000ff06067207 */ /* 0x001fe40006000000 */
[----:B-1----:R-:W-:-:S03]  /*b260*/  IADD3 R27, P4, PT, R4, R27, RZ ;  /* 0x0000001b041b7210 */ /* 0x002fc60007f9e0ff */
[----:B------:R-:W-:Y:S02]  /*b270*/  IMAD.IADD R9, R9, 0x1, R6 ;  /* 0x0000000109097824 */ /* 0x000fe400078e0206 */
[----:B------:R-:W-:-:S08]  /*b280*/  IMAD.X R0, R5, 0x1, R0, P4 ;  /* 0x0000000105007824 */ /* 0x000fd000020e0600 */
.L_x_593:
[----:B------:R-:W-:Y:S05]  /*b290*/  BSYNC.RECONVERGENT B0 ;  /* 0x0000000000007941 */ /* 0x000fea0003800200 */
.L_x_592:
[----:B------:R-:W-:Y:S01]  /*b2a0*/  IADD3 R28, P4, P5, R27, R28, R24 ;  /* 0x0000001c1b1c7210 */ /* 0x000fe20007d9e018 */
[C---:B------:R-:W-:Y:S01]  /*b2b0*/  VIADD R5, R25.reuse, 0x3 ;  /* 0x0000000319057836 */ /* 0x040fe20000000000 */
[----:B------:R-:W-:Y:S01]  /*b2c0*/  ISETP.NE.AND P6, PT, R22, R2, PT ;  /* 0x000000021600720c */ /* 0x000fe20003fc5270 */
[----:B------:R-:W0:Y:S01]  /*b2d0*/  S2UR UR5, SR_CgaCtaId ;  /* 0x00000000000579c3 */ /* 0x000e220000008800 */
[----:B------:R-:W-:Y:S01]  /*b2e0*/  IADD3.X R39, PT, PT, R0, RZ, RZ, P4, P5 ;  /* 0x000000ff00277210 */ /* 0x000fe200027ea4ff */
[----:B------:R-:W-:Y:S01]  /*b2f0*/  UMOV UR4, 0x400 ;  /* 0x0000040000047882 */ /* 0x000fe20000000000 */
[----:B------:R-:W-:Y:S01]  /*b300*/  ISETP.EQ.U32.AND P5, PT, R26, R5, PT ;  /* 0x000000051a00720c */ /* 0x000fe20003fa2070 */
[----:B------:R-:W-:Y:S01]  /*b310*/  VIADD R5, R25, 0x7 ;  /* 0x0000000719057836 */ /* 0x000fe20000000000 */
[----:B------:R-:W-:Y:S01]  /*b320*/  ISETP.NE.AND P4, PT, R14, R16, PT ;  /* 0x000000100e00720c */ /* 0x000fe20003f85270 */
[----:B------:R-:W-:Y:S01]  /*b330*/  BSSY.RECONVERGENT B0, `(.L_x_594) ;  /* 0x000012a000007945 */ /* 0x000fe20003800200 */
[----:B------:R-:W-:-:S02]  /*b340*/  SEL R35, RZ, 0x1, !P2 ;  /* 0x00000001ff237807 */ /* 0x000fc40005000000 */
[----:B------:R-:W-:Y:S02]  /*b350*/  ISETP.EQ.OR.EX P4, PT, R30, RZ, P4, P5 ;  /* 0x000000ff1e00720c */ /* 0x000fe40002782750 */
[----:B------:R-:W-:Y:S02]  /*b360*/  ISETP.EQ.U32.AND P5, PT, R26, R5, PT ;  /* 0x000000051a00720c */ /* 0x000fe40003fa2070 */
[----:B------:R-:W-:Y:S02]  /*b370*/  SEL R5, RZ, 0x1, !P3 ;  /* 0x00000001ff057807 */ /* 0x000fe40005800000 */
[----:B------:R-:W-:Y:S02]  /*b380*/  ISETP.EQ.OR.EX P6, PT, R30, RZ, P6, P5 ;  /* 0x000000ff1e00720c */ /* 0x000fe400037c2750 */
[----:B------:R-:W-:Y:S02]  /*b390*/  ISETP.NE.AND P5, PT, R7, RZ, PT ;  /* 0x000000ff0700720c */ /* 0x000fe40003fa5270 */
[----:B------:R-:W-:-:S02]  /*b3a0*/  SEL R36, RZ, 0x1, !P1 ;  /* 0x00000001ff247807 */ /* 0x000fc40004800000 */
[----:B------:R-:W-:Y:S02]  /*b3b0*/  SEL R4, R9, RZ, !P5 ;  /* 0x000000ff09047207 */ /* 0x000fe40006800000 */
[----:B------:R-:W-:Y:S01]  /*b3c0*/  IADD3 R49, P5, PT, R27, R24, RZ ;  /* 0x000000181b317210 */ /* 0x000fe20007fbe0ff */
[----:B0-----:R-:W-:Y:S01]  /*b3d0*/  ULEA UR4, UR5, UR4, 0x18 ;  /* 0x0000000405047291 */ /* 0x001fe2000f8ec0ff */
[----:B------:R-:W-:Y:S01]  /*b3e0*/  SEL R37, RZ, 0x1, !P0 ;  /* 0x00000001ff257807 */ /* 0x000fe20004000000 */
[----:B------:R-:W-:Y:S01]  /*b3f0*/  IMAD.IADD R11, R11, 0x1, R4 ;  /* 0x000000010b0b7824 */ /* 0x000fe200078e0204 */
[----:B------:R-:W-:Y:S01]  /*b400*/  SEL R44, RZ, 0x1, !P6 ;  /* 0x00000001ff2c7807 */ /* 0x000fe20007000000 */
[----:B------:R-:W-:Y:S01]  /*b410*/  IMAD.X R46, RZ, RZ, R0, P5 ;  /* 0x000000ffff2e7224 */ /* 0x000fe200028e0600 */
[----:B------:R-:W-:Y:S02]  /*b420*/  IADD3 R32, P5, PT, R28, R5, RZ ;  /* 0x000000051c207210 */ /* 0x000fe40007fbe0ff */
[----:B------:R-:W-:-:S02]  /*b430*/  SEL R5, RZ, 0x1, !P4 ;  /* 0x00000001ff057807 */ /* 0x000fc40006000000 */
[----:B------:R-:W-:Y:S01]  /*b440*/  LDS R42, [UR4+0xc0] ;  /* 0x0000c004ff2a7984 */ /* 0x000fe20008000800 */
[----:B------:R-:W-:Y:S01]  /*b450*/  IMAD.X R41, RZ, RZ, R39, P5 ;  /* 0x000000ffff297224 */ /* 0x000fe200028e0627 */
[----:B------:R-:W-:-:S05]  /*b460*/  IADD3 R34, P5, PT, R32, R5, RZ ;  /* 0x0000000520227210 */ /* 0x000fca0007fbe0ff */
[----:B------:R-:W-:Y:S01]  /*b470*/  IMAD.X R43, RZ, RZ, R41, P5 ;  /* 0x000000ffff2b7224 */ /* 0x000fe200028e0629 */
[----:B------:R-:W-:-:S05]  /*b480*/  IADD3 R35, P5, PT, R34, R35, RZ ;  /* 0x0000002322237210 */ /* 0x000fca0007fbe0ff */
[----:B------:R-:W-:Y:S01]  /*b490*/  IMAD.X R38, RZ, RZ, R43, P5 ;  /* 0x000000ffff267224 */ /* 0x000fe200028e062b */
[----:B------:R-:W-:-:S05]  /*b4a0*/  IADD3 R36, P5, PT, R35, R36, RZ ;  /* 0x0000002423247210 */ /* 0x000fca0007fbe0ff */
[----:B------:R-:W-:Y:S01]  /*b4b0*/  IMAD.X R45, RZ, RZ, R38, P5 ;  /* 0x000000ffff2d7224 */ /* 0x000fe200028e0626 */
[----:B------:R-:W-:-:S05]  /*b4c0*/  IADD3 R37, P5, PT, R36, R37, RZ ;  /* 0x0000002524257210 */ /* 0x000fca0007fbe0ff */
[----:B------:R-:W-:Y:S01]  /*b4d0*/  IMAD.X R40, RZ, RZ, R45, P5 ;  /* 0x000000ffff287224 */ /* 0x000fe200028e062d */
[----:B------:R-:W-:-:S04]  /*b4e0*/  ISETP.NE.AND P5, PT, R31, RZ, PT ;  /* 0x000000ff1f00720c */ /* 0x000fc80003fa5270 */
[----:B------:R-:W-:Y:S02]  /*b4f0*/  SEL R4, R11, RZ, !P5 ;  /* 0x000000ff0b047207 */ /* 0x000fe40006800000 */
[----:B------:R-:W-:-:S03]  /*b500*/  IADD3 R47, P5, PT, R37, R44, RZ ;  /* 0x0000002c252f7210 */ /* 0x000fc60007fbe0ff */
[----:B------:R-:W-:Y:S02]  /*b510*/  IMAD.IADD R13, R13, 0x1, R4 ;  /* 0x000000010d0d7824 */ /* 0x000fe400078e0204 */
[----:B------:R-:W-:-:S03]  /*b520*/  IMAD.X R44, RZ, RZ, R40, P5 ;  /* 0x000000ffff2c7224 */ /* 0x000fc600028e0628 */
[----:B------:R-:W-:-:S05]  /*b530*/  SEL R4, R13, RZ, !P3 ;  /* 0x000000ff0d047207 */ /* 0x000fca0005800000 */
[----:B------:R-:W-:Y:S02]  /*b540*/  IMAD.IADD R15, R15, 0x1, R4 ;  /* 0x000000010f0f7824 */ /* 0x000fe400078e0204 */
[----:B------:R-:W0:Y:S03]  /*b550*/  LDS.64 R4, [UR4+0xc8] ;  /* 0x0000c804ff047984 */ /* 0x000e260008000a00 */
[----:B------:R-:W-:-:S05]  /*b560*/  SEL R6, R15, RZ, !P4 ;  /* 0x000000ff0f067207 */ /* 0x000fca0006000000 */
[----:B------:R-:W-:-:S05]  /*b570*/  IMAD.IADD R17, R17, 0x1, R6 ;  /* 0x0000000111117824 */ /* 0x000fca00078e0206 */
[----:B------:R-:W-:-:S05]  /*b580*/  SEL R6, R17, RZ, !P2 ;  /* 0x000000ff11067207 */ /* 0x000fca0005000000 */
[----:B------:R-:W-:Y:S02]  /*b590*/  IMAD.IADD R19, R19, 0x1, R6 ;  /* 0x0000000113137824 */ /* 0x000fe400078e0206 */
[----:B------:R-:W1:Y:S03]  /*b5a0*/  LDS.64 R6, [UR4+0xb8] ;  /* 0x0000b804ff067984 */ /* 0x000e660008000a00 */
[----:B------:R-:W-:-:S05]  /*b5b0*/  SEL R24, R19, RZ, !P1 ;  /* 0x000000ff13187207 */ /* 0x000fca0004800000 */
[----:B------:R-:W-:-:S05]  /*b5c0*/  IMAD.IADD R21, R21, 0x1, R24 ;  /* 0x0000000115157824 */ /* 0x000fca00078e0218 */
[----:B------:R-:W-:-:S05]  /*b5d0*/  SEL R24, R21, RZ, !P0 ;  /* 0x000000ff15187207 */ /* 0x000fca0004000000 */
[----:B------:R-:W-:Y:S01]  /*b5e0*/  IMAD.IADD R23, R23, 0x1, R24 ;  /* 0x0000000117177824 */ /* 0x000fe200078e0218 */
[----:B0-----:R-:W-:-:S04]  /*b5f0*/  ISETP.GE.U32.AND P5, PT, R4, 0x101, PT ;  /* 0x000001010400780c */ /* 0x001fc80003fa6070 */
[----:B------:R-:W-:Y:S02]  /*b600*/  SEL R24, R23, RZ, !P6 ;  /* 0x000000ff17187207 */ /* 0x000fe40007000000 */
[----:B------:R-:W-:-:S03]  /*b610*/  ISETP.GE.AND.EX P5, PT, R5, RZ, PT, P5 ;  /* 0x000000ff0500720c */ /* 0x000fc60003fa6350 */
[----:B------:R-:W-:-:S10]  /*b620*/  IMAD.IADD R3, R3, 0x1, R24 ;  /* 0x0000000103037824 */ /* 0x000fd400078e0218 */
[----:B------:R-:W-:Y:S05]  /*b630*/  @!P5 BRA `(.L_x_595) ;  /* 0x000000080008d947 */ /* 0x000fea0003800000 */
[----:B------:R-:W-:Y:S01]  /*b640*/  ISETP.NE.U32.AND P5, PT, R26, R25, PT ;  /* 0x000000191a00720c */ /* 0x000fe20003fa5070 */
[----:B------:R-:W-:Y:S01]  /*b650*/  IMAD.MOV.U32 R0, RZ, RZ, 0x9 ;  /* 0x00000009ff007424 */ /* 0x000fe200078e00ff */
[----:B------:R-:W0:Y:S01]  /*b660*/  LDS.64 R24, [UR4+0xa8] ;  /* 0x0000a804ff187984 */ /* 0x000e220008000a00 */
[----:B------:R-:W-:Y:S01]  /*b670*/  ISETP.NE.AND P6, PT, R8, R10, PT ;  /* 0x0000000a0800720c */ /* 0x000fe20003fc5270 */
[----:B------:R-:W2:Y:S01]  /*b680*/  LDCU.128 UR16, c[0x0][0x390] ;  /* 0x00007200ff1077ac */ /* 0x000ea20008000c00 */
[----:B------:R-:W-:Y:S01]  /*b690*/  BSSY.RECONVERGENT B1, `(.L_x_596) ;  /* 0x000007b000017945 */ /* 0x000fe20003800200 */
[----:B------:R-:W-:Y:S01]  /*b6a0*/  BAR.SYNC.DEFER_BLOCKING 0x0 ;  /* 0x0000000000007b1d */ /* 0x000fe20000010000 */
[----:B------:R-:W-:Y:S02]  /*b6b0*/  ISETP.NE.AND.EX P5, PT, R30, RZ, !P6, P5 ;  /* 0x000000ff1e00720c */ /* 0x000fe400077a5350 */
[----:B------:R-:W-:Y:S01]  /*b6c0*/  ISETP.NE.AND P6, PT, R31, RZ, PT ;  /* 0x000000ff1f00720c */ /* 0x000fe20003fc5270 */
[----:B------:R-:W-:-:S10]  /*b6d0*/  IMAD R31, R33, R0, 0x7 ;  /* 0x00000007211f7424 */ /* 0x000fd400078e0200 */
[--C-:B0-----:R-:W-:Y:S02]  /*b6e0*/  @!P5 IMAD.IADD R27, R27, 0x1, -R24.reuse ;  /* 0x000000011b1bd824 */ /* 0x101fe400078e0a18 */
[--C-:B------:R-:W-:Y:S02]  /*b6f0*/  @P6 IMAD.IADD R49, R49, 0x1, -R24.reuse ;  /* 0x0000000131316824 */ /* 0x100fe400078e0a18 */
[--C-:B------:R-:W-:Y:S01]  /*b700*/  @P3 IMAD.IADD R28, R28, 0x1, -R24.reuse ;  /* 0x000000011c1c3824 */ /* 0x100fe200078e0a18 */
[----:B------:R-:W-:Y:S01]  /*b710*/  @!P5 LEA R27, R27, UR4, 0x3 ;  /* 0x000000041b1bdc11 */ /* 0x000fe2000f8e18ff */
[--C-:B------:R-:W-:Y:S01]  /*b720*/  @P4 IMAD.IADD R32, R32, 0x1, -R24.reuse ;  /* 0x0000000120204824 */ /* 0x100fe200078e0a18 */
[----:B------:R-:W-:Y:S01]  /*b730*/  @P6 LEA R49, R49, UR4, 0x3 ;  /* 0x0000000431316c11 */ /* 0x000fe2000f8e18ff */
[--C-:B------:R-:W-:Y:S01]  /*b740*/  @P2 IMAD.IADD R34, R34, 0x1, -R24.reuse ;  /* 0x0000000122222824 */ /* 0x100fe200078e0a18 */
[----:B------:R-:W-:Y:S01]  /*b750*/  @P3 LEA R28, R28, UR4, 0x3 ;  /* 0x000000041c1c3c11 */ /* 0x000fe2000f8e18ff */
[----:B------:R0:W-:Y:S01]  /*b760*/  @!P5 STS.64 [R27], R8 ;  /* 0x000000081b00d388 */ /* 0x0001e20000000a00 */
[----:B------:R-:W-:Y:S01]  /*b770*/  ISETP.NE.U32.AND P5, PT, R26, R31, PT ;  /* 0x0000001f1a00720c */ /* 0x000fe20003fa5070 */
[----:B------:R-:W-:Y:S01]  /*b780*/  IMAD R31, R33, R0, 0x8 ;  /* 0x00000008211f7424 */ /* 0x000fe200078e0200 */
[----:B------:R-:W-:Y:S01]  /*b790*/  @P4 LEA R32, R32, UR4, 0x3 ;  /* 0x0000000420204c11 */ /* 0x000fe2000f8e18ff */
[----:B------:R0:W-:Y:S01]  /*b7a0*/  @P6 STS.64 [R49], R10 ;  /* 0x0000000a31006388 */ /* 0x0001e20000000a00 */
[----:B------:R-:W-:Y:S01]  /*b7b0*/  ISETP.NE.AND P6, PT, R22, R2, PT ;  /* 0x000000021600720c */ /* 0x000fe20003fc5270 */
[--C-:B------:R-:W-:Y:S01]  /*b7c0*/  @P1 IMAD.IADD R35, R35, 0x1, -R24.reuse ;  /* 0x0000000123231824 */ /* 0x100fe200078e0a18 */
[----:B------:R-:W-:Y:S01]  /*b7d0*/  @P2 LEA R34, R34, UR4, 0x3 ;  /* 0x0000000422222c11 */ /* 0x000fe2000f8e18ff */
[----:B------:R0:W-:Y:S01]  /*b7e0*/  @P3 STS.64 [R28], R12 ;  /* 0x0000000c1c003388 */ /* 0x0001e20000000a00 */
[----:B------:R-:W-:Y:S01]  /*b7f0*/  ISETP.NE.AND.EX P5, PT, R30, RZ, !P6, P5 ;  /* 0x000000ff1e00720c */ /* 0x000fe200077a5350 */
[----:B------:R-:W-:Y:S01]  /*b800*/  @P0 IMAD.IADD R36, R36, 0x1, -R24 ;  /* 0x0000000124240824 */ /* 0x000fe200078e0a18 */
[----:B------:R-:W-:Y:S01]  /*b810*/  ISETP.NE.U32.AND P3, PT, R26, R31, PT ;  /* 0x0000001f1a00720c */ /* 0x000fe20003f65070 */
[----:B------:R0:W-:Y:S01]  /*b820*/  @P4 STS.64 [R32], R14 ;  /* 0x0000000e20004388 */ /* 0x0001e20000000a00 */
[----:B------:R-:W-:-:S02]  /*b830*/  ISETP.NE.AND P6, PT, R2, R29, PT ;  /* 0x0000001d0200720c */ /* 0x000fc40003fc5270 */
[----:B------:R-:W-:Y:S01]  /*b840*/  @P1 LEA R35, R35, UR4, 0x3 ;  /* 0x0000000423231c11 */ /* 0x000fe2000f8e18ff */
[----:B------:R0:W-:Y:S01]  /*b850*/  @P2 STS.64 [R34], R16 ;  /* 0x0000001022002388 */ /* 0x0001e20000000a00 */
[----:B------:R-:W-:Y:S02]  /*b860*/  ISETP.NE.AND.EX P3, PT, R30, RZ, !P6, P3 ;  /* 0x000000ff1e00720c */ /* 0x000fe40007765330 */
[----:B------:R-:W-:Y:S01]  /*b870*/  @P0 LEA R36, R36, UR4, 0x3 ;  /* 0x0000000424240c11 */ /* 0x000fe2000f8e18ff */
[----:B------:R0:W-:Y:S02]  /*b880*/  @P1 STS.64 [R35], R18 ;  /* 0x0000001223001388 */ /* 0x0001e40000000a00 */
[----:B------:R-:W-:Y:S02]  /*b890*/  @!P5 IMAD.IADD R37, R37, 0x1, -R24 ;  /* 0x000000012525d824 */ /* 0x000fe400078e0a18 */
[----:B------:R0:W-:Y:S01]  /*b8a0*/  @P0 STS.64 [R36], R20 ;  /* 0x0000001424000388 */ /* 0x0001e20000000a00 */
[----:B------:R-:W-:-:S02]  /*b8b0*/  ISETP.GT.U32.AND P0, PT, R4, R33, PT ;  /* 0x000000210400720c */ /* 0x000fc40003f04070 */
[----:B------:R-:W-:Y:S02]  /*b8c0*/  @!P5 LEA R37, R37, UR4, 0x3 ;  /* 0x000000042525dc11 */ /* 0x000fe4000f8e18ff */
[----:B------:R-:W-:Y:S01]  /*b8d0*/  ISETP.GT.U32.AND.EX P0, PT, R5, RZ, PT, P0 ;  /* 0x000000ff0500720c */ /* 0x000fe20003f04100 */
[----:B------:R-:W-:Y:S02]  /*b8e0*/  @!P3 IMAD.IADD R47, R47, 0x1, -R24 ;  /* 0x000000012f2fb824 */ /* 0x000fe400078e0a18 */
[----:B------:R0:W-:Y:S03]  /*b8f0*/  @!P5 STS.64 [R37], R22 ;  /* 0x000000162500d388 */ /* 0x0001e60000000a00 */
[----:B------:R-:W-:-:S05]  /*b900*/  @!P3 LEA R47, R47, UR4, 0x3 ;  /* 0x000000042f2fbc11 */ /* 0x000fca000f8e18ff */
[----:B------:R0:W-:Y:S01]  /*b910*/  @!P3 STS.64 [R47], R2 ;  /* 0x000000022f00b388 */ /* 0x0001e20000000a00 */
[----:B------:R-:W-:Y:S06]  /*b920*/  BAR.SYNC.DEFER_BLOCKING 0x0 ;  /* 0x0000000000007b1d */ /* 0x000fec0000010000 */
[----:B--2---:R-:W-:Y:S05]  /*b930*/  @!P0 BRA `(.L_x_597) ;  /* 0x0000000400408947 */ /* 0x004fea0003800000 */
[----:B0-----:R-:W-:Y:S01]  /*b940*/  IMAD.MOV.U32 R23, RZ, RZ, R33 ;  /* 0x000000ffff177224 */ /* 0x001fe200078e0021 */
[----:B------:R-:W-:Y:S01]  /*b950*/  BSSY.RECONVERGENT B2, `(.L_x_598) ;  /* 0x000002d000027945 */ /* 0x000fe20003800200 */
[----:B------:R-:W-:-:S03]  /*b960*/  IMAD.MOV.U32 R27, RZ, RZ, RZ ;  /* 0x000000ffff1b7224 */ /* 0x000fc600078e00ff */
        /* <DEDUP_REMOVED lines=9> */
[----:B------:R-:W-:Y:S05]  /*ba00*/  @!P1 BRA `(.L_x_599) ;  /* 0x0000000000849947 */ /* 0x000fea0003800000 */
        /* <DEDUP_REMOVED lines=16> */
.L_x_600:
[----:B0-----:R0:W2:Y:S01]  /*bb10*/  LDS.64 R10, [R0] ;  /* 0x00000000000a7984 */ /* 0x0010a20000000a00 */
        /* <DEDUP_REMOVED lines=13> */
[----:B--2---:R0:W-:Y:S04]  /*bbf0*/  STG.E desc[UR8][R2.64], R10 ;  /* 0x0000000a02007986 */ /* 0x0041e8000c101908 */
[----:B------:R0:W-:Y:S05]  /*bc00*/  STG.E desc[UR8][R8.64], R11 ;  /* 0x0000000b08007986 */ /* 0x0001ea000c101908 */
[----:B------:R-:W-:Y:S05]  /*bc10*/  @P1 BRA `(.L_x_600) ;  /* 0xfffffffc00bc1947 */ /* 0x000fea000383ffff */
.L_x_599:
[----:B------:R-:W-:Y:S05]  /*bc20*/  BSYNC.RECONVERGENT B2 ;  /* 0x0000000000027941 */ /* 0x000fea0003800200 */
.L_x_598:
[----:B------:R-:W-:Y:S05]  /*bc30*/  @!P0 BRA `(.L_x_597) ;  /* 0x0000000000808947 */ /* 0x000fea0003800000 */
.L_x_601:
[C---:B------:R-:W-:Y:S02]  /*bc40*/  LEA R0, R23.reuse, UR4, 0x3 ;  /* 0x0000000417007c11 */ /* 0x040fe4000f8e18ff */
[----:B0-----:R-:W-:Y:S01]  /*bc50*/  IADD3 R3, P0, PT, R24, R23, RZ ;  /* 0x0000001718037210 */ /* 0x001fe20007f1e0ff */
[----:B------:R-:W-:Y:S02]  /*bc60*/  VIADD R23, R23, 0x400 ;  /* 0x0000040017177836 */ /* 0x000fe40000000000 */
[----:B------:R-:W0:Y:S02]  /*bc70*/  LDS.64 R14, [R0] ;  /* 0x00000000000e7984 */ /* 0x000e240000000a00 */
[----:B------:R-:W-:Y:S02]  /*bc80*/  IMAD.X R2, R25, 0x1, R27, P0 ;  /* 0x0000000119027824 */ /* 0x000fe400000e061b */
[----:B------:R-:W2:Y:S01]  /*bc90*/  LDS.64 R16, [R0+0x800] ;  /* 0x0008000000107984 */ /* 0x000ea20000000a00 */
[----:B------:R-:W-:-:S02]  /*bca0*/  IMAD.SHL.U32 R12, R3, 0x4, RZ ;  /* 0x00000004030c7824 */ /* 0x000fc400078e00ff */
[----:B------:R-:W-:Y:S01]  /*bcb0*/  IMAD.X R8, RZ, RZ, R25, P0 ;  /* 0x000000ffff087224 */ /* 0x000fe200000e0619 */
[----:B------:R-:W3:Y:S01]  /*bcc0*/  LDS.64 R18, [R0+0x1000] ;  /* 0x0010000000127984 */ /* 0x000ee20000000a00 */
[C---:B------:R-:W-:Y:S01]  /*bcd0*/  SHF.L.U64.HI R2, R3.reuse, 0x2, R2 ;  /* 0x0000000203027819 */ /* 0x040fe20000010202 */
[----:B------:R-:W-:Y:S01]  /*bce0*/  IMAD.MOV.U32 R27, RZ, RZ, RZ ;  /* 0x000000ffff1b7224 */ /* 0x000fe200078e00ff */
[C---:B------:R-:W-:Y:S01]  /*bcf0*/  IADD3 R10, P0, PT, R12.reuse, UR16, RZ ;  /* 0x000000100c0a7c10 */ /* 0x040fe2000ff1e0ff */
[----:B------:R-:W4:Y:S01]  /*bd00*/  LDS.64 R20, [R0+0x1800] ;  /* 0x0018000000147984 */ /* 0x000f220000000a00 */
        /* <DEDUP_REMOVED lines=12> */
[----:B--2---:R0:W-:Y:S04]  /*bdd0*/  STG.E desc[UR8][R2.64+0x400], R16 ;  /* 0x0004001002007986 */ /* 0x0041e8000c101908 */
[----:B------:R0:W-:Y:S04]  /*bde0*/  STG.E desc[UR8][R8.64+0x400], R17 ;  /* 0x0004001108007986 */ /* 0x0001e8000c101908 */
[----:B---3--:R0:W-:Y:S04]  /*bdf0*/  STG.E desc[UR8][R2.64+0x800], R18 ;  /* 0x0008001202007986 */ /* 0x0081e8000c101908 */
[----:B------:R0:W-:Y:S04]  /*be00*/  STG.E desc[UR8][R8.64+0x800], R19 ;  /* 0x0008001308007986 */ /* 0x0001e8000c101908 */
[----:B----4-:R0:W-:Y:S04]  /*be10*/  STG.E desc[UR8][R2.64+0xc00], R20 ;  /* 0x000c001402007986 */ /* 0x0101e8000c101908 */
[----:B------:R0:W-:Y:S01]  /*be20*/  STG.E desc[UR8][R8.64+0xc00], R21 ;  /* 0x000c001508007986 */ /* 0x0001e2000c101908 */
[----:B------:R-:W-:Y:S05]  /*be30*/  @P0 BRA `(.L_x_601) ;  /* 0xfffffffc00800947 */ /* 0x000fea000383ffff */
.L_x_597:
[----:B------:R-:W-:Y:S05]  /*be40*/  BSYNC.RECONVERGENT B1 ;  /* 0x0000000000017941 */ /* 0x000fea0003800200 */
.L_x_596:
[----:B------:R-:W-:Y:S05]  /*be50*/  BRA `(.L_x_602) ;  /* 0x0000000400dc7947 */ /* 0x000fea0003800000 */
.L_x_595:
[----:B------:R-:W-:Y:S01]  /*be60*/  ISETP.NE.U32.AND P5, PT, R26, R25, PT ;  /* 0x000000191a00720c */ /* 0x000fe20003fa5070 */
[----:B------:R-:W-:Y:S01]  /*be70*/  IMAD.MOV.U32 R48, RZ, RZ, 0x9 ;  /* 0x00000009ff307424 */ /* 0x000fe200078e00ff */
[----:B------:R-:W-:Y:S01]  /*be80*/  ISETP.NE.AND P6, PT, R8, R10, PT ;  /* 0x0000000a0800720c */ /* 0x000fe20003fc5270 */
[----:B------:R-:W-:Y:S01]  /*be90*/  BSSY.RECONVERGENT B1, `(.L_x_603) ;  /* 0x000000d000017945 */ /* 0x000fe20003800200 */
[----:B------:R-:W-:Y:S01]  /*bea0*/  ISETP.NE.AND.EX P5, PT, R30, RZ, PT, P5 ;  /* 0x000000ff1e00720c */ /* 0x000fe20003fa5350 */
[----:B------:R-:W-:-:S12]  /*beb0*/  IMAD R51, R33, R48, 0x7 ;  /* 0x0000000721337424 */ /* 0x000fd800078e0230 */
[----:B------:R-:W-:Y:S05]  /*bec0*/  @!P6 BRA P5, `(.L_x_604) ;  /* 0x000000000024e947 */ /* 0x000fea0002800000 */
[----:B------:R-:W0:Y:S01]  /*bed0*/  LDCU.128 UR12, c[0x0][0x390] ;  /* 0x00007200ff0c77ac */ /* 0x000e220008000c00 */
[C---:B------:R-:W-:Y:S01]  /*bee0*/  IMAD.SHL.U32 R24, R27.reuse, 0x4, RZ ;  /* 0x000000041b187824 */ /* 0x040fe200078e00ff */
[----:B------:R-:W-:-:S04]  /*bef0*/  SHF.L.U64.HI R0, R27, 0x2, R0 ;  /* 0x000000021b007819 */ /* 0x000fc80000010200 */
[----:B0-----:R-:W-:-:S04]  /*bf00*/  IADD3 R4, P5, PT, R24, UR12, RZ ;  /* 0x0000000c18047c10 */ /* 0x001fc8000ffbe0ff */
[----:B------:R-:W-:Y:S02]  /*bf10*/  IADD3.X R5, PT, PT, R0, UR13, RZ, P5, !PT ;  /* 0x0000000d00057c10 */ /* 0x000fe4000affe4ff */
[----:B------:R-:W-:-:S03]  /*bf20*/  IADD3 R24, P5, PT, R24, UR14, RZ ;  /* 0x0000000e18187c10 */ /* 0x000fc6000ffbe0ff */
[----:B------:R0:W-:Y:S01]  /*bf30*/  STG.E desc[UR8][R4.64], R8 ;  /* 0x0000000804007986 */ /* 0x0001e2000c101908 */
[----:B------:R-:W-:-:S05]  /*bf40*/  IADD3.X R25, PT, PT, R0, UR15, RZ, P5, !PT ;  /* 0x0000000f00197c10 */ /* 0x000fca000affe4ff */
[----:B------:R0:W-:Y:S04]  /*bf50*/  STG.E desc[UR8][R24.64], R9 ;  /* 0x0000000918007986 */ /* 0x0001e8000c101908 */
.L_x_604:
[----:B------:R-:W-:Y:S05]  /*bf60*/  BSYNC.RECONVERGENT B1 ;  /* 0x0000000000017941 */ /* 0x000fea0003800200 */
.L_x_603:
[----:B------:R-:W-:Y:S01]  /*bf70*/  ISETP.NE.AND P6, PT, R31, RZ, PT ;  /* 0x000000ff1f00720c */ /* 0x000fe20003fc5270 */
[----:B------:R-:W-:Y:S01]  /*bf80*/  BSSY.RECONVERGENT B1, `(.L_x_605) ;  /* 0x000000d000017945 */ /* 0x000fe20003800200 */
[----:B------:R-:W-:Y:S01]  /*bf90*/  ISETP.NE.U32.AND P5, PT, R26, R51, PT ;  /* 0x000000331a00720c */ /* 0x000fe20003fa5070 */
[----:B0-----:R-:W-:-:S10]  /*bfa0*/  IMAD R25, R33, R48, 0x8 ;  /* 0x0000000821197424 */ /* 0x001fd400078e0230 */
[----:B------:R-:W-:Y:S05]  /*bfb0*/  @!P6 BRA `(.L_x_606) ;  /* 0x000000000024e947 */ /* 0x000fea0003800000 */
        /* <DEDUP_REMOVED lines=9> */
.L_x_606:
[----:B------:R-:W-:Y:S05]  /*c050*/  BSYNC.RECONVERGENT B1 ;  /* 0x0000000000017941 */ /* 0x000fea0003800200 */
.L_x_605:
[----:B------:R-:W-:Y:S01]  /*c060*/  BSSY.RECONVERGENT B1, `(.L_x_607) ;  /* 0x000000c000017945 */ /* 0x000fe20003800200 */
[----:B------:R-:W-:-:S03]  /*c070*/  ISETP.NE.U32.AND P6, PT, R26, R25, PT ;  /* 0x000000191a00720c */ /* 0x000fc60003fc5070 */
[----:B------:R-:W-:Y:S10]  /*c080*/  @!P3 BRA `(.L_x_608) ;  /* 0x000000000024b947 */ /* 0x000ff40003800000 */
[----:B------:R-:W2:Y:S01]  /*c090*/  LDCU.128 UR12, c[0x0][0x390] ;  /* 0x00007200ff0c77ac */ /* 0x000ea20008000c00 */
[C---:B0-----:R-:W-:Y:S01]  /*c0a0*/  IMAD.SHL.U32 R8, R28.reuse, 0x4, RZ ;  /* 0x000000041c087824 */ /* 0x041fe200078e00ff */
[----:B------:R-:W-:-:S04]  /*c0b0*/  SHF.L.U64.HI R28, R28, 0x2, R39 ;  /* 0x000000021c1c7819 */ /* 0x000fc80000010227 */
[----:B--2---:R-:W-:-:S04]  /*c0c0*/  IADD3 R4, P3, PT, R8, UR12, RZ ;  /* 0x0000000c08047c10 */ /* 0x004fc8000ff7e0ff */
[----:B------:R-:W-:Y:S02]  /*c0d0*/  IADD3.X R5, PT, PT, R28, UR13, RZ, P3, !PT ;  /* 0x0000000d1c057c10 */ /* 0x000fe40009ffe4ff */
[----:B------:R-:W-:-:S03]  /*c0e0*/  IADD3 R8, P3, PT, R8, UR14, RZ ;  /* 0x0000000e08087c10 */ /* 0x000fc6000ff7e0ff */
[----:B------:R2:W-:Y:S01]  /*c0f0*/  STG.E desc[UR8][R4.64], R12 ;  /* 0x0000000c04007986 */ /* 0x0005e2000c101908 */
[----:B------:R-:W-:-:S05]  /*c100*/  IADD3.X R9, PT, PT, R28, UR15, RZ, P3, !PT ;  /* 0x0000000f1c097c10 */ /* 0x000fca0009ffe4ff */
[----:B------:R2:W-:Y:S04]  /*c110*/  STG.E desc[UR8][R8.64], R13 ;  /* 0x0000000d08007986 */ /* 0x0005e8000c101908 */
.L_x_608:
[----:B------:R-:W-:Y:S05]  /*c120*/  BSYNC.RECONVERGENT B1 ;  /* 0x0000000000017941 */ /* 0x000fea0003800200 */
.L_x_607:
[----:B------:R-:W-:Y:S04]  /*c130*/  BSSY.RECONVERGENT B1, `(.L_x_609) ;  /* 0x000000b000017945 */ /* 0x000fe80003800200 */
[----:B------:R-:W-:Y:S05]  /*c140*/  @!P4 BRA `(.L_x_610) ;  /* 0x000000000024c947 */ /* 0x000fea0003800000 */
[----:B------:R-:W3:Y:S01]  /*c150*/  LDCU.128 UR12, c[0x0][0x390] ;  /* 0x00007200ff0c77ac */ /* 0x000ee20008000c00 */
[C---:B0-2---:R-:W-:Y:S01]  /*c160*/  IMAD.SHL.U32 R8, R32.reuse, 0x4, RZ ;  /* 0x0000000420087824 */ /* 0x045fe200078e00ff */
[----:B------:R-:W-:-:S04]  /*c170*/  SHF.L.U64.HI R32, R32, 0x2, R41 ;  /* 0x0000000220207819 */ /* 0x000fc80000010229 */
[C---:B---3--:R-:W-:Y:S02]  /*c180*/  IADD3 R4, P3, PT, R8.reuse, UR12, RZ ;  /* 0x0000000c08047c10 */ /* 0x048fe4000ff7e0ff */
[----:B------:R-:W-:Y:S02]  /*c190*/  IADD3 R8, P4, PT, R8, UR14, RZ ;  /* 0x0000000e08087c10 */ /* 0x000fe4000ff9e0ff */
[C---:B------:R-:W-:Y:S02]  /*c1a0*/  IADD3.X R5, PT, PT, R32.reuse, UR13, RZ, P3, !PT ;  /* 0x0000000d20057c10 */ /* 0x040fe40009ffe4ff */
[----:B------:R-:W-:-:S03]  /*c1b0*/  IADD3.X R9, PT, PT, R32, UR15, RZ, P4, !PT ;  /* 0x0000000f20097c10 */ /* 0x000fc6000a7fe4ff */
[----:B------:R3:W-:Y:S04]  /*c1c0*/  STG.E desc[UR8][R4.64], R14 ;  /* 0x0000000e04007986 */ /* 0x0007e8000c101908 */
[----:B------:R3:W-:Y:S02]  /*c1d0*/  STG.E desc[UR8][R8.64], R15 ;  /* 0x0000000f08007986 */ /* 0x0007e4000c101908 */
.L_x_610:
[----:B------:R-:W-:Y:S05]  /*c1e0*/  BSYNC.RECONVERGENT B1 ;  /* 0x0000000000017941 */ /* 0x000fea0003800200 */
.L_x_609:
[----:B------:R-:W-:Y:S01]  /*c1f0*/  BSSY.RECONVERGENT B1, `(.L_x_611) ;  /* 0x000000f000017945 */ /* 0x000fe20003800200 */
[----:B------:R-:W-:Y:S02]  /*c200*/  ISETP.NE.AND P4, PT, R22, R2, PT ;  /* 0x000000021600720c */ /* 0x000fe40003f85270 */
[----:B------:R-:W-:Y:S02]  /*c210*/  ISETP.NE.AND P3, PT, R2, R29, PT ;  /* 0x0000001d0200720c */ /* 0x000fe40003f65270 */
[C---:B------:R-:W-:Y:S02]  /*c220*/  ISETP.NE.AND.EX P5, PT, R30.reuse, RZ, PT, P5 ;  /* 0x000000ff1e00720c */ /* 0x040fe40003fa5350 */
[----:B------:R-:W-:Y:S01]  /*c230*/  ISETP.NE.AND.EX P6, PT, R30, RZ, PT, P6 ;  /* 0x000000ff1e00720c */ /* 0x000fe20003fc5360 */
[----:B------:R-:W-:-:S12]  /*c240*/  @!P2 BRA `(.L_x_612) ;  /* 0x000000000024a947 */ /* 0x000fd80003800000 */
[----:B------:R-:W4:Y:S01]  /*c250*/  LDCU.128 UR12, c[0x0][0x390] ;  /* 0x00007200ff0c77ac */ /* 0x000f220008000c00 */
[C---:B0-23--:R-:W-:Y:S01]  /*c260*/  IMAD.SHL.U32 R8, R34.reuse, 0x4, RZ ;  /* 0x0000000422087824 */ /* 0x04dfe200078e00ff */
[----:B------:R-:W-:-:S04]  /*c270*/  SHF.L.U64.HI R34, R34, 0x2, R43 ;  /* 0x0000000222227819 */ /* 0x000fc8000001022b */
[----:B----4-:R-:W-:-:S04]  /*c280*/  IADD3 R4, P2, PT, R8, UR12, RZ ;  /* 0x0000000c08047c10 */ /* 0x010fc8000ff5e0ff */
[----:B------:R-:W-:Y:S02]  /*c290*/  IADD3.X R5, PT, PT, R34, UR13, RZ, P2, !PT ;  /* 0x0000000d22057c10 */ /* 0x000fe400097fe4ff */
[----:B------:R-:W-:-:S03]  /*c2a0*/  IADD3 R8, P2, PT, R8, UR14, RZ ;  /* 0x0000000e08087c10 */ /* 0x000fc6000ff5e0ff */
[----:B------:R4:W-:Y:S01]  /*c2b0*/  STG.E desc[UR8][R4.64], R16 ;  /* 0x0000001004007986 */ /* 0x0009e2000c101908 */
[----:B------:R-:W-:-:S05]  /*c2c0*/  IADD3.X R9, PT, PT, R34, UR15, RZ, P2, !PT ;  /* 0x0000000f22097c10 */ /* 0x000fca00097fe4ff */
[----:B------:R4:W-:Y:S04]  /*c2d0*/  STG.E desc[UR8][R8.64], R17 ;  /* 0x0000001108007986 */ /* 0x0009e8000c101908 */
.L_x_612:
[----:B------:R-:W-:Y:S05]  /*c2e0*/  BSYNC.RECONVERGENT B1 ;  /* 0x0000000000017941 */ /* 0x000fea0003800200 */
.L_x_611:
[----:B------:R-:W-:Y:S04]  /*c2f0*/  BSSY.RECONVERGENT B1, `(.L_x_613) ;  /* 0x000000b000017945 */ /* 0x000fe80003800200 */
[----:B------:R-:W-:Y:S05]  /*c300*/  @!P1 BRA `(.L_x_614) ;  /* 0x0000000000249947 */ /* 0x000fea0003800000 */
[----:B------:R-:W5:Y:S01]  /*c310*/  LDCU.128 UR12, c[0x0][0x390] ;  /* 0x00007200ff0c77ac */ /* 0x000f620008000c00 */
[C---:B0-234-:R-:W-:Y:S01]  /*c320*/  IMAD.SHL.U32 R8, R35.reuse, 0x4, RZ ;  /* 0x0000000423087824 */ /* 0x05dfe200078e00ff */
[----:B------:R-:W-:-:S04]  /*c330*/  SHF.L.U64.HI R35, R35, 0x2, R38 ;  /* 0x0000000223237819 */ /* 0x000fc80000010226 */
[C---:B-----5:R-:W-:Y:S02]  /*c340*/  IADD3 R4, P1, PT, R8.reuse, UR12, RZ ;  /* 0x0000000c08047c10 */ /* 0x060fe4000ff3e0ff */
[----:B------:R-:W-:Y:S02]  /*c350*/  IADD3 R8, P2, PT, R8, UR14, RZ ;  /* 0x0000000e08087c10 */ /* 0x000fe4000ff5e0ff */
[C---:B------:R-:W-:Y:S02]  /*c360*/  IADD3.X R5, PT, PT, R35.reuse, UR13, RZ, P1, !PT ;  /* 0x0000000d23057c10 */ /* 0x040fe40008ffe4ff */
[----:B------:R-:W-:-:S03]  /*c370*/  IADD3.X R9, PT, PT, R35, UR15, RZ, P2, !PT ;  /* 0x0000000f23097c10 */ /* 0x000fc600097fe4ff */
[----:B------:R0:W-:Y:S04]  /*c380*/  STG.E desc[UR8][R4.64], R18 ;  /* 0x0000001204007986 */ /* 0x0001e8000c101908 */
[----:B------:R0:W-:Y:S02]  /*c390*/  STG.E desc[UR8][R8.64], R19 ;  /* 0x0000001308007986 */ /* 0x0001e4000c101908 */
.L_x_614:
[----:B------:R-:W-:Y:S05]  /*c3a0*/  BSYNC.RECONVERGENT B1 ;  /* 0x0000000000017941 */ /* 0x000fea0003800200 */
.L_x_613:
        /* <DEDUP_REMOVED lines=11> */
.L_x_616:
[----:B------:R-:W-:Y:S05]  /*c460*/  BSYNC.RECONVERGENT B1 ;  /* 0x0000000000017941 */ /* 0x000fea0003800200 */
.L_x_615:
[----:B------:R-:W-:Y:S04]  /*c470*/  BSSY.RECONVERGENT B1, `(.L_x_617) ;  /* 0x000000b000017945 */ /* 0x000fe80003800200 */
[----:B------:R-:W-:Y:S05]  /*c480*/  @!P4 BRA P5, `(.L_x_618) ;  /* 0x000000000024c947 */ /* 0x000fea0002800000 */
        /* <DEDUP_REMOVED lines=9> */
.L_x_618:
[----:B------:R-:W-:Y:S05]  /*c520*/  BSYNC.RECONVERGENT B1 ;  /* 0x0000000000017941 */ /* 0x000fea0003800200 */
.L_x_617:
        /* <DEDUP_REMOVED lines=10> */
.L_x_602:
[----:B------:R-:W-:Y:S05]  /*c5d0*/  BSYNC.RECONVERGENT B0 ;  /* 0x0000000000007941 */ /* 0x000fea0003800200 */
.L_x_594:
[----:B------:R-:W-:-:S13]  /*c5e0*/  ISETP.NE.AND P0, PT, R33, 0xff, PT ;  /* 0x000000ff2100780c */ /* 0x000fda0003f05270 */
[----:B------:R-:W-:Y:S05]  /*c5f0*/  @P0 EXIT ;  /* 0x000000000000094d */ /* 0x000fea0003800000 */
[----:B0-234-:R-:W0:Y:S01]  /*c600*/  LDC.64 R8, c[0x0][0x3a0] ;  /* 0x0000e800ff087b82 */ /* 0x01de220000000a00 */
[----:B------:R-:W-:-:S04]  /*c610*/  ISETP.NE.U32.AND P0, PT, R26, 0x900, PT ;  /* 0x000009001a00780c */ /* 0x000fc80003f05070 */
[----:B------:R-:W-:-:S13]  /*c620*/  ISETP.NE.AND.EX P0, PT, R30, RZ, PT, P0 ;  /* 0x000000ff1e00720c */ /* 0x000fda0003f05300 */
[----:B------:R-:W-:Y:S05]  /*c630*/  @P0 BRA `(.L_x_619) ;  /* 0x00000000002c0947 */ /* 0x000fea0003800000 */
[----:B------:R-:W2:Y:S01]  /*c640*/  LDCU.128 UR4, c[0x0][0x390] ;  /* 0x00007200ff0477ac */ /* 0x000ea20008000c00 */
[C---:B-1----:R-:W-:Y:S01]  /*c650*/  IMAD.SHL.U32 R4, R6.reuse, 0x4, RZ ;  /* 0x0000000406047824 */ /* 0x042fe200078e00ff */
[----:B------:R-:W-:-:S04]  /*c660*/  SHF.L.U64.HI R0, R6, 0x2, R7 ;  /* 0x0000000206007819 */ /* 0x000fc80000010207 */
[C---:B--2---:R-:W-:Y:S02]  /*c670*/  IADD3 R2, P0, PT, R4.reuse, UR4, RZ ;  /* 0x0000000404027c10 */ /* 0x044fe4000ff1e0ff */
[----:B------:R-:W-:Y:S02]  /*c680*/  IADD3 R4, P1, PT, R4, UR6, RZ ;  /* 0x0000000604047c10 */ /* 0x000fe4000ff3e0ff */
[C---:B------:R-:W-:Y:S02]  /*c690*/  IADD3.X R3, PT, PT, R0.reuse, UR5, RZ, P0, !PT ;  /* 0x0000000500037c10 */ /* 0x040fe400087fe4ff */
[----:B------:R-:W-:Y:S02]  /*c6a0*/  IADD3.X R5, PT, PT, R0, UR7, RZ, P1, !PT ;  /* 0x0000000700057c10 */ /* 0x000fe40008ffe4ff */
[----:B------:R-:W-:Y:S01]  /*c6b0*/  IADD3 R6, P0, PT, R6, 0x1, RZ ;  /* 0x0000000106067810 */ /* 0x000fe20007f1e0ff */
[----:B------:R2:W-:Y:S04]  /*c6c0*/  STG.E desc[UR8][R2.64], R29 ;  /* 0x0000001d02007986 */ /* 0x0005e8000c101908 */
[----:B------:R2:W-:Y:S01]  /*c6d0*/  STG.E desc[UR8][R4.64], R42 ;  /* 0x0000002a04007986 */ /* 0x0005e2000c101908 */
[----:B------:R-:W-:-:S07]  /*c6e0*/  IMAD.X R7, RZ, RZ, R7, P0 ;  /* 0x000000ffff077224 */ /* 0x000fce00000e0607 */
.L_x_619:
[----:B01----:R-:W-:Y:S01]  /*c6f0*/  STG.E.64 desc[UR8][R8.64], R6 ;  /* 0x0000000608007986 */ /* 0x003fe2000c101b08 */
[----:B------:R-:W-:Y:S05]  /*c700*/  EXIT ;  /* 0x000000000000794d */ /* 0x000fea0003800000 */
.L_x_478:
[----:B------:R-:W-:Y:S01]  /*c710*/  BSSY B0, `(.L_x_620) ;  /* 0x0000006000007945 */ /* 0x000fe20003800000 */
[----:B------:R-:W-:Y:S01]  /*c720*/  PLOP3.LUT P4, PT, P0, PT, PT, 0x8, 0x80 ;  /* 0x000000000080781c */ /* 0x000fe2000078e170 */
[----:B------:R-:W-:-:S12]  /*c730*/  IMAD.MOV.U32 R34, RZ, RZ, -0x1 ;  /* 0xffffffffff227424 */ /* 0x000fd800078e00ff */
[----:B0-----:R-:W-:Y:S05]  /*c740*/  WARPSYNC.COLLECTIVE R34, `(.L_x_621) ;  /* 0x0000000022087348 */ /* 0x001fea0003c00000 */
[----:B------:R-:W-:Y:S01]  /*c750*/  VOTE.ANY P4, P4 ;  /* 0x0000000000ff7806 */ /* 0x000fe20002080100 */
[----:B0-----:R-:W-:-:S12]  /*c760*/  ENDCOLLECTIVE ;  /* 0x000000000000791b */ /* 0x001fd80003800000 */
.L_x_621:
[----:B------:R-:W-:Y:S05]  /*c770*/  BSYNC B0 ;  /* 0x0000000000007941 */ /* 0x000fea0003800000 */
.L_x_620:
[----:B------:R-:W-:Y:S01]  /*c780*/  PLOP3.LUT P0, PT, P4, PT, PT, 0x80, 0x8 ;  /* 0x000000000008781c */ /* 0x000fe2000270f070 */
[----:B------:R-:W-:-:S12]  /*c790*/  BRA `(.L_x_622) ;  /* 0xffffff7000787947 */ /* 0x000fd8000383ffff */
.L_x_480:
[----:B------:R-:W0:Y:S01]  /*c7a0*/  S2R R47, SR_GEMASK ;  /* 0x00000000002f7919 */ /* 0x000e220000003c00 */
[----:B------:R-:W-:Y:S01]  /*c7b0*/  BSSY B0, `(.L_x_623) ;  /* 0x0000006000007945 */ /* 0x000fe20003800000 */
[----:B------:R-:W-:Y:S01]  /*c7c0*/  PLOP3.LUT P4, PT, P0, PT, PT, 0x8, 0x80 ;  /* 0x000000000080781c */ /* 0x000fe2000078e170 */
[----:B------:R-:W-:-:S12]  /*c7d0*/  IMAD.MOV.U32 R34, RZ, RZ, -0x1 ;  /* 0xffffffffff227424 */ /* 0x000fd800078e00ff */
[----:B0-----:R-:W-:Y:S05]  /*c7e0*/  WARPSYNC.COLLECTIVE R34, `(.L_x_624) ;  /* 0x0000000022087348 */ /* 0x001fea0003c00000 */
[----:B------:R-:W-:Y:S01]  /*c7f0*/  VOTE.ANY R34, PT, P4 ;  /* 0x0000000000227806 */ /* 0x000fe200020e0100 */
[----:B0-----:R-:W-:Y:S06]  /*c800*/  ENDCOLLECTIVE ;  /* 0x000000000000791b */ /* 0x001fec0003800000 */
.L_x_624:
[----:B------:R-:W-:Y:S05]  /*c810*/  BSYNC B0 ;  /* 0x0000000000007941 */ /* 0x000fea0003800000 */
.L_x_623:
[----:B------:R-:W-:Y:S01]  /*c820*/  LOP3.LUT R34, R34, 0x80000000, R47, 0xec, !PT ;  /* 0x8000000022227812 */ /* 0x000fe200078eec2f */
[----:B------:R-:W-:-:S04]  /*c830*/  IMAD.MOV.U32 R4, RZ, RZ, 0x1 ;  /* 0x00000001ff047424 */ /* 0x000fc800078e00ff */
[----:B------:R-:W-:-:S05]  /*c840*/  VIADD R7, R34, 0xffffffff ;  /* 0xffffffff22077836 */ /* 0x000fca0000000000 */
[----:B------:R-:W-:Y:S01]  /*c850*/  LOP3.LUT R31, R34, R7, RZ, 0xc, !PT ;  /* 0x00000007221f7212 */ /* 0x000fe200078e0cff */
[----:B------:R-:W-:Y:S02]  /*c860*/  IMAD.MOV.U32 R7, RZ, RZ, R41 ;  /* 0x000000ffff077224 */ /* 0x000fe400078e0029 */
[----:B------:R-:W-:Y:S01]  /*c870*/  IMAD.MOV.U32 R34, RZ, RZ, -0x1 ;  /* 0xffffffffff227424 */ /* 0x000fe200078e00ff */
[----:B------:R0:W1:Y:S06]  /*c880*/  POPC R33, R31 ;  /* 0x0000001f00217309 */ /* 0x00006c0000000000 */
[----:B01----:R-:W-:Y:S05]  /*c890*/  WARPSYNC.COLLECTIVE R34, `(.L_x_625) ;  /* 0x0000000022087348 */ /* 0x003fea0003c00000 */
[----:B-1----:R1:W2:Y:S02]  /*c8a0*/  SHFL.DOWN P4, R6, R7, R4, R33 ;  /* 0x0800000407067389 */ /* 0x0022a40000080021 */
[----:B012---:R-:W-:Y:S05]  /*c8b0*/  ENDCOLLECTIVE ;  /* 0x000000000000791b */ /* 0x007fea0003800000 */
.L_x_625:
[----:B------:R-:W-:Y:S02]  /*c8c0*/  IMAD.MOV.U32 R7, RZ, RZ, R42 ;  /* 0x000000ffff077224 */ /* 0x000fe400078e002a */
[----:B------:R-:W-:-:S07]  /*c8d0*/  IMAD.MOV.U32 R30, RZ, RZ, R6 ;  /* 0x000000ffff1e7224 */ /* 0x000fce00078e0006 */
[----:B------:R-:W-:Y:S05]  /*c8e0*/  WARPSYNC.COLLECTIVE R34, `(.L_x_626) ;  /* 0x0000000022087348 */ /* 0x000fea0003c00000 */
[----:B------:R0:W1:Y:S02]  /*c8f0*/  SHFL.DOWN P4, R6, R7, R4, R33 ;  /* 0x0800000407067389 */ /* 0x0000640000080021 */
[----:B01----:R-:W-:Y:S05]  /*c900*/  ENDCOLLECTIVE ;  /* 0x000000000000791b */ /* 0x003fea0003800000 */
.L_x_626:
[----:B------:R-:W-:Y:S02]  /*c910*/  IMAD.MOV.U32 R7, RZ, RZ, R40 ;  /* 0x000000ffff077224 */ /* 0x000fe400078e0028 */
[----:B------:R-:W-:-:S07]  /*c920*/  IMAD.MOV.U32 R31, RZ, RZ, R6 ;  /* 0x000000ffff1f7224 */ /* 0x000fce00078e0006 */
[----:B------:R-:W-:Y:S05]  /*c930*/  WARPSYNC.COLLECTIVE R34, `(.L_x_627) ;  /* 0x0000000022087348 */ /* 0x000fea0003c00000 */
[----:B------:R0:W1:Y:S02]  /*c940*/  SHFL.DOWN P4, R6, R7, R4, R33 ;  /* 0x0800000407067389 */ /* 0x0000640000080021 */
[----:B01----:R-:W-:Y:S05]  /*c950*/  ENDCOLLECTIVE ;  /* 0x000000000000791b */ /* 0x003fea0003800000 */
.L_x_627:
[----:B------:R-:W-:Y:S05]  /*c960*/  BRA `(.L_x_628) ;  /* 0xffffff7000447947 */ /* 0x000fea000383ffff */
.L_x_481:
[----:B------:R-:W-:Y:S01]  /*c970*/  BSSY B0, `(.L_x_629) ;  /* 0x0000006000007945 */ /* 0x000fe20003800000 */
[----:B------:R-:W-:Y:S02]  /*c980*/  IMAD.MOV.U32 R4, RZ, RZ, 0x1 ;  /* 0x00000001ff047424 */ /* 0x000fe400078e00ff */
[----:B------:R-:W-:-:S07]  /*c990*/  IMAD.MOV.U32 R34, RZ, RZ, -0x1 ;  /* 0xffffffffff227424 */ /* 0x000fce00078e00ff */
[----:B------:R-:W-:Y:S05]  /*c9a0*/  WARPSYNC.COLLECTIVE R34, `(.L_x_630) ;  /* 0x0000000022087348 */ /* 0x000fea0003c00000 */
[----:B------:R0:W1:Y:S02]  /*c9b0*/  SHFL.DOWN P4, R6, R7, R4, R33 ;  /* 0x0800000407067389 */ /* 0x0000640000080021 */
[----:B01----:R-:W-:Y:S05]  /*c9c0*/  ENDCOLLECTIVE ;  /* 0x000000000000791b */ /* 0x003fea0003800000 */
.L_x_630:
[----:B------:R-:W-:Y:S05]  /*c9d0*/  BSYNC B0 ;  /* 0x0000000000007941 */ /* 0x000fea0003800000 */
.L_x_629:
[----:B------:R-:W-:Y:S05]  /*c9e0*/  BRA `(.L_x_631) ;  /* 0xffffff7000487947 */ /* 0x000fea000383ffff */
.L_x_482:
[----:B------:R-:W-:Y:S01]  /*c9f0*/  BSSY B0, `(.L_x_632) ;  /* 0x0000007000007945 */ /* 0x000fe20003800000 */
[----:B------:R-:W-:Y:S02]  /*ca00*/  IMAD.MOV.U32 R7, RZ, RZ, R41 ;  /* 0x000000ffff077224 */ /* 0x000fe400078e0029 */
[----:B------:R-:W-:Y:S02]  /*ca10*/  IMAD.MOV.U32 R4, RZ, RZ, 0x2 ;  /* 0x00000002ff047424 */ /* 0x000fe400078e00ff */
[----:B------:R-:W-:-:S07]  /*ca20*/  IMAD.MOV.U32 R34, RZ, RZ, -0x1 ;  /* 0xffffffffff227424 */ /* 0x000fce00078e00ff */
[----:B------:R-:W-:Y:S05]  /*ca30*/  WARPSYNC.COLLECTIVE R34, `(.L_x_633) ;  /* 0x0000000022087348 */ /* 0x000fea0003c00000 */
[----:B------:R0:W1:Y:S02]  /*ca40*/  SHFL.DOWN P4, R6, R7, R4, R33 ;  /* 0x0800000407067389 */ /* 0x0000640000080021 */
[----:B01----:R-:W-:Y:S05]  /*ca50*/  ENDCOLLECTIVE ;  /* 0x000000000000791b */ /* 0x003fea0003800000 */
.L_x_633:
[----:B------:R-:W-:Y:S05]  /*ca60*/  BSYNC B0 ;  /* 0x0000000000007941 */ /* 0x000fea0003800000 */
.L_x_632:
[----:B------:R-:W-:Y:S02]  /*ca70*/  IMAD.MOV.U32 R7, RZ, RZ, R42 ;  /* 0x000000ffff077224 */ /* 0x000fe400078e002a */
[----:B------:R-:W-:Y:S02]  /*ca80*/  IMAD.MOV.U32 R4, RZ, RZ, 0x2 ;  /* 0x00000002ff047424 */ /* 0x000fe400078e00ff */
[----:B------:R-:W-:Y:S02]  /*ca90*/  IMAD.MOV.U32 R34, RZ, RZ, -0x1 ;  /* 0xffffffffff227424 */ /* 0x000fe400078e00ff */
[----:B------:R-:W-:-:S07]  /*caa0*/  IMAD.MOV.U32 R30, RZ, RZ, R6 ;  /* 0x000000ffff1e7224 */ /* 0x000fce00078e0006 */
[----:B------:R-:W-:Y:S05]  /*cab0*/  WARPSYNC.COLLECTIVE R34, `(.L_x_634) ;  /* 0x0000000022087348 */ /* 0x000fea0003c00000 */
[----:B------:R0:W1:Y:S02]  /*cac0*/  SHFL.DOWN P4, R6, R7, R4, R33 ;  /* 0x0800000407067389 */ /* 0x0000640000080021 */
[----:B01----:R-:W-:Y:S05]  /*cad0*/  ENDCOLLECTIVE ;  /* 0x000000000000791b */ /* 0x003fea0003800000 */
.L_x_634:
[----:B------:R-:W-:Y:S02]  /*cae0*/  IMAD.MOV.U32 R7, RZ, RZ, R40 ;  /* 0x000000ffff077224 */ /* 0x000fe400078e0028 */
[----:B------:R-:W-:-:S07]  /*caf0*/  IMAD.MOV.U32 R31, RZ, RZ, R6 ;  /* 0x000000ffff1f7224 */ /* 0x000fce00078e0006 */
[----:B------:R-:W-:Y:S05]  /*cb00*/  WARPSYNC.COLLECTIVE R34, `(.L_x_635) ;  /* 0x0000000022087348 */ /* 0x000fea0003c00000 */
[----:B------:R0:W1:Y:S02]  /*cb10*/  SHFL.DOWN P4, R6, R7, R4, R33 ;  /* 0x0800000407067389 */ /* 0x0000640000080021 */
[----:B01----:R-:W-:Y:S05]  /*cb20*/  ENDCOLLECTIVE ;  /* 0x000000000000791b */ /* 0x003fea0003800000 */
.L_x_635:
[----:B------:R-:W-:Y:S05]  /*cb30*/  BRA `(.L_x_636) ;  /* 0xffffff7000107947 */ /* 0x000fea000383ffff */
.L_x_483:
[----:B------:R-:W-:Y:S01]  /*cb40*/  BSSY B0, `(.L_x_637) ;  /* 0x0000006000007945 */ /* 0x000fe20003800000 */
[----:B------:R-:W-:Y:S02]  /*cb50*/  IMAD.MOV.U32 R4, RZ, RZ, 0x2 ;  /* 0x00000002ff047424 */ /* 0x000fe400078e00ff */
[----:B------:R-:W-:-:S07]  /*cb60*/  IMAD.MOV.U32 R34, RZ, RZ, -0x1 ;  /* 0xffffffffff227424 */ /* 0x000fce00078e00ff */
[----:B0-----:R-:W-:Y:S05]  /*cb70*/  WARPSYNC.COLLECTIVE R34, `(.L_x_638) ;  /* 0x0000000022087348 */ /* 0x001fea0003c00000 */
[----:B------:R1:W2:Y:S02]  /*cb80*/  SHFL.DOWN P4, R6, R7, R4, R33 ;  /* 0x0800000407067389 */ /* 0x0002a40000080021 */
[----:B012---:R-:W-:Y:S05]  /*cb90*/  ENDCOLLECTIVE ;  /* 0x000000000000791b */ /* 0x007fea0003800000 */
.L_x_638:
[----:B------:R-:W-:Y:S05]  /*cba0*/  BSYNC B0 ;  /* 0x0000000000007941 */ /* 0x000fea0003800000 */
.L_x_637:
[----:B------:R-:W-:Y:S05]  /*cbb0*/  BRA `(.L_x_639) ;  /* 0xffffff7000147947 */ /* 0x000fea000383ffff */
.L_x_484:
[----:B------:R-:W-:Y:S01]  /*cbc0*/  BSSY B0, `(.L_x_640) ;  /* 0x0000007000007945 */ /* 0x000fe20003800000 */
[----:B------:R-:W-:Y:S02]  /*cbd0*/  IMAD.MOV.U32 R7, RZ, RZ, R41 ;  /* 0x000000ffff077224 */ /* 0x000fe400078e0029 */
[----:B------:R-:W-:Y:S02]  /*cbe0*/  IMAD.MOV.U32 R4, RZ, RZ, 0x4 ;  /* 0x00000004ff047424 */ /* 0x000fe400078e00ff */
[----:B------:R-:W-:-:S07]  /*cbf0*/  IMAD.MOV.U32 R34, RZ, RZ, -0x1 ;  /* 0xffffffffff227424 */ /* 0x000fce00078e00ff */
[----:B------:R-:W-:Y:S05]  /*cc00*/  WARPSYNC.COLLECTIVE R34, `(.L_x_641) ;  /* 0x0000000022087348 */ /* 0x000fea0003c00000 */
[----:B------:R0:W1:Y:S02]  /*cc10*/  SHFL.DOWN P4, R6, R7, R4, R33 ;  /* 0x0800000407067389 */ /* 0x0000640000080021 */
[----:B01----:R-:W-:Y:S05]  /*cc20*/  ENDCOLLECTIVE ;  /* 0x000000000000791b */ /* 0x003fea0003800000 */
.L_x_641:
[----:B------:R-:W-:Y:S05]  /*cc30*/  BSYNC B0 ;  /* 0x0000000000007941 */ /* 0x000fea0003800000 */
.L_x_640:
[----:B------:R-:W-:Y:S02]  /*cc40*/  IMAD.MOV.U32 R7, RZ, RZ, R42 ;  /* 0x000000ffff077224 */ /* 0x000fe400078e002a */
[----:B------:R-:W-:Y:S02]  /*cc50*/  IMAD.MOV.U32 R4, RZ, RZ, 0x4 ;  /* 0x00000004ff047424 */ /* 0x000fe400078e00ff */
[----:B------:R-:W-:Y:S02]  /*cc60*/  IMAD.MOV.U32 R34, RZ, RZ, -0x1 ;  /* 0xffffffffff227424 */ /* 0x000fe400078e00ff */
[----:B------:R-:W-:-:S07]  /*cc70*/  IMAD.MOV.U32 R30, RZ, RZ, R6 ;  /* 0x000000ffff1e7224 */ /* 0x000fce00078e0006 */
[----:B------:R-:W-:Y:S05]  /*cc80*/  WARPSYNC.COLLECTIVE R34, `(.L_x_642) ;  /* 0x0000000022087348 */ /* 0x000fea0003c00000 */
[----:B------:R0:W1:Y:S02]  /*cc90*/  SHFL.DOWN P4, R6, R7, R4, R33 ;  /* 0x0800000407067389 */ /* 0x0000640000080021 */
[----:B01----:R-:W-:Y:S05]  /*cca0*/  ENDCOLLECTIVE ;  /* 0x000000000000791b */ /* 0x003fea0003800000 */
.L_x_642:
[----:B------:R-:W-:Y:S02]  /*ccb0*/  IMAD.MOV.U32 R7, RZ, RZ, R40 ;  /* 0x000000ffff077224 */ /* 0x000fe400078e0028 */
[----:B------:R-:W-:-:S07]  /*ccc0*/  IMAD.MOV.U32 R31, RZ, RZ, R6 ;  /* 0x000000ffff1f7224 */ /* 0x000fce00078e0006 */
[----:B------:R-:W-:Y:S05]  /*ccd0*/  WARPSYNC.COLLECTIVE R34, `(.L_x_643) ;  /* 0x0000000022087348 */ /* 0x000fea0003c00000 */
[----:B------:R0:W1:Y:S02]  /*cce0*/  SHFL.DOWN P4, R6, R7, R4, R33 ;  /* 0x0800000407067389 */ /* 0x0000640000080021 */
[----:B01----:R-:W-:Y:S05]  /*ccf0*/  ENDCOLLECTIVE ;  /* 0x000000000000791b */ /* 0x003fea0003800000 */
.L_x_643:
[----:B------:R-:W-:Y:S05]  /*cd00*/  BRA `(.L_x_644) ;  /* 0xffffff6c00e07947 */ /* 0x000fea000383ffff */
.L_x_485:
[----:B------:R-:W-:Y:S01]  /*cd10*/  BSSY B0, `(.L_x_645) ;  /* 0x0000006000007945 */ /* 0x000fe20003800000 */
[----:B------:R-:W-:Y:S02]  /*cd20*/  IMAD.MOV.U32 R4, RZ, RZ, 0x4 ;  /* 0x00000004ff047424 */ /* 0x000fe400078e00ff */
[----:B------:R-:W-:-:S07]  /*cd30*/  IMAD.MOV.U32 R34, RZ, RZ, -0x1 ;  /* 0xffffffffff227424 */ /* 0x000fce00078e00ff */
[----:B0-----:R-:W-:Y:S05]  /*cd40*/  WARPSYNC.COLLECTIVE R34, `(.L_x_646) ;  /* 0x0000000022087348 */ /* 0x001fea0003c00000 */
[----:B------:R1:W2:Y:S02]  /*cd50*/  SHFL.DOWN P4, R6, R7, R4, R33 ;  /* 0x0800000407067389 */ /* 0x0002a40000080021 */
[----:B012---:R-:W-:Y:S05]  /*cd60*/  ENDCOLLECTIVE ;  /* 0x000000000000791b */ /* 0x007fea0003800000 */
.L_x_646:
[----:B------:R-:W-:Y:S05]  /*cd70*/  BSYNC B0 ;  /* 0x0000000000007941 */ /* 0x000fea0003800000 */
.L_x_645:
[----:B------:R-:W-:Y:S05]  /*cd80*/  BRA `(.L_x_647) ;  /* 0xffffff6c00e47947 */ /* 0x000fea000383ffff */
.L_x_486:
[----:B------:R-:W-:Y:S01]  /*cd90*/  BSSY B0, `(.L_x_648) ;  /* 0x0000007000007945 */ /* 0x000fe20003800000 */
[----:B------:R-:W-:Y:S02]  /*cda0*/  IMAD.MOV.U32 R7, RZ, RZ, R41 ;  /* 0x000000ffff077224 */ /* 0x000fe400078e0029 */
[----:B------:R-:W-:Y:S02]  /*cdb0*/  IMAD.MOV.U32 R4, RZ, RZ, 0x8 ;  /* 0x00000008ff047424 */ /* 0x000fe400078e00ff */
[----:B------:R-:W-:-:S07]  /*cdc0*/  IMAD.MOV.U32 R34, RZ, RZ, -0x1 ;  /* 0xffffffffff227424 */ /* 0x000fce00078e00ff */
[----:B------:R-:W-:Y:S05]  /*cdd0*/  WARPSYNC.COLLECTIVE R34, `(.L_x_649) ;  /* 0x0000000022087348 */ /* 0x000fea0003c00000 */
[----:B------:R0:W1:Y:S02]  /*cde0*/  SHFL.DOWN P4, R6, R7, R4, R33 ;  /* 0x0800000407067389 */ /* 0x0000640000080021 */
[----:B01----:R-:W-:Y:S05]  /*cdf0*/  ENDCOLLECTIVE ;  /* 0x000000000000791b */ /* 0x003fea0003800000 */
.L_x_649:
[----:B------:R-:W-:Y:S05]  /*ce00*/  BSYNC B0 ;  /* 0x0000000000007941 */ /* 0x000fea0003800000 */
.L_x_648:
[----:B------:R-:W-:Y:S02]  /*ce10*/  IMAD.MOV.U32 R7, RZ, RZ, R42 ;  /* 0x000000ffff077224 */ /* 0x000fe400078e002a */
[----:B------:R-:W-:Y:S02]  /*ce20*/  IMAD.MOV.U32 R4, RZ, RZ, 0x8 ;  /* 0x00000008ff047424 */ /* 0x000fe400078e00ff */
[----:B------:R-:W-:Y:S02]  /*ce30*/  IMAD.MOV.U32 R34, RZ, RZ, -0x1 ;  /* 0xffffffffff227424 */ /* 0x000fe400078e00ff */
[----:B------:R-:W-:-:S07]  /*ce40*/  IMAD.MOV.U32 R30, RZ, RZ, R6 ;  /* 0x000000ffff1e7224 */ /* 0x000fce00078e0006 */
[----:B------:R-:W-:Y:S05]  /*ce50*/  WARPSYNC.COLLECTIVE R34, `(.L_x_650) ;  /* 0x0000000022087348 */ /* 0x000fea0003c00000 */
[----:B------:R0:W1:Y:S02]  /*ce60*/  SHFL.DOWN P4, R6, R7, R4, R33 ;  /* 0x0800000407067389 */ /* 0x0000640000080021 */
[----:B01----:R-:W-:Y:S05]  /*ce70*/  ENDCOLLECTIVE ;  /* 0x000000000000791b */ /* 0x003fea0003800000 */
.L_x_650:
[----:B------:R-:W-:Y:S02]  /*ce80*/  IMAD.MOV.U32 R7, RZ, RZ, R40 ;  /* 0x000000ffff077224 */ /* 0x000fe400078e0028 */
[----:B------:R-:W-:-:S07]  /*ce90*/  IMAD.MOV.U32 R31, RZ, RZ, R6 ;  /* 0x000000ffff1f7224 */ /* 0x000fce00078e0006 */
[----:B------:R-:W-:Y:S05]  /*cea0*/  WARPSYNC.COLLECTIVE R34, `(.L_x_651) ;  /* 0x0000000022087348 */ /* 0x000fea0003c00000 */
[----:B------:R0:W1:Y:S02]  /*ceb0*/  SHFL.DOWN P4, R6, R7, R4, R33 ;  /* 0x0800000407067389 */ /* 0x0000640000080021 */
[----:B01----:R-:W-:Y:S05]  /*cec0*/  ENDCOLLECTIVE ;  /* 0x000000000000791b */ /* 0x003fea0003800000 */
.L_x_651:
[----:B------:R-:W-:Y:S05]  /*ced0*/  BRA `(.L_x_652) ;  /* 0xffffff6c00b07947 */ /* 0x000fea000383ffff */
.L_x_487:
[----:B------:R-:W-:Y:S01]  /*cee0*/  BSSY B0, `(.L_x_653) ;  /* 0x0000006000007945 */ /* 0x000fe20003800000 */
[----:B------:R-:W-:Y:S02]  /*cef0*/  IMAD.MOV.U32 R4, RZ, RZ, 0x8 ;  /* 0x00000008ff047424 */ /* 0x000fe400078e00ff */
[----:B------:R-:W-:-:S07]  /*cf00*/  IMAD.MOV.U32 R34, RZ, RZ, -0x1 ;  /* 0xffffffffff227424 */ /* 0x000fce00078e00ff */
[----:B0-----:R-:W-:Y:S05]  /*cf10*/  WARPSYNC.COLLECTIVE R34, `(.L_x_654) ;  /* 0x0000000022087348 */ /* 0x001fea0003c00000 */
[----:B------:R1:W2:Y:S02]  /*cf20*/  SHFL.DOWN P4, R6, R7, R4, R33 ;  /* 0x0800000407067389 */ /* 0x0002a40000080021 */
[----:B012---:R-:W-:Y:S05]  /*cf30*/  ENDCOLLECTIVE ;  /* 0x000000000000791b */ /* 0x007fea0003800000 */
.L_x_654:
[----:B------:R-:W-:Y:S05]  /*cf40*/  BSYNC B0 ;  /* 0x0000000000007941 */ /* 0x000fea0003800000 */
.L_x_653:
[----:B------:R-:W-:Y:S05]  /*cf50*/  BRA `(.L_x_655) ;  /* 0xffffff6c00b47947 */ /* 0x000fea000383ffff */
.L_x_488:
[----:B------:R-:W-:Y:S01]  /*cf60*/  BSSY B0, `(.L_x_656) ;  /* 0x0000007000007945 */ /* 0x000fe20003800000 */
[----:B------:R-:W-:Y:S02]  /*cf70*/  IMAD.MOV.U32 R7, RZ, RZ, R41 ;  /* 0x000000ffff077224 */ /* 0x000fe400078e0029 */
[----:B------:R-:W-:Y:S02]  /*cf80*/  IMAD.MOV.U32 R4, RZ, RZ, 0x10 ;  /* 0x00000010ff047424 */ /* 0x000fe400078e00ff */
[----:B------:R-:W-:-:S07]  /*cf90*/  IMAD.MOV.U32 R34, RZ, RZ, -0x1 ;  /* 0xffffffffff227424 */ /* 0x000fce00078e00ff */
[----:B------:R-:W-:Y:S05]  /*cfa0*/  WARPSYNC.COLLECTIVE R34, `(.L_x_657) ;  /* 0x0000000022087348 */ /* 0x000fea0003c00000 */
[----:B------:R0:W1:Y:S02]  /*cfb0*/  SHFL.DOWN P4, R6, R7, R4, R33 ;  /* 0x0800000407067389 */ /* 0x0000640000080021 */
[----:B01----:R-:W-:Y:S05]  /*cfc0*/  ENDCOLLECTIVE ;  /* 0x000000000000791b */ /* 0x003fea0003800000 */
.L_x_657:
[----:B------:R-:W-:Y:S05]  /*cfd0*/  BSYNC B0 ;  /* 0x0000000000007941 */ /* 0x000fea0003800000 */
.L_x_656:
[----:B------:R-:W-:Y:S02]  /*cfe0*/  IMAD.MOV.U32 R7, RZ, RZ, R42 ;  /* 0x000000ffff077224 */ /* 0x000fe400078e002a */
[----:B------:R-:W-:Y:S02]  /*cff0*/  IMAD.MOV.U32 R4, RZ, RZ, 0x10 ;  /* 0x00000010ff047424 */ /* 0x000fe400078e00ff */
[----:B------:R-:W-:Y:S02]  /*d000*/  IMAD.MOV.U32 R34, RZ, RZ, -0x1 ;  /* 0xffffffffff227424 */ /* 0x000fe400078e00ff */
[----:B------:R-:W-:-:S07]  /*d010*/  IMAD.MOV.U32 R48, RZ, RZ, R6 ;  /* 0x000000ffff307224 */ /* 0x000fce00078e0006 */
[----:B------:R-:W-:Y:S05]  /*d020*/  WARPSYNC.COLLECTIVE R34, `(.L_x_658) ;  /* 0x0000000022087348 */ /* 0x000fea0003c00000 */
[----:B------:R0:W1:Y:S02]  /*d030*/  SHFL.DOWN P4, R6, R7, R4, R33 ;  /* 0x0800000407067389 */ /* 0x0000640000080021 */
[----:B01----:R-:W-:Y:S05]  /*d040*/  ENDCOLLECTIVE ;  /* 0x000000000000791b */ /* 0x003fea0003800000 */
.L_x_658:
[----:B------:R-:W-:Y:S02]  /*d050*/  IMAD.MOV.U32 R7, RZ, RZ, R40 ;  /* 0x000000ffff077224 */ /* 0x000fe400078e0028 */
[----:B------:R-:W-:-:S07]  /*d060*/  IMAD.MOV.U32 R49, RZ, RZ, R6 ;  /* 0x000000ffff317224 */ /* 0x000fce00078e0006 */
[----:B------:R-:W-:Y:S05]  /*d070*/  WARPSYNC.COLLECTIVE R34, `(.L_x_659) ;  /* 0x0000000022087348 */ /* 0x000fea0003c00000 */
[----:B------:R0:W1:Y:S02]  /*d080*/  SHFL.DOWN P4, R6, R7, R4, R33 ;  /* 0x0800000407067389 */ /* 0x0000640000080021 */
[----:B01----:R-:W-:Y:S05]  /*d090*/  ENDCOLLECTIVE ;  /* 0x000000000000791b */ /* 0x003fea0003800000 */
.L_x_659:
[----:B------:R-:W-:Y:S05]  /*d0a0*/  BRA `(.L_x_660) ;  /* 0xffffff6c00807947 */ /* 0x000fea000383ffff */
.L_x_489:
[----:B------:R-:W-:Y:S01]  /*d0b0*/  BSSY B0, `(.L_x_661) ;  /* 0x0000006000007945 */ /* 0x000fe20003800000 */
[----:B------:R-:W-:Y:S02]  /*d0c0*/  IMAD.MOV.U32 R4, RZ, RZ, 0x10 ;  /* 0x00000010ff047424 */ /* 0x000fe400078e00ff */
[----:B------:R-:W-:-:S07]  /*d0d0*/  IMAD.MOV.U32 R34, RZ, RZ, -0x1 ;  /* 0xffffffffff227424 */ /* 0x000fce00078e00ff */
[----:B0-----:R-:W-:Y:S05]  /*d0e0*/  WARPSYNC.COLLECTIVE R34, `(.L_x_662) ;  /* 0x0000000022087348 */ /* 0x001fea0003c00000 */
[----:B------:R1:W2:Y:S02]  /*d0f0*/  SHFL.DOWN P4, R6, R7, R4, R33 ;  /* 0x0800000407067389 */ /* 0x0002a40000080021 */
[----:B012---:R-:W-:Y:S05]  /*d100*/  ENDCOLLECTIVE ;  /* 0x000000000000791b */ /* 0x007fea0003800000 */
.L_x_662:
[----:B------:R-:W-:Y:S05]  /*d110*/  BSYNC B0 ;  /* 0x0000000000007941 */ /* 0x000fea0003800000 */
.L_x_661:
[----:B------:R-:W-:Y:S05]  /*d120*/  BRA `(.L_x_663) ;  /* 0xffffff6c00907947 */ /* 0x000fea000383ffff */
.L_x_490:
[----:B------:R-:W-:Y:S01]  /*d130*/  BSSY B0, `(.L_x_664) ;  /* 0x0000006000007945 */ /* 0x000fe20003800000 */
[----:B------:R-:W-:Y:S01]  /*d140*/  PLOP3.LUT P5, PT, P0, PT, PT, 0x80, 0x8 ;  /* 0x000000000008781c */ /* 0x000fe200007af070 */
[----:B------:R-:W-:-:S12]  /*d150*/  IMAD.MOV.U32 R34, RZ, RZ, -0x1 ;  /* 0xffffffffff227424 */ /* 0x000fd800078e00ff */
[----:B------:R-:W-:Y:S05]  /*d160*/  WARPSYNC.COLLECTIVE R34, `(.L_x_665) ;  /* 0x0000000022087348 */ /* 0x000fea0003c00000 */
[----:B------:R-:W-:Y:S01]  /*d170*/  VOTE.ALL P5, P5 ;  /* 0x0000000000ff7806 */ /* 0x000fe200028a0000 */
[----:B------:R-:W-:-:S12]  /*d180*/  ENDCOLLECTIVE ;  /* 0x000000000000791b */ /* 0x000fd80003800000 */
.L_x_665:
[----:B------:R-:W-:Y:S05]  /*d190*/  BSYNC B0 ;  /* 0x0000000000007941 */ /* 0x000fea0003800000 */
.L_x_664:
[----:B------:R-:W-:Y:S01]  /*d1a0*/  PLOP3.LUT P0, PT, P5, PT, PT, 0x80, 0x8 ;  /* 0x000000000008781c */ /* 0x000fe20002f0f070 */
[----:B------:R-:W-:-:S12]  /*d1b0*/  BRA `(.L_x_666) ;  /* 0xffffff6c008c7947 */ /* 0x000fd8000383ffff */
.L_x_492:
[----:B------:R-:W-:Y:S01]  /*d1c0*/  BSSY B0, `(.L_x_667) ;  /* 0x0000006000007945 */ /* 0x000fe20003800000 */
[----:B------:R-:W-:Y:S01]  /*d1d0*/  PLOP3.LUT P4, PT, P0, PT, PT, 0x8, 0x80 ;  /* 0x000000000080781c */ /* 0x000fe2000078e170 */
[----:B------:R-:W-:-:S12]  /*d1e0*/  IMAD.MOV.U32 R34, RZ, RZ, -0x1 ;  /* 0xffffffffff227424 */ /* 0x000fd800078e00ff */
[----:B------:R-:W-:Y:S05]  /*d1f0*/  WARPSYNC.COLLECTIVE R34, `(.L_x_668) ;  /* 0x0000000022087348 */ /* 0x000fea0003c00000 */
[----:B------:R-:W-:Y:S01]  /*d200*/  VOTE.ANY P4, P4 ;  /* 0x0000000000ff7806 */ /* 0x000fe20002080100 */
[----:B------:R-:W-:-:S12]  /*d210*/  ENDCOLLECTIVE ;  /* 0x000000000000791b */ /* 0x000fd80003800000 */
.L_x_668:
[----:B------:R-:W-:Y:S05]  /*d220*/  BSYNC B0 ;  /* 0x0000000000007941 */ /* 0x000fea0003800000 */
.L_x_667:
[----:B------:R-:W-:Y:S01]  /*d230*/  PLOP3.LUT P0, PT, P4, PT, PT, 0x80, 0x8 ;  /* 0x000000000008781c */ /* 0x000fe2000270f070 */
[----:B------:R-:W-:-:S12]  /*d240*/  BRA `(.L_x_669) ;  /* 0xffffff6c00887947 */ /* 0x000fd8000383ffff */
.L_x_494:
[----:B------:R-:W-:Y:S01]  /*d250*/  BSSY B0, `(.L_x_670) ;  /* 0x0000006000007945 */ /* 0x000fe20003800000 */
[----:B------:R-:W-:Y:S01]  /*d260*/  PLOP3.LUT P4, PT, P0, PT, PT, 0x8, 0x80 ;  /* 0x000000000080781c */ /* 0x000fe2000078e170 */
[----:B------:R-:W-:-:S12]  /*d270*/  IMAD.MOV.U32 R34, RZ, RZ, -0x1 ;  /* 0xffffffffff227424 */ /* 0x000fd800078e00ff */
[----:B------:R-:W-:Y:S05]  /*d280*/  WARPSYNC.COLLECTIVE R34, `(.L_x_671) ;  /* 0x0000000022087348 */ /* 0x000fea0003c00000 */
[----:B------:R-:W-:Y:S01]  /*d290*/  VOTE.ANY R34, PT, P4 ;  /* 0x0000000000227806 */ /* 0x000fe200020e0100 */
[----:B------:R-:W-:Y:S06]  /*d2a0*/  ENDCOLLECTIVE ;  /* 0x000000000000791b */ /* 0x000fec0003800000 */
.L_x_671:
[----:B------:R-:W-:Y:S05]  /*d2b0*/  BSYNC B0 ;  /* 0x0000000000007941 */ /* 0x000fea0003800000 */
.L_x_670:
        /* <DEDUP_REMOVED lines=10> */
.L_x_672:
[----:B------:R-:W-:Y:S02]  /*d360*/  IMAD.MOV.U32 R7, RZ, RZ, R51 ;  /* 0x000000ffff077224 */ /* 0x000fe400078e0033 */
[----:B------:R-:W-:-:S07]  /*d370*/  IMAD.MOV.U32 R53, RZ, RZ, R6 ;  /* 0x000000ffff357224 */ /* 0x000fce00078e0006 */
[----:B------:R-:W-:Y:S05]  /*d380*/  WARPSYNC.COLLECTIVE R34, `(.L_x_673) ;  /* 0x0000000022087348 */ /* 0x000fea0003c00000 */
[----:B------:R0:W1:Y:S02]  /*d390*/  SHFL.DOWN P4, R6, R7, R4, R33 ;  /* 0x0800000407067389 */ /* 0x0000640000080021 */
[----:B01----:R-:W-:Y:S05]  /*d3a0*/  ENDCOLLECTIVE ;  /* 0x000000000000791b */ /* 0x003fea0003800000 */
.L_x_673:
[----:B------:R-:W-:Y:S02]  /*d3b0*/  IMAD.MOV.U32 R7, RZ, RZ, R48 ;  /* 0x000000ffff077224 */ /* 0x000fe400078e0030 */
[----:B------:R-:W-:-:S07]  /*d3c0*/  IMAD.MOV.U32 R50, RZ, RZ, R6 ;  /* 0x000000ffff327224 */ /* 0x000fce00078e0006 */
[----:B------:R-:W-:Y:S05]  /*d3d0*/  WARPSYNC.COLLECTIVE R34, `(.L_x_674) ;  /* 0x0000000022087348 */ /* 0x000fea0003c00000 */
[----:B------:R0:W1:Y:S02]  /*d3e0*/  SHFL.DOWN P4, R6, R7, R4, R33 ;  /* 0x0800000407067389 */ /* 0x0000640000080021 */
[----:B01----:R-:W-:Y:S05]  /*d3f0*/  ENDCOLLECTIVE ;  /* 0x000000000000791b */ /* 0x003fea0003800000 */
.L_x_674:
[----:B------:R-:W-:Y:S01]  /*d400*/  IMAD.MOV.U32 R52, RZ, RZ, R6 ;  /* 0x000000ffff347224 */ /* 0x000fe200078e0006 */
[----:B------:R-:W-:Y:S06]  /*d410*/  BRA `(.L_x_675) ;  /* 0xffffff6c00507947 */ /* 0x000fec000383ffff */
.L_x_495:
[----:B------:R-:W-:Y:S01]  /*d420*/  BSSY B0, `(.L_x_676) ;  /* 0x0000006000007945 */ /* 0x000fe20003800000 */
[----:B------:R-:W-:Y:S02]  /*d430*/  IMAD.MOV.U32 R4, RZ, RZ, 0x1 ;  /* 0x00000001ff047424 */ /* 0x000fe400078e00ff */
[----:B------:R-:W-:-:S07]  /*d440*/  IMAD.MOV.U32 R34, RZ, RZ, -0x1 ;  /* 0xffffffffff227424 */ /* 0x000fce00078e00ff */
[----:B--23--:R-:W-:Y:S05]  /*d450*/  WARPSYNC.COLLECTIVE R34, `(.L_x_677) ;  /* 0x0000000022087348 */ /* 0x00cfea0003c00000 */
[----:B------:R0:W1:Y:S02]  /*d460*/  SHFL.DOWN P4, R6, R7, R4, R33 ;  /* 0x0800000407067389 */ /* 0x0000640000080021 */
[----:B0123--:R-:W-:Y:S05]  /*d470*/  ENDCOLLECTIVE ;  /* 0x000000000000791b */ /* 0x00ffea0003800000 */
.L_x_677:
[----:B------:R-:W-:Y:S05]  /*d480*/  BSYNC B0 ;  /* 0x0000000000007941 */ /* 0x000fea0003800000 */
.L_x_676:
[----:B------:R-:W-:Y:S05]  /*d490*/  BRA `(.L_x_678) ;  /* 0xffffff6c00487947 */ /* 0x000fea000383ffff */
.L_x_496:
[----:B------:R-:W-:Y:S01]  /*d4a0*/  BSSY B0, `(.L_x_679) ;  /* 0x0000007000007945 */ /* 0x000fe20003800000 */
[----:B------:R-:W-:Y:S02]  /*d4b0*/  IMAD.MOV.U32 R7, RZ, RZ, R32 ;  /* 0x000000ffff077224 */ /* 0x000fe400078e0020 */
[----:B------:R-:W-:Y:S02]  /*d4c0*/  IMAD.MOV.U32 R4, RZ, RZ, 0x2 ;  /* 0x00000002ff047424 */ /* 0x000fe400078e00ff */
[----:B------:R-:W-:-:S07]  /*d4d0*/  IMAD.MOV.U32 R34, RZ, RZ, -0x1 ;  /* 0xffffffffff227424 */ /* 0x000fce00078e00ff */
[----:B------:R-:W-:Y:S05]  /*d4e0*/  WARPSYNC.COLLECTIVE R34, `(.L_x_680) ;  /* 0x0000000022087348 */ /* 0x000fea0003c00000 */
[----:B------:R0:W1:Y:S02]  /*d4f0*/  SHFL.DOWN P4, R6, R7, R4, R33 ;  /* 0x0800000407067389 */ /* 0x0000640000080021 */
[----:B01----:R-:W-:Y:S05]  /*d500*/  ENDCOLLECTIVE ;  /* 0x000000000000791b */ /* 0x003fea0003800000 */
.L_x_680:
[----:B------:R-:W-:Y:S05]  /*d510*/  BSYNC B0 ;  /* 0x0000000000007941 */ /* 0x000fea0003800000 */
.L_x_679:
[----:B------:R-:W-:Y:S02]  /*d520*/  IMAD.MOV.U32 R7, RZ, RZ, R51 ;  /* 0x000000ffff077224 */ /* 0x000fe400078e0033 */
[----:B------:R-:W-:Y:S02]  /*d530*/  IMAD.MOV.U32 R4, RZ, RZ, 0x2 ;  /* 0x00000002ff047424 */ /* 0x000fe400078e00ff */
[----:B------:R-:W-:Y:S02]  /*d540*/  IMAD.MOV.U32 R34, RZ, RZ, -0x1 ;  /* 0xffffffffff227424 */ /* 0x000fe400078e00ff */
[----:B------:R-:W-:-:S07]  /*d550*/  IMAD.MOV.U32 R53, RZ, RZ, R6 ;  /* 0x000000ffff357224 */ /* 0x000fce00078e0006 */
[----:B------:R-:W-:Y:S05]  /*d560*/  WARPSYNC.COLLECTIVE R34, `(.L_x_681) ;  /* 0x0000000022087348 */ /* 0x000fea0003c00000 */
[----:B------:R0:W1:Y:S02]  /*d570*/  SHFL.DOWN P4, R6, R7, R4, R33 ;  /* 0x0800000407067389 */ /* 0x0000640000080021 */
[----:B01----:R-:W-:Y:S05]  /*d580*/  ENDCOLLECTIVE ;  /* 0x000000000000791b */ /* 0x003fea0003800000 */
.L_x_681:
[----:B------:R-:W-:Y:S02]  /*d590*/  IMAD.MOV.U32 R7, RZ, RZ, R48 ;  /* 0x000000ffff077224 */ /* 0x000fe400078e0030 */
[----:B------:R-:W-:-:S07]  /*d5a0*/  IMAD.MOV.U32 R50, RZ, RZ, R6 ;  /* 0x000000ffff327224 */ /* 0x000fce00078e0006 */
[----:B------:R-:W-:Y:S05]  /*d5b0*/  WARPSYNC.COLLECTIVE R34, `(.L_x_682) ;  /* 0x0000000022087348 */ /* 0x000fea0003c00000 */
[----:B------:R0:W1:Y:S02]  /*d5c0*/  SHFL.DOWN P4, R6, R7, R4, R33 ;  /* 0x0800000407067389 */ /* 0x0000640000080021 */
[----:B01----:R-:W-:Y:S05]  /*d5d0*/  ENDCOLLECTIVE ;  /* 0x000000000000791b */ /* 0x003fea0003800000 */
.L_x_682:
[----:B------:R-:W-:Y:S01]  /*d5e0*/  IMAD.MOV.U32 R52, RZ, RZ, R6 ;  /* 0x000000ffff347224 */ /* 0x000fe200078e0006 */
[----:B------:R-:W-:Y:S06]  /*d5f0*/  BRA `(.L_x_683) ;  /* 0xffffff6c00187947 */ /* 0x000fec000383ffff */
.L_x_497:
[----:B------:R-:W-:Y:S01]  /*d600*/  BSSY B0, `(.L_x_684) ;  /* 0x0000006000007945 */ /* 0x000fe20003800000 */
[----:B------:R-:W-:Y:S02]  /*d610*/  IMAD.MOV.U32 R4, RZ, RZ, 0x2 ;  /* 0x00000002ff047424 */ /* 0x000fe400078e00ff */
[----:B------:R-:W-:-:S07]  /*d620*/  IMAD.MOV.U32 R34, RZ, RZ, -0x1 ;  /* 0xffffffffff227424 */ /* 0x000fce00078e00ff */
[----:B--23--:R-:W-:Y:S05]  /*d630*/  WARPSYNC.COLLECTIVE R34, `(.L_x_685) ;  /* 0x0000000022087348 */ /* 0x00cfea0003c00000 */
[----:B------:R0:W1:Y:S02]  /*d640*/  SHFL.DOWN P4, R6, R7, R4, R33 ;  /* 0x0800000407067389 */ /* 0x0000640000080021 */
[----:B0123--:R-:W-:Y:S05]  /*d650*/  ENDCOLLECTIVE ;  /* 0x000000000000791b */ /* 0x00ffea0003800000 */
.L_x_685:
[----:B------:R-:W-:Y:S05]  /*d660*/  BSYNC B0 ;  /* 0x0000000000007941 */ /* 0x000fea0003800000 */
.L_x_684:
[----:B------:R-:W-:Y:S05]  /*d670*/  BRA `(.L_x_686) ;  /* 0xffffff6c00107947 */ /* 0x000fea000383ffff */
.L_x_498:
[----:B------:R-:W-:Y:S01]  /*d680*/  BSSY B0, `(.L_x_687) ;  /* 0x0000007000007945 */ /* 0x000fe20003800000 */
[----:B------:R-:W-:Y:S02]  /*d690*/  IMAD.MOV.U32 R7, RZ, RZ, R32 ;  /* 0x000000ffff077224 */ /* 0x000fe400078e0020 */
[----:B------:R-:W-:Y:S02]  /*d6a0*/  IMAD.MOV.U32 R4, RZ, RZ, 0x4 ;  /* 0x00000004ff047424 */ /* 0x000fe400078e00ff */
[----:B------:R-:W-:-:S07]  /*d6b0*/  IMAD.MOV.U32 R34, RZ, RZ, -0x1 ;  /* 0xffffffffff227424 */ /* 0x000fce00078e00ff */
[----:B------:R-:W-:Y:S05]  /*d6c0*/  WARPSYNC.COLLECTIVE R34, `(.L_x_688) ;  /* 0x0000000022087348 */ /* 0x000fea0003c00000 */
[----:B------:R0:W1:Y:S02]  /*d6d0*/  SHFL.DOWN P4, R6, R7, R4, R33 ;  /* 0x0800000407067389 */ /* 0x0000640000080021 */
[----:B01----:R-:W-:Y:S05]  /*d6e0*/  ENDCOLLECTIVE ;  /* 0x000000000000791b */ /* 0x003fea0003800000 */
.L_x_688:
[----:B------:R-:W-:Y:S05]  /*d6f0*/  BSYNC B0 ;  /* 0x0000000000007941 */ /* 0x000fea0003800000 */
.L_x_687:
[----:B------:R-:W-:Y:S02]  /*d700*/  IMAD.MOV.U32 R7, RZ, RZ, R51 ;  /* 0x000000ffff077224 */ /* 0x000fe400078e0033 */
[----:B------:R-:W-:Y:S02]  /*d710*/  IMAD.MOV.U32 R4, RZ, RZ, 0x4 ;  /* 0x00000004ff047424 */ /* 0x000fe400078e00ff */
[----:B------:R-:W-:Y:S02]  /*d720*/  IMAD.MOV.U32 R34, RZ, RZ, -0x1 ;  /* 0xffffffffff227424 */ /* 0x000fe400078e00ff */
[----:B------:R-:W-:-:S07]  /*d730*/  IMAD.MOV.U32 R53, RZ, RZ, R6 ;  /* 0x000000ffff357224 */ /* 0x000fce00078e0006 */
[----:B------:R-:W-:Y:S05]  /*d740*/  WARPSYNC.COLLECTIVE R34, `(.L_x_689) ;  /* 0x0000000022087348 */ /* 0x000fea0003c00000 */
[----:B------:R0:W1:Y:S02]  /*d750*/  SHFL.DOWN P4, R6, R7, R4, R33 ;  /* 0x0800000407067389 */ /* 0x0000640000080021 */
[----:B01----:R-:W-:Y:S05]  /*d760*/  ENDCOLLECTIVE ;  /* 0x000000000000791b */ /* 0x003fea0003800000 */
.L_x_689:
[----:B------:R-:W-:Y:S02]  /*d770*/  IMAD.MOV.U32 R7, RZ, RZ, R48 ;  /* 0x000000ffff077224 */ /* 0x000fe400078e0030 */
[----:B------:R-:W-:-:S07]  /*d780*/  IMAD.MOV.U32 R50, RZ, RZ, R6 ;  /* 0x000000ffff327224 */ /* 0x000fce00078e0006 */
[----:B------:R-:W-:Y:S05]  /*d790*/  WARPSYNC.COLLECTIVE R34, `(.L_x_690) ;  /* 0x0000000022087348 */ /* 0x000fea0003c00000 */
[----:B------:R0:W1:Y:S02]  /*d7a0*/  SHFL.DOWN P4, R6, R7, R4, R33 ;  /* 0x0800000407067389 */ /* 0x0000640000080021 */
[----:B01----:R-:W-:Y:S05]  /*d7b0*/  ENDCOLLECTIVE ;  /* 0x000000000000791b */ /* 0x003fea0003800000 */
.L_x_690:
[----:B------:R-:W-:Y:S01]  /*d7c0*/  IMAD.MOV.U32 R52, RZ, RZ, R6 ;  /* 0x000000ffff347224 */ /* 0x000fe200078e0006 */
[----:B------:R-:W-:Y:S06]  /*d7d0*/  BRA `(.L_x_691) ;  /* 0xffffff6800e07947 */ /* 0x000fec000383ffff */
.L_x_499:
[----:B------:R-:W-:Y:S01]  /*d7e0*/  BSSY B0, `(.L_x_692) ;  /* 0x0000006000007945 */ /* 0x000fe20003800000 */
[----:B------:R-:W-:Y:S02]  /*d7f0*/  IMAD.MOV.U32 R4, RZ, RZ, 0x4 ;  /* 0x00000004ff047424 */ /* 0x000fe400078e00ff */
[----:B------:R-:W-:-:S07]  /*d800*/  IMAD.MOV.U32 R34, RZ, RZ, -0x1 ;  /* 0xffffffffff227424 */ /* 0x000fce00078e00ff */
[----:B--23--:R-:W-:Y:S05]  /*d810*/  WARPSYNC.COLLECTIVE R34, `(.L_x_693) ;  /* 0x0000000022087348 */ /* 0x00cfea0003c00000 */
[----:B------:R0:W1:Y:S02]  /*d820*/  SHFL.DOWN P4, R6, R7, R4, R33 ;  /* 0x0800000407067389 */ /* 0x0000640000080021 */
[----:B0123--:R-:W-:Y:S05]  /*d830*/  ENDCOLLECTIVE ;  /* 0x000000000000791b */ /* 0x00ffea0003800000 */
.L_x_693:
[----:B------:R-:W-:Y:S05]  /*d840*/  BSYNC B0 ;  /* 0x0000000000007941 */ /* 0x000fea0003800000 */
.L_x_692:
[----:B------:R-:W-:Y:S05]  /*d850*/  BRA `(.L_x_694) ;  /* 0xffffff6800d87947 */ /* 0x000fea000383ffff */
.L_x_500:
[----:B------:R-:W-:Y:S01]  /*d860*/  BSSY B0, `(.L_x_695) ;  /* 0x0000007000007945 */ /* 0x000fe20003800000 */
[----:B------:R-:W-:Y:S02]  /*d870*/  IMAD.MOV.U32 R7, RZ, RZ, R32 ;  /* 0x000000ffff077224 */ /* 0x000fe400078e0020 */
[----:B------:R-:W-:Y:S02]  /*d880*/  IMAD.MOV.U32 R4, RZ, RZ, 0x8 ;  /* 0x00000008ff047424 */ /* 0x000fe400078e00ff */
[----:B------:R-:W-:-:S07]  /*d890*/  IMAD.MOV.U32 R34, RZ, RZ, -0x1 ;  /* 0xffffffffff227424 */ /* 0x000fce00078e00ff */
[----:B------:R-:W-:Y:S05]  /*d8a0*/  WARPSYNC.COLLECTIVE R34, `(.L_x_696) ;  /* 0x0000000022087348 */ /* 0x000fea0003c00000 */
[----:B------:R0:W1:Y:S02]  /*d8b0*/  SHFL.DOWN P4, R6, R7, R4, R33 ;  /* 0x0800000407067389 */ /* 0x0000640000080021 */
[----:B01----:R-:W-:Y:S05]  /*d8c0*/  ENDCOLLECTIVE ;  /* 0x000000000000791b */ /* 0x003fea0003800000 */
.L_x_696:
[----:B------:R-:W-:Y:S05]  /*d8d0*/  BSYNC B0 ;  /* 0x0000000000007941 */ /* 0x000fea0003800000 */
.L_x_695:
[----:B------:R-:W-:Y:S02]  /*d8e0*/  IMAD.MOV.U32 R7, RZ, RZ, R51 ;  /* 0x000000ffff077224 */ /* 0x000fe400078e0033 */
[----:B------:R-:W-:Y:S02]  /*d8f0*/  IMAD.MOV.U32 R4, RZ, RZ, 0x8 ;  /* 0x00000008ff047424 */ /* 0x000fe400078e00ff */
[----:B------:R-:W-:Y:S02]  /*d900*/  IMAD.MOV.U32 R34, RZ, RZ, -0x1 ;  /* 0xffffffffff227424 */ /* 0x000fe400078e00ff */
[----:B------:R-:W-:-:S07]  /*d910*/  IMAD.MOV.U32 R53, RZ, RZ, R6 ;  /* 0x000000ffff357224 */ /* 0x000fce00078e0006 */
[----:B------:R-:W-:Y:S05]  /*d920*/  WARPSYNC.COLLECTIVE R34, `(.L_x_697) ;  /* 0x0000000022087348 */ /* 0x000fea0003c00000 */
[----:B------:R0:W1:Y:S02]  /*d930*/  SHFL.DOWN P4, R6, R7, R4, R33 ;  /* 0x0800000407067389 */ /* 0x0000640000080021 */
[----:B01----:R-:W-:Y:S05]  /*d940*/  ENDCOLLECTIVE ;  /* 0x000000000000791b */ /* 0x003fea0003800000 */
.L_x_697:
[----:B------:R-:W-:Y:S02]  /*d950*/  IMAD.MOV.U32 R7, RZ, RZ, R48 ;  /* 0x000000ffff077224 */ /* 0x000fe400078e0030 */
[----:B------:R-:W-:-:S07]  /*d960*/  IMAD.MOV.U32 R50, RZ, RZ, R6 ;  /* 0x000000ffff327224 */ /* 0x000fce00078e0006 */
[----:B------:R-:W-:Y:S05]  /*d970*/  WARPSYNC.COLLECTIVE R34, `(.L_x_698) ;  /* 0x0000000022087348 */ /* 0x000fea0003c00000 */
[----:B------:R0:W1:Y:S02]  /*d980*/  SHFL.DOWN P4, R6, R7, R4, R33 ;  /* 0x0800000407067389 */ /* 0x0000640000080021 */
[----:B01----:R-:W-:Y:S05]  /*d990*/  ENDCOLLECTIVE ;  /* 0x000000000000791b */ /* 0x003fea0003800000 */
.L_x_698:
[----:B------:R-:W-:Y:S01]  /*d9a0*/  IMAD.MOV.U32 R52, RZ, RZ, R6 ;  /* 0x000000ffff347224 */ /* 0x000fe200078e0006 */
[----:B------:R-:W-:Y:S06]  /*d9b0*/  BRA `(.L_x_699) ;  /* 0xffffff6800a87947 */ /* 0x000fec000383ffff */
.L_x_501:
[----:B------:R-:W-:Y:S01]  /*d9c0*/  BSSY B0, `(.L_x_700) ;  /* 0x0000006000007945 */ /* 0x000fe20003800000 */
[----:B------:R-:W-:Y:S02]  /*d9d0*/  IMAD.MOV.U32 R4, RZ, RZ, 0x8 ;  /* 0x00000008ff047424 */ /* 0x000fe400078e00ff */
[----:B------:R-:W-:-:S07]  /*d9e0*/  IMAD.MOV.U32 R34, RZ, RZ, -0x1 ;  /* 0xffffffffff227424 */ /* 0x000fce00078e00ff */
[----:B--23--:R-:W-:Y:S05]  /*d9f0*/  WARPSYNC.COLLECTIVE R34, `(.L_x_701) ;  /* 0x0000000022087348 */ /* 0x00cfea0003c00000 */
[----:B------:R0:W1:Y:S02]  /*da00*/  SHFL.DOWN P4, R6, R7, R4, R33 ;  /* 0x0800000407067389 */ /* 0x0000640000080021 */
[----:B0123--:R-:W-:Y:S05]  /*da10*/  ENDCOLLECTIVE ;  /* 0x000000000000791b */ /* 0x00ffea0003800000 */
.L_x_701:
[----:B------:R-:W-:Y:S05]  /*da20*/  BSYNC B0 ;  /* 0x0000000000007941 */ /* 0x000fea0003800000 */
.L_x_700:
[----:B------:R-:W-:Y:S05]  /*da30*/  BRA `(.L_x_702) ;  /* 0xffffff6800a07947 */ /* 0x000fea000383ffff */
.L_x_502:
[----:B------:R-:W-:Y:S01]  /*da40*/  BSSY B0, `(.L_x_703) ;  /* 0x0000007000007945 */ /* 0x000fe20003800000 */
[----:B------:R-:W-:Y:S02]  /*da50*/  IMAD.MOV.U32 R7, RZ, RZ, R32 ;  /* 0x000000ffff077224 */ /* 0x000fe400078e0020 */
[----:B------:R-:W-:Y:S02]  /*da60*/  IMAD.MOV.U32 R4, RZ, RZ, 0x10 ;  /* 0x00000010ff047424 */ /* 0x000fe400078e00ff */
[----:B------:R-:W-:-:S07]  /*da70*/  IMAD.MOV.U32 R34, RZ, RZ, -0x1 ;  /* 0xffffffffff227424 */ /* 0x000fce00078e00ff */
[----:B------:R-:W-:Y:S05]  /*da80*/  WARPSYNC.COLLECTIVE R34, `(.L_x_704) ;  /* 0x0000000022087348 */ /* 0x000fea0003c00000 */
[----:B------:R0:W1:Y:S02]  /*da90*/  SHFL.DOWN P4, R6, R7, R4, R33 ;  /* 0x0800000407067389 */ /* 0x0000640000080021 */
[----:B01----:R-:W-:Y:S05]  /*daa0*/  ENDCOLLECTIVE ;  /* 0x000000000000791b */ /* 0x003fea0003800000 */
.L_x_704:
[----:B------:R-:W-:Y:S05]  /*dab0*/  BSYNC B0 ;  /* 0x0000000000007941 */ /* 0x000fea0003800000 */
.L_x_703:
[----:B------:R-:W-:Y:S02]  /*dac0*/  IMAD.MOV.U32 R7, RZ, RZ, R51 ;  /* 0x000000ffff077224 */ /* 0x000fe400078e0033 */
[----:B------:R-:W-:Y:S02]  /*dad0*/  IMAD.MOV.U32 R4, RZ, RZ, 0x10 ;  /* 0x00000010ff047424 */ /* 0x000fe400078e00ff */
[----:B------:R-:W-:Y:S02]  /*dae0*/  IMAD.MOV.U32 R34, RZ, RZ, -0x1 ;  /* 0xffffffffff227424 */ /* 0x000fe400078e00ff */
[----:B------:R-:W-:-:S07]  /*daf0*/  IMAD.MOV.U32 R53, RZ, RZ, R6 ;  /* 0x000000ffff357224 */ /* 0x000fce00078e0006 */
[----:B------:R-:W-:Y:S05]  /*db00*/  WARPSYNC.COLLECTIVE R34, `(.L_x_705) ;  /* 0x0000000022087348 */ /* 0x000fea0003c00000 */
[----:B------:R0:W1:Y:S02]  /*db10*/  SHFL.DOWN P4, R6, R7, R4, R33 ;  /* 0x0800000407067389 */ /* 0x0000640000080021 */
[----:B01----:R-:W-:Y:S05]  /*db20*/  ENDCOLLECTIVE ;  /* 0x000000000000791b */ /* 0x003fea0003800000 */
.L_x_705:
[----:B------:R-:W-:Y:S02]  /*db30*/  IMAD.MOV.U32 R7, RZ, RZ, R48 ;  /* 0x000000ffff077224 */ /* 0x000fe400078e0030 */
[----:B------:R-:W-:-:S07]  /*db40*/  IMAD.MOV.U32 R50, RZ, RZ, R6 ;  /* 0x000000ffff327224 */ /* 0x000fce00078e0006 */
[----:B------:R-:W-:Y:S05]  /*db50*/  WARPSYNC.COLLECTIVE R34, `(.L_x_706) ;  /* 0x0000000022087348 */ /* 0x000fea0003c00000 */
[----:B------:R0:W1:Y:S02]  /*db60*/  SHFL.DOWN P4, R6, R7, R4, R33 ;  /* 0x0800000407067389 */ /* 0x0000640000080021 */
[----:B01----:R-:W-:Y:S05]  /*db70*/  ENDCOLLECTIVE ;  /* 0x000000000000791b */ /* 0x003fea0003800000 */
.L_x_706:
[----:B------:R-:W-:Y:S05]  /*db80*/  BRA `(.L_x_707) ;  /* 0xffffff6800747947 */ /* 0x000fea000383ffff */
.L_x_503:
[----:B------:R-:W-:Y:S01]  /*db90*/  BSSY B0, `(.L_x_708) ;  /* 0x0000006000007945 */ /* 0x000fe20003800000 */
[----:B------:R-:W-:Y:S02]  /*dba0*/  IMAD.MOV.U32 R4, RZ, RZ, 0x10 ;  /* 0x00000010ff047424 */ /* 0x000fe400078e00ff */
[----:B------:R-:W-:-:S07]  /*dbb0*/  IMAD.MOV.U32 R34, RZ, RZ, -0x1 ;  /* 0xffffffffff227424 */ /* 0x000fce00078e00ff */
[----:B------:R-:W-:Y:S05]  /*dbc0*/  WARPSYNC.COLLECTIVE R34, `(.L_x_709) ;  /* 0x0000000022087348 */ /* 0x000fea0003c00000 */
[----:B------:R0:W1:Y:S02]  /*dbd0*/  SHFL.DOWN P4, R6, R7, R4, R33 ;  /* 0x0800000407067389 */ /* 0x0000640000080021 */
[----:B01----:R-:W-:Y:S05]  /*dbe0*/  ENDCOLLECTIVE ;  /* 0x000000000000791b */ /* 0x003fea0003800000 */
.L_x_709:
[----:B------:R-:W-:Y:S05]  /*dbf0*/  BSYNC B0 ;  /* 0x0000000000007941 */ /* 0x000fea0003800000 */
.L_x_708:
[----:B------:R-:W-:Y:S05]  /*dc00*/  BRA `(.L_x_710) ;  /* 0xffffff6800947947 */ /* 0x000fea000383ffff */
.L_x_504:
[----:B------:R-:W-:Y:S01]  /*dc10*/  BSSY B0, `(.L_x_711) ;  /* 0x0000006000007945 */ /* 0x000fe20003800000 */
[----:B------:R-:W-:Y:S01]  /*dc20*/  PLOP3.LUT P5, PT, P0, PT, PT, 0x80, 0x8 ;  /* 0x000000000008781c */ /* 0x000fe200007af070 */
[----:B------:R-:W-:-:S12]  /*dc30*/  IMAD.MOV.U32 R34, RZ, RZ, -0x1 ;  /* 0xffffffffff227424 */ /* 0x000fd800078e00ff */
[----:B------:R-:W-:Y:S05]  /*dc40*/  WARPSYNC.COLLECTIVE R34, `(.L_x_712) ;  /* 0x0000000022087348 */ /* 0x000fea0003c00000 */
[----:B------:R-:W-:Y:S01]  /*dc50*/  VOTE.ALL P5, P5 ;  /* 0x0000000000ff7806 */ /* 0x000fe200028a0000 */
[----:B------:R-:W-:-:S12]  /*dc60*/  ENDCOLLECTIVE ;  /* 0x000000000000791b */ /* 0x000fd80003800000 */
.L_x_712:
[----:B------:R-:W-:Y:S05]  /*dc70*/  BSYNC B0 ;  /* 0x0000000000007941 */ /* 0x000fea0003800000 */
.L_x_711:
[----:B------:R-:W-:Y:S01]  /*dc80*/  PLOP3.LUT P0, PT, P5, PT, PT, 0x80, 0x8 ;  /* 0x000000000008781c */ /* 0x000fe20002f0f070 */
[----:B------:R-:W-:-:S12]  /*dc90*/  BRA `(.L_x_713) ;  /* 0xffffff6800887947 */ /* 0x000fd8000383ffff */
.L_x_562:
[----:B------:R-:W-:Y:S01]  /*dca0*/  BSSY B0, `(.L_x_714) ;  /* 0x0000006000007945 */ /* 0x000fe20003800000 */
[----:B------:R-:W-:Y:S01]  /*dcb0*/  PLOP3.LUT P4, PT, P4, PT, PT, 0x8, 0x80 ;  /* 0x000000000080781c */ /* 0x000fe2000278e170 */
[----:B------:R-:W-:-:S12]  /*dcc0*/  IMAD.MOV.U32 R34, RZ, RZ, -0x1 ;  /* 0xffffffffff227424 */ /* 0x000fd800078e00ff */
[----:B--23--:R-:W-:Y:S05]  /*dcd0*/  WARPSYNC.COLLECTIVE R34, `(.L_x_715) ;  /* 0x0000000022087348 */ /* 0x00cfea0003c00000 */
[----:B------:R-:W-:Y:S01]  /*dce0*/  VOTE.ANY P4, P4 ;  /* 0x0000000000ff7806 */ /* 0x000fe20002080100 */
[----:B--23--:R-:W-:-:S12]  /*dcf0*/  ENDCOLLECTIVE ;  /* 0x000000000000791b */ /* 0x00cfd80003800000 */
.L_x_715:
[----:B------:R-:W-:Y:S05]  /*dd00*/  BSYNC B0 ;  /* 0x0000000000007941 */ /* 0x000fea0003800000 */
.L_x_714:
[----:B------:R-:W-:Y:S05]  /*dd10*/  BRA `(.L_x_716) ;  /* 0xffffffc400107947 */ /* 0x000fea000383ffff */
.L_x_564:
[----:B------:R-:W0:Y:S01]  /*dd20*/  S2R R42, SR_GEMASK ;  /* 0x00000000002a7919 */ /* 0x000e220000003c00 */
[----:B------:R-:W-:Y:S01]  /*dd30*/  BSSY B0, `(.L_x_717) ;  /* 0x0000006000007945 */ /* 0x000fe20003800000 */
[----:B------:R-:W-:Y:S01]  /*dd40*/  PLOP3.LUT P4, PT, P4, PT, PT, 0x8, 0x80 ;  /* 0x000000000080781c */ /* 0x000fe2000278e170 */
[----:B------:R-:W-:-:S12]  /*dd50*/  IMAD.MOV.U32 R34, RZ, RZ, -0x1 ;  /* 0xffffffffff227424 */ /* 0x000fd800078e00ff */
[----:B0-23--:R-:W-:Y:S05]  /*dd60*/  WARPSYNC.COLLECTIVE R34, `(.L_x_718) ;  /* 0x0000000022087348 */ /* 0x00dfea0003c00000 */
[----:B------:R-:W-:Y:S01]  /*dd70*/  VOTE.ANY R34, PT, P4 ;  /* 0x0000000000227806 */ /* 0x000fe200020e0100 */
[----:B0-23--:R-:W-:Y:S06]  /*dd80*/  ENDCOLLECTIVE ;  /* 0x000000000000791b */ /* 0x00dfec0003800000 */
.L_x_718:
[----:B------:R-:W-:Y:S05]  /*dd90*/  BSYNC B0 ;  /* 0x0000000000007941 */ /* 0x000fea0003800000 */
.L_x_717:
        /* <DEDUP_REMOVED lines=10> */
.L_x_719:
[----:B------:R-:W-:Y:S02]  /*de40*/  IMAD.MOV.U32 R7, RZ, RZ, R41 ;  /* 0x000000ffff077224 */ /* 0x000fe400078e0029 */
[----:B------:R-:W-:-:S07]  /*de50*/  IMAD.MOV.U32 R25, RZ, RZ, R6 ;  /* 0x000000ffff197224 */ /* 0x000fce00078e0006 */
[----:B------:R-:W-:Y:S05]  /*de60*/  WARPSYNC.COLLECTIVE R34, `(.L_x_720) ;  /* 0x0000000022087348 */ /* 0x000fea0003c00000 */
[----:B------:R0:W1:Y:S02]  /*de70*/  SHFL.DOWN P4, R6, R7, R4, R33 ;  /* 0x0800000407067389 */ /* 0x0000640000080021 */
[----:B01----:R-:W-:Y:S05]  /*de80*/  ENDCOLLECTIVE ;  /* 0x000000000000791b */ /* 0x003fea0003800000 */
.L_x_720:
[----:B------:R-:W-:Y:S02]  /*de90*/  IMAD.MOV.U32 R7, RZ, RZ, R38 ;  /* 0x000000ffff077224 */ /* 0x000fe400078e0026 */
[----:B------:R-:W-:-:S07]  /*dea0*/  IMAD.MOV.U32 R24, RZ, RZ, R6 ;  /* 0x000000ffff187224 */ /* 0x000fce00078e0006 */
[----:B------:R-:W-:Y:S05]  /*deb0*/  WARPSYNC.COLLECTIVE R34, `(.L_x_721) ;  /* 0x0000000022087348 */ /* 0x000fea0003c00000 */
[----:B------:R0:W1:Y:S02]  /*dec0*/  SHFL.DOWN P4, R6, R7, R4, R33 ;  /* 0x0800000407067389 */ /* 0x0000640000080021 */
[----:B01----:R-:W-:Y:S05]  /*ded0*/  ENDCOLLECTIVE ;  /* 0x000000000000791b */ /* 0x003fea0003800000 */
.L_x_721:
[----:B------:R-:W-:Y:S05]  /*dee0*/  BRA `(.L_x_722) ;  /* 0xffffffc000dc7947 */ /* 0x000fea000383ffff */
.L_x_565:
[----:B------:R-:W-:Y:S01]  /*def0*/  BSSY B0, `(.L_x_723) ;  /* 0x0000006000007945 */ /* 0x000fe20003800000 */
[----:B------:R-:W-:Y:S02]  /*df00*/  IMAD.MOV.U32 R4, RZ, RZ, 0x1 ;  /* 0x00000001ff047424 */ /* 0x000fe400078e00ff */
[----:B------:R-:W-:-:S07]  /*df10*/  IMAD.MOV.U32 R34, RZ, RZ, -0x1 ;  /* 0xffffffffff227424 */ /* 0x000fce00078e00ff */
[----:B--23--:R-:W-:Y:S05]  /*df20*/  WARPSYNC.COLLECTIVE R34, `(.L_x_724) ;  /* 0x0000000022087348 */ /* 0x00cfea0003c00000 */
[----:B------:R0:W1:Y:S02]  /*df30*/  SHFL.DOWN P4, R6, R7, R4, R33 ;  /* 0x0800000407067389 */ /* 0x0000640000080021 */
[----:B0123--:R-:W-:Y:S05]  /*df40*/  ENDCOLLECTIVE ;  /* 0x000000000000791b */ /* 0x00ffea0003800000 */
.L_x_724:
[----:B------:R-:W-:Y:S05]  /*df50*/  BSYNC B0 ;  /* 0x0000000000007941 */ /* 0x000fea0003800000 */
.L_x_723:
[----:B------:R-:W-:Y:S05]  /*df60*/  BRA `(.L_x_725) ;  /* 0xffffffc000e07947 */ /* 0x000fea000383ffff */
.L_x_566:
[----:B------:R-:W-:Y:S01]  /*df70*/  BSSY B0, `(.L_x_726) ;  /* 0x0000007000007945 */ /* 0x000fe20003800000 */
[----:B------:R-:W-:Y:S02]  /*df80*/  IMAD.MOV.U32 R7, RZ, RZ, R40 ;  /* 0x000000ffff077224 */ /* 0x000fe400078e0028 */
[----:B------:R-:W-:Y:S02]  /*df90*/  IMAD.MOV.U32 R4, RZ, RZ, 0x2 ;  /* 0x00000002ff047424 */ /* 0x000fe400078e00ff */
[----:B------:R-:W-:-:S07]  /*dfa0*/  IMAD.MOV.U32 R34, RZ, RZ, -0x1 ;  /* 0xffffffffff227424 */ /* 0x000fce00078e00ff */
[----:B--23--:R-:W-:Y:S05]  /*dfb0*/  WARPSYNC.COLLECTIVE R34, `(.L_x_727) ;  /* 0x0000000022087348 */ /* 0x00cfea0003c00000 */
[----:B------:R0:W1:Y:S02]  /*dfc0*/  SHFL.DOWN P4, R6, R7, R4, R33 ;  /* 0x0800000407067389 */ /* 0x0000640000080021 */
[----:B0123--:R-:W-:Y:S05]  /*dfd0*/  ENDCOLLECTIVE ;  /* 0x000000000000791b */ /* 0x00ffea0003800000 */
.L_x_727:
[----:B------:R-:W-:Y:S05]  /*dfe0*/  BSYNC B0 ;  /* 0x0000000000007941 */ /* 0x000fea0003800000 */
.L_x_726:
[----:B------:R-:W-:Y:S02]  /*dff0*/  IMAD.MOV.U32 R7, RZ, RZ, R41 ;  /* 0x000000ffff077224 */ /* 0x000fe400078e0029 */
[----:B------:R-:W-:Y:S02]  /*e000*/  IMAD.MOV.U32 R4, RZ, RZ, 0x2 ;  /* 0x00000002ff047424 */ /* 0x000fe400078e00ff */
[----:B------:R-:W-:Y:S02]  /*e010*/  IMAD.MOV.U32 R34, RZ, RZ, -0x1 ;  /* 0xffffffffff227424 */ /* 0x000fe400078e00ff */
[----:B------:R-:W-:-:S07]  /*e020*/  IMAD.MOV.U32 R25, RZ, RZ, R6 ;  /* 0x000000ffff197224 */ /* 0x000fce00078e0006 */
[----:B------:R-:W-:Y:S05]  /*e030*/  WARPSYNC.COLLECTIVE R34, `(.L_x_728) ;  /* 0x0000000022087348 */ /* 0x000fea0003c00000 */
[----:B------:R0:W1:Y:S02]  /*e040*/  SHFL.DOWN P4, R6, R7, R4, R33 ;  /* 0x0800000407067389 */ /* 0x0000640000080021 */
[----:B01----:R-:W-:Y:S05]  /*e050*/  ENDCOLLECTIVE ;  /* 0x000000000000791b */ /* 0x003fea0003800000 */
.L_x_728:
[----:B------:R-:W-:Y:S02]  /*e060*/  IMAD.MOV.U32 R7, RZ, RZ, R38 ;  /* 0x000000ffff077224 */ /* 0x000fe400078e0026 */
[----:B------:R-:W-:-:S07]  /*e070*/  IMAD.MOV.U32 R24, RZ, RZ, R6 ;  /* 0x000000ffff187224 */ /* 0x000fce00078e0006 */
[----:B------:R-:W-:Y:S05]  /*e080*/  WARPSYNC.COLLECTIVE R34, `(.L_x_729) ;  /* 0x0000000022087348 */ /* 0x000fea0003c00000 */
[----:B------:R0:W1:Y:S02]  /*e090*/  SHFL.DOWN P4, R6, R7, R4, R33 ;  /* 0x0800000407067389 */ /* 0x0000640000080021 */
[----:B01----:R-:W-:Y:S05]  /*e0a0*/  ENDCOLLECTIVE ;  /* 0x000000000000791b */ /* 0x003fea0003800000 */
.L_x_729:
[----:B------:R-:W-:Y:S05]  /*e0b0*/  BRA `(.L_x_730) ;  /* 0xffffffc000a87947 */ /* 0x000fea000383ffff */
.L_x_567:
[----:B------:R-:W-:Y:S01]  /*e0c0*/  BSSY B0, `(.L_x_731) ;  /* 0x0000006000007945 */ /* 0x000fe20003800000 */
[----:B------:R-:W-:Y:S02]  /*e0d0*/  IMAD.MOV.U32 R4, RZ, RZ, 0x2 ;  /* 0x00000002ff047424 */ /* 0x000fe400078e00ff */
[----:B------:R-:W-:-:S07]  /*e0e0*/  IMAD.MOV.U32 R34, RZ, RZ, -0x1 ;  /* 0xffffffffff227424 */ /* 0x000fce00078e00ff */
[----:B--23--:R-:W-:Y:S05]  /*e0f0*/  WARPSYNC.COLLECTIVE R34, `(.L_x_732) ;  /* 0x0000000022087348 */ /* 0x00cfea0003c00000 */
[----:B------:R0:W1:Y:S02]  /*e100*/  SHFL.DOWN P4, R6, R7, R4, R33 ;  /* 0x0800000407067389 */ /* 0x0000640000080021 */
[----:B0123--:R-:W-:Y:S05]  /*e110*/  ENDCOLLECTIVE ;  /* 0x000000000000791b */ /* 0x00ffea0003800000 */
.L_x_732:
[----:B------:R-:W-:Y:S05]  /*e120*/  BSYNC B0 ;  /* 0x0000000000007941 */ /* 0x000fea0003800000 */
.L_x_731:
[----:B------:R-:W-:Y:S05]  /*e130*/  BRA `(.L_x_733) ;  /* 0xffffffc000ac7947 */ /* 0x000fea000383ffff */
.L_x_568:
[----:B------:R-:W-:Y:S01]  /*e140*/  BSSY B0, `(.L_x_734) ;  /* 0x0000007000007945 */ /* 0x000fe20003800000 */
[----:B------:R-:W-:Y:S02]  /*e150*/  IMAD.MOV.U32 R7, RZ, RZ, R40 ;  /* 0x000000ffff077224 */ /* 0x000fe400078e0028 */
[----:B------:R-:W-:Y:S02]  /*e160*/  IMAD.MOV.U32 R4, RZ, RZ, 0x4 ;  /* 0x00000004ff047424 */ /* 0x000fe400078e00ff */
[----:B------:R-:W-:-:S07]  /*e170*/  IMAD.MOV.U32 R34, RZ, RZ, -0x1 ;  /* 0xffffffffff227424 */ /* 0x000fce00078e00ff */
[----:B--23--:R-:W-:Y:S05]  /*e180*/  WARPSYNC.COLLECTIVE R34, `(.L_x_735) ;  /* 0x0000000022087348 */ /* 0x00cfea0003c00000 */
[----:B------:R0:W1:Y:S02]  /*e190*/  SHFL.DOWN P4, R6, R7, R4, R33 ;  /* 0x0800000407067389 */ /* 0x0000640000080021 */
[----:B0123--:R-:W-:Y:S05]  /*e1a0*/  ENDCOLLECTIVE ;  /* 0x000000000000791b */ /* 0x00ffea0003800000 */
.L_x_735:
[----:B------:R-:W-:Y:S05]  /*e1b0*/  BSYNC B0 ;  /* 0x0000000000007941 */ /* 0x000fea0003800000 */
.L_x_734:
[----:B------:R-:W-:Y:S02]  /*e1c0*/  IMAD.MOV.U32 R7, RZ, RZ, R41 ;  /* 0x000000ffff077224 */ /* 0x000fe400078e0029 */
[----:B------:R-:W-:Y:S02]  /*e1d0*/  IMAD.MOV.U32 R4, RZ, RZ, 0x4 ;  /* 0x00000004ff047424 */ /* 0x000fe400078e00ff */
[----:B------:R-:W-:Y:S02]  /*e1e0*/  IMAD.MOV.U32 R34, RZ, RZ, -0x1 ;  /* 0xffffffffff227424 */ /* 0x000fe400078e00ff */
[----:B------:R-:W-:-:S07]  /*e1f0*/  IMAD.MOV.U32 R25, RZ, RZ, R6 ;  /* 0x000000ffff197224 */ /* 0x000fce00078e0006 */
[----:B------:R-:W-:Y:S05]  /*e200*/  WARPSYNC.COLLECTIVE R34, `(.L_x_736) ;  /* 0x0000000022087348 */ /* 0x000fea0003c00000 */
[----:B------:R0:W1:Y:S02]  /*e210*/  SHFL.DOWN P4, R6, R7, R4, R33 ;  /* 0x0800000407067389 */ /* 0x0000640000080021 */
[----:B01----:R-:W-:Y:S05]  /*e220*/  ENDCOLLECTIVE ;  /* 0x000000000000791b */ /* 0x003fea0003800000 */
.L_x_736:
[----:B------:R-:W-:Y:S02]  /*e230*/  IMAD.MOV.U32 R7, RZ, RZ, R38 ;  /* 0x000000ffff077224 */ /* 0x000fe400078e0026 */
[----:B------:R-:W-:-:S07]  /*e240*/  IMAD.MOV.U32 R24, RZ, RZ, R6 ;  /* 0x000000ffff187224 */ /* 0x000fce00078e0006 */
[----:B------:R-:W-:Y:S05]  /*e250*/  WARPSYNC.COLLECTIVE R34, `(.L_x_737) ;  /* 0x0000000022087348 */ /* 0x000fea0003c00000 */
[----:B------:R0:W1:Y:S02]  /*e260*/  SHFL.DOWN P4, R6, R7, R4, R33 ;  /* 0x0800000407067389 */ /* 0x0000640000080021 */
[----:B01----:R-:W-:Y:S05]  /*e270*/  ENDCOLLECTIVE ;  /* 0x000000000000791b */ /* 0x003fea0003800000 */
.L_x_737:
[----:B------:R-:W-:Y:S05]  /*e280*/  BRA `(.L_x_738) ;  /* 0xffffffc000787947 */ /* 0x000fea000383ffff */
.L_x_569:
[----:B------:R-:W-:Y:S01]  /*e290*/  BSSY B0, `(.L_x_739) ;  /* 0x0000006000007945 */ /* 0x000fe20003800000 */
[----:B------:R-:W-:Y:S02]  /*e2a0*/  IMAD.MOV.U32 R4, RZ, RZ, 0x4 ;  /* 0x00000004ff047424 */ /* 0x000fe400078e00ff */
[----:B------:R-:W-:-:S07]  /*e2b0*/  IMAD.MOV.U32 R34, RZ, RZ, -0x1 ;  /* 0xffffffffff227424 */ /* 0x000fce00078e00ff */
[----:B--23--:R-:W-:Y:S05]  /*e2c0*/  WARPSYNC.COLLECTIVE R34, `(.L_x_740) ;  /* 0x0000000022087348 */ /* 0x00cfea0003c00000 */
[----:B------:R0:W1:Y:S02]  /*e2d0*/  SHFL.DOWN P4, R6, R7, R4, R33 ;  /* 0x0800000407067389 */ /* 0x0000640000080021 */
[----:B0123--:R-:W-:Y:S05]  /*e2e0*/  ENDCOLLECTIVE ;  /* 0x000000000000791b */ /* 0x00ffea0003800000 */
.L_x_740:
[----:B------:R-:W-:Y:S05]  /*e2f0*/  BSYNC B0 ;  /* 0x0000000000007941 */ /* 0x000fea0003800000 */
.L_x_739:
[----:B------:R-:W-:Y:S05]  /*e300*/  BRA `(.L_x_741) ;  /* 0xffffffc0007c7947 */ /* 0x000fea000383ffff */
.L_x_570:
[----:B------:R-:W-:Y:S01]  /*e310*/  BSSY B0, `(.L_x_742) ;  /* 0x0000007000007945 */ /* 0x000fe20003800000 */
[----:B------:R-:W-:Y:S02]  /*e320*/  IMAD.MOV.U32 R7, RZ, RZ, R40 ;  /* 0x000000ffff077224 */ /* 0x000fe400078e0028 */
[----:B------:R-:W-:Y:S02]  /*e330*/  IMAD.MOV.U32 R4, RZ, RZ, 0x8 ;  /* 0x00000008ff047424 */ /* 0x000fe400078e00ff */
[----:B------:R-:W-:-:S07]  /*e340*/  IMAD.MOV.U32 R34, RZ, RZ, -0x1 ;  /* 0xffffffffff227424 */ /* 0x000fce00078e00ff */
[----:B--23--:R-:W-:Y:S05]  /*e350*/  WARPSYNC.COLLECTIVE R34, `(.L_x_743) ;  /* 0x0000000022087348 */ /* 0x00cfea0003c00000 */
[----:B------:R0:W1:Y:S02]  /*e360*/  SHFL.DOWN P4, R6, R7, R4, R33 ;  /* 0x0800000407067389 */ /* 0x0000640000080021 */
[----:B0123--:R-:W-:Y:S05]  /*e370*/  ENDCOLLECTIVE ;  /* 0x000000000000791b */ /* 0x00ffea0003800000 */
.L_x_743:
[----:B------:R-:W-:Y:S05]  /*e380*/  BSYNC B0 ;  /* 0x0000000000007941 */ /* 0x000fea0003800000 */
.L_x_742:
[----:B------:R-:W-:Y:S02]  /*e390*/  IMAD.MOV.U32 R7, RZ, RZ, R41 ;  /* 0x000000ffff077224 */ /* 0x000fe400078e0029 */
[----:B------:R-:W-:Y:S02]  /*e3a0*/  IMAD.MOV.U32 R4, RZ, RZ, 0x8 ;  /* 0x00000008ff047424 */ /* 0x000fe400078e00ff */
[----:B------:R-:W-:Y:S02]  /*e3b0*/  IMAD.MOV.U32 R34, RZ, RZ, -0x1 ;  /* 0xffffffffff227424 */ /* 0x000fe400078e00ff */
[----:B------:R-:W-:-:S07]  /*e3c0*/  IMAD.MOV.U32 R25, RZ, RZ, R6 ;  /* 0x000000ffff197224 */ /* 0x000fce00078e0006 */
[----:B------:R-:W-:Y:S05]  /*e3d0*/  WARPSYNC.COLLECTIVE R34, `(.L_x_744) ;  /* 0x0000000022087348 */ /* 0x000fea0003c00000 */
[----:B------:R0:W1:Y:S02]  /*e3e0*/  SHFL.DOWN P4, R6, R7, R4, R33 ;  /* 0x0800000407067389 */ /* 0x0000640000080021 */
[----:B01----:R-:W-:Y:S05]  /*e3f0*/  ENDCOLLECTIVE ;  /* 0x000000000000791b */ /* 0x003fea0003800000 */
.L_x_744:
[----:B------:R-:W-:Y:S02]  /*e400*/  IMAD.MOV.U32 R7, RZ, RZ, R38 ;  /* 0x000000ffff077224 */ /* 0x000fe400078e0026 */
[----:B------:R-:W-:-:S07]  /*e410*/  IMAD.MOV.U32 R24, RZ, RZ, R6 ;  /* 0x000000ffff187224 */ /* 0x000fce00078e0006 */
[----:B------:R-:W-:Y:S05]  /*e420*/  WARPSYNC.COLLECTIVE R34, `(.L_x_745) ;  /* 0x0000000022087348 */ /* 0x000fea0003c00000 */
[----:B------:R0:W1:Y:S02]  /*e430*/  SHFL.DOWN P4, R6, R7, R4, R33 ;  /* 0x0800000407067389 */ /* 0x0000640000080021 */
[----:B01----:R-:W-:Y:S05]  /*e440*/  ENDCOLLECTIVE ;  /* 0x000000000000791b */ /* 0x003fea0003800000 */
.L_x_745:
[----:B------:R-:W-:Y:S05]  /*e450*/  BRA `(.L_x_746) ;  /* 0xffffffc000487947 */ /* 0x000fea000383ffff */
.L_x_571:
[----:B------:R-:W-:Y:S01]  /*e460*/  BSSY B0, `(.L_x_747) ;  /* 0x0000006000007945 */ /* 0x000fe20003800000 */
[----:B------:R-:W-:Y:S02]  /*e470*/  IMAD.MOV.U32 R4, RZ, RZ, 0x8 ;  /* 0x00000008ff047424 */ /* 0x000fe400078e00ff */
[----:B------:R-:W-:-:S07]  /*e480*/  IMAD.MOV.U32 R34, RZ, RZ, -0x1 ;  /* 0xffffffffff227424 */ /* 0x000fce00078e00ff */
[----:B--23--:R-:W-:Y:S05]  /*e490*/  WARPSYNC.COLLECTIVE R34, `(.L_x_748) ;  /* 0x0000000022087348 */ /* 0x00cfea0003c00000 */
[----:B------:R0:W1:Y:S02]  /*e4a0*/  SHFL.DOWN P4, R6, R7, R4, R33 ;  /* 0x0800000407067389 */ /* 0x0000640000080021 */
[----:B0123--:R-:W-:Y:S05]  /*e4b0*/  ENDCOLLECTIVE ;  /* 0x000000000000791b */ /* 0x00ffea0003800000 */
.L_x_748:
[----:B------:R-:W-:Y:S05]  /*e4c0*/  BSYNC B0 ;  /* 0x0000000000007941 */ /* 0x000fea0003800000 */
.L_x_747:
[----:B------:R-:W-:Y:S05]  /*e4d0*/  BRA `(.L_x_749) ;  /* 0xffffffc0004c7947 */ /* 0x000fea000383ffff */
.L_x_572:
[----:B------:R-:W-:Y:S01]  /*e4e0*/  BSSY B0, `(.L_x_750) ;  /* 0x0000007000007945 */ /* 0x000fe20003800000 */
[----:B------:R-:W-:Y:S02]  /*e4f0*/  IMAD.MOV.U32 R7, RZ, RZ, R40 ;  /* 0x000000ffff077224 */ /* 0x000fe400078e0028 */
[----:B------:R-:W-:Y:S02]  /*e500*/  IMAD.MOV.U32 R4, RZ, RZ, 0x10 ;  /* 0x00000010ff047424 */ /* 0x000fe400078e00ff */
[----:B------:R-:W-:-:S07]  /*e510*/  IMAD.MOV.U32 R34, RZ, RZ, -0x1 ;  /* 0xffffffffff227424 */ /* 0x000fce00078e00ff */
[----:B--23--:R-:W-:Y:S05]  /*e520*/  WARPSYNC.COLLECTIVE R34, `(.L_x_751) ;  /* 0x0000000022087348 */ /* 0x00cfea0003c00000 */
[----:B------:R0:W1:Y:S02]  /*e530*/  SHFL.DOWN P4, R6, R7, R4, R33 ;  /* 0x0800000407067389 */ /* 0x0000640000080021 */
[----:B0123--:R-:W-:Y:S05]  /*e540*/  ENDCOLLECTIVE ;  /* 0x000000000000791b */ /* 0x00ffea0003800000 */
.L_x_751:
[----:B------:R-:W-:Y:S05]  /*e550*/  BSYNC B0 ;  /* 0x0000000000007941 */ /* 0x000fea0003800000 */
.L_x_750:
[----:B------:R-:W-:Y:S02]  /*e560*/  IMAD.MOV.U32 R7, RZ, RZ, R41 ;  /* 0x000000ffff077224 */ /* 0x000fe400078e0029 */
[----:B------:R-:W-:Y:S02]  /*e570*/  IMAD.MOV.U32 R4, RZ, RZ, 0x10 ;  /* 0x00000010ff047424 */ /* 0x000fe400078e00ff */
[----:B------:R-:W-:Y:S02]  /*e580*/  IMAD.MOV.U32 R34, RZ, RZ, -0x1 ;  /* 0xffffffffff227424 */ /* 0x000fe400078e00ff */
[----:B------:R-:W-:-:S07]  /*e590*/  IMAD.MOV.U32 R47, RZ, RZ, R6 ;  /* 0x000000ffff2f7224 */ /* 0x000fce00078e0006 */
[----:B------:R-:W-:Y:S05]  /*e5a0*/  WARPSYNC.COLLECTIVE R34, `(.L_x_752) ;  /* 0x0000000022087348 */ /* 0x000fea0003c00000 */
[----:B------:R0:W1:Y:S02]  /*e5b0*/  SHFL.DOWN P4, R6, R7, R4, R33 ;  /* 0x0800000407067389 */ /* 0x0000640000080021 */
[----:B01----:R-:W-:Y:S05]  /*e5c0*/  ENDCOLLECTIVE ;  /* 0x000000000000791b */ /* 0x003fea0003800000 */
.L_x_752:
[----:B------:R-:W-:Y:S02]  /*e5d0*/  IMAD.MOV.U32 R7, RZ, RZ, R38 ;  /* 0x000000ffff077224 */ /* 0x000fe400078e0026 */
[----:B------:R-:W-:-:S07]  /*e5e0*/  IMAD.MOV.U32 R46, RZ, RZ, R6 ;  /* 0x000000ffff2e7224 */ /* 0x000fce00078e0006 */
[----:B------:R-:W-:Y:S05]  /*e5f0*/  WARPSYNC.COLLECTIVE R34, `(.L_x_753) ;  /* 0x0000000022087348 */ /* 0x000fea0003c00000 */
[----:B------:R0:W1:Y:S02]  /*e600*/  SHFL.DOWN P4, R6, R7, R4, R33 ;  /* 0x0800000407067389 */ /* 0x0000640000080021 */
[----:B01----:R-:W-:Y:S05]  /*e610*/  ENDCOLLECTIVE ;  /* 0x000000000000791b */ /* 0x003fea0003800000 */
.L_x_753:
[----:B------:R-:W-:Y:S05]  /*e620*/  BRA `(.L_x_754) ;  /* 0xffffffc000187947 */ /* 0x000fea000383ffff */
.L_x_573:
[----:B------:R-:W-:Y:S01]  /*e630*/  BSSY B0, `(.L_x_755) ;  /* 0x0000006000007945 */ /* 0x000fe20003800000 */
[----:B------:R-:W-:Y:S02]  /*e640*/  IMAD.MOV.U32 R4, RZ, RZ, 0x10 ;  /* 0x00000010ff047424 */ /* 0x000fe400078e00ff */
[----:B------:R-:W-:-:S07]  /*e650*/  IMAD.MOV.U32 R34, RZ, RZ, -0x1 ;  /* 0xffffffffff227424 */ /* 0x000fce00078e00ff */
[----:B--23--:R-:W-:Y:S05]  /*e660*/  WARPSYNC.COLLECTIVE R34, `(.L_x_756) ;  /* 0x0000000022087348 */ /* 0x00cfea0003c00000 */
[----:B------:R0:W1:Y:S02]  /*e670*/  SHFL.DOWN P4, R6, R7, R4, R33 ;  /* 0x0800000407067389 */ /* 0x0000640000080021 */
[----:B0123--:R-:W-:Y:S05]  /*e680*/  ENDCOLLECTIVE ;  /* 0x000000000000791b */ /* 0x00ffea0003800000 */
.L_x_756:
[----:B------:R-:W-:Y:S05]  /*e690*/  BSYNC B0 ;  /* 0x0000000000007941 */ /* 0x000fea0003800000 */
.L_x_755:
[----:B------:R-:W-:Y:S05]  /*e6a0*/  BRA `(.L_x_757) ;  /* 0xffffffc000387947 */ /* 0x000fea000383ffff */
.L_x_574:
[----:B------:R-:W-:Y:S01]  /*e6b0*/  BSSY B0, `(.L_x_758) ;  /* 0x0000005000007945 */ /* 0x000fe20003800000 */
[----:B------:R-:W-:-:S07]  /*e6c0*/  IMAD.MOV.U32 R34, RZ, RZ, -0x1 ;  /* 0xffffffffff227424 */ /* 0x000fce00078e00ff */
[----:B--23--:R-:W-:Y:S05]  /*e6d0*/  WARPSYNC.COLLECTIVE R34, `(.L_x_759) ;  /* 0x0000000022087348 */ /* 0x00cfea0003c00000 */
[----:B------:R-:W-:Y:S01]  /*e6e0*/  VOTE.ALL P5, P5 ;  /* 0x0000000000ff7806 */ /* 0x000fe200028a0000 */
[----:B--23--:R-:W-:-:S12]  /*e6f0*/  ENDCOLLECTIVE ;  /* 0x000000000000791b */ /* 0x00cfd80003800000 */
.L_x_759:
[----:B------:R-:W-:Y:S05]  /*e700*/  BSYNC B0 ;  /* 0x0000000000007941 */ /* 0x000fea0003800000 */
.L_x_758:
[----:B------:R-:W-:Y:S05]  /*e710*/  BRA `(.L_x_760) ;  /* 0xffffffc000307947 */ /* 0x000fea000383ffff */
.L_x_576:
[----:B------:R-:W-:Y:S01]  /*e720*/  BSSY B0, `(.L_x_761) ;  /* 0x0000006000007945 */ /* 0x000fe20003800000 */
[----:B------:R-:W-:Y:S01]  /*e730*/  PLOP3.LUT P4, PT, P4, PT, PT, 0x8, 0x80 ;  /* 0x000000000080781c */ /* 0x000fe2000278e170 */
[----:B------:R-:W-:-:S12]  /*e740*/  IMAD.MOV.U32 R34, RZ, RZ, -0x1 ;  /* 0xffffffffff227424 */ /* 0x000fd800078e00ff */
[----:B--23--:R-:W-:Y:S05]  /*e750*/  WARPSYNC.COLLECTIVE R34, `(.L_x_762) ;  /* 0x0000000022087348 */ /* 0x00cfea0003c00000 */
[----:B------:R-:W-:Y:S01]  /*e760*/  VOTE.ANY P4, P4 ;  /* 0x0000000000ff7806 */ /* 0x000fe20002080100 */
[----:B--23--:R-:W-:-:S12]  /*e770*/  ENDCOLLECTIVE ;  /* 0x000000000000791b */ /* 0x00cfd80003800000 */
.L_x_762:
[----:B------:R-:W-:Y:S05]  /*e780*/  BSYNC B0 ;  /* 0x0000000000007941 */ /* 0x000fea0003800000 */
.L_x_761:
[----:B------:R-:W-:Y:S05]  /*e790*/  BRA `(.L_x_763) ;  /* 0xffffffc000307947 */ /* 0x000fea000383ffff */
.L_x_578:
[----:B------:R-:W-:Y:S01]  /*e7a0*/  BSSY B0, `(.L_x_764) ;  /* 0x0000006000007945 */ /* 0x000fe20003800000 */
[----:B------:R-:W-:Y:S01]  /*e7b0*/  PLOP3.LUT P4, PT, P4, PT, PT, 0x8, 0x80 ;  /* 0x000000000080781c */ /* 0x000fe2000278e170 */
[----:B------:R-:W-:-:S12]  /*e7c0*/  IMAD.MOV.U32 R34, RZ, RZ, -0x1 ;  /* 0xffffffffff227424 */ /* 0x000fd800078e00ff */
[----:B--23--:R-:W-:Y:S05]  /*e7d0*/  WARPSYNC.COLLECTIVE R34, `(.L_x_765) ;  /* 0x0000000022087348 */ /* 0x00cfea0003c00000 */
[----:B------:R-:W-:Y:S01]  /*e7e0*/  VOTE.ANY R34, PT, P4 ;  /* 0x0000000000227806 */ /* 0x000fe200020e0100 */
[----:B--23--:R-:W-:Y:S06]  /*e7f0*/  ENDCOLLECTIVE ;  /* 0x000000000000791b */ /* 0x00cfec0003800000 */
.L_x_765:
[----:B------:R-:W-:Y:S05]  /*e800*/  BSYNC B0 ;  /* 0x0000000000007941 */ /* 0x000fea0003800000 */
.L_x_764:
        /* <DEDUP_REMOVED lines=10> */
.L_x_766:
[----:B------:R-:W-:Y:S02]  /*e8b0*/  IMAD.MOV.U32 R7, RZ, RZ, R32 ;  /* 0x000000ffff077224 */ /* 0x000fe400078e0020 */
[----:B------:R-:W-:-:S07]  /*e8c0*/  IMAD.MOV.U32 R48, RZ, RZ, R6 ;  /* 0x000000ffff307224 */ /* 0x000fce00078e0006 */
[----:B------:R-:W-:Y:S05]  /*e8d0*/  WARPSYNC.COLLECTIVE R34, `(.L_x_767) ;  /* 0x0000000022087348 */ /* 0x000fea0003c00000 */
[----:B------:R0:W1:Y:S02]  /*e8e0*/  SHFL.DOWN P4, R6, R7, R4, R33 ;  /* 0x0800000407067389 */ /* 0x0000640000080021 */
[----:B01----:R-:W-:Y:S05]  /*e8f0*/  ENDCOLLECTIVE ;  /* 0x000000000000791b */ /* 0x003fea0003800000 */
.L_x_767:
[----:B------:R-:W-:Y:S02]  /*e900*/  IMAD.MOV.U32 R7, RZ, RZ, R46 ;  /* 0x000000ffff077224 */ /* 0x000fe400078e002e */
[----:B------:R-:W-:-:S07]  /*e910*/  IMAD.MOV.U32 R51, RZ, RZ, R6 ;  /* 0x000000ffff337224 */ /* 0x000fce00078e0006 */
[----:B------:R-:W-:Y:S05]  /*e920*/  WARPSYNC.COLLECTIVE R34, `(.L_x_768) ;  /* 0x0000000022087348 */ /* 0x000fea0003c00000 */
[----:B------:R0:W1:Y:S02]  /*e930*/  SHFL.DOWN P4, R6, R7, R4, R33 ;  /* 0x0800000407067389 */ /* 0x0000640000080021 */
[----:B01----:R-:W-:Y:S05]  /*e940*/  ENDCOLLECTIVE ;  /* 0x000000000000791b */ /* 0x003fea0003800000 */
.L_x_768:
[----:B------:R-:W-:Y:S05]  /*e950*/  BRA `(.L_x_769) ;  /* 0xffffffbc00fc7947 */ /* 0x000fea000383ffff */
.L_x_579:
[----:B------:R-:W-:Y:S01]  /*e960*/  BSSY B0, `(.L_x_770) ;  /* 0x0000006000007945 */ /* 0x000fe20003800000 */
[----:B------:R-:W-:Y:S02]  /*e970*/  IMAD.MOV.U32 R4, RZ, RZ, 0x1 ;  /* 0x00000001ff047424 */ /* 0x000fe400078e00ff */
[----:B------:R-:W-:-:S07]  /*e980*/  IMAD.MOV.U32 R34, RZ, RZ, -0x1 ;  /* 0xffffffffff227424 */ /* 0x000fce00078e00ff */
[----:B--23--:R-:W-:Y:S05]  /*e990*/  WARPSYNC.COLLECTIVE R34, `(.L_x_771) ;  /* 0x0000000022087348 */ /* 0x00cfea0003c00000 */
[----:B------:R0:W1:Y:S02]  /*e9a0*/  SHFL.DOWN P4, R6, R7, R4, R33 ;  /* 0x0800000407067389 */ /* 0x0000640000080021 */
[----:B0123--:R-:W-:Y:S05]  /*e9b0*/  ENDCOLLECTIVE ;  /* 0x000000000000791b */ /* 0x00ffea0003800000 */
.L_x_771:
[----:B------:R-:W-:Y:S05]  /*e9c0*/  BSYNC B0 ;  /* 0x0000000000007941 */ /* 0x000fea0003800000 */
.L_x_770:
[----:B------:R-:W-:Y:S05]  /*e9d0*/  BRA `(.L_x_772) ;  /* 0xffffffc000007947 */ /* 0x000fea000383ffff */
.L_x_580:
[----:B------:R-:W-:Y:S01]  /*e9e0*/  BSSY B0, `(.L_x_773) ;  /* 0x0000007000007945 */ /* 0x000fe20003800000 */
[----:B------:R-:W-:Y:S02]  /*e9f0*/  IMAD.MOV.U32 R7, RZ, RZ, R49 ;  /* 0x000000ffff077224 */ /* 0x000fe400078e0031 */
[----:B------:R-:W-:Y:S02]  /*ea00*/  IMAD.MOV.U32 R4, RZ, RZ, 0x2 ;  /* 0x00000002ff047424 */ /* 0x000fe400078e00ff */
[----:B------:R-:W-:-:S07]  /*ea10*/  IMAD.MOV.U32 R34, RZ, RZ, -0x1 ;  /* 0xffffffffff227424 */ /* 0x000fce00078e00ff */
[----:B--23--:R-:W-:Y:S05]  /*ea20*/  WARPSYNC.COLLECTIVE R34, `(.L_x_774) ;  /* 0x0000000022087348 */ /* 0x00cfea0003c00000 */
[----:B------:R0:W1:Y:S02]  /*ea30*/  SHFL.DOWN P4, R6, R7, R4, R33 ;  /* 0x0800000407067389 */ /* 0x0000640000080021 */
[----:B0123--:R-:W-:Y:S05]  /*ea40*/  ENDCOLLECTIVE ;  /* 0x000000000000791b */ /* 0x00ffea0003800000 */
.L_x_774:
[----:B------:R-:W-:Y:S05]  /*ea50*/  BSYNC B0 ;  /* 0x0000000000007941 */ /* 0x000fea0003800000 */
.L_x_773:
[----:B------:R-:W-:Y:S02]  /*ea60*/  IMAD.MOV.U32 R7, RZ, RZ, R32 ;  /* 0x000000ffff077224 */ /* 0x000fe400078e0020 */
[----:B------:R-:W-:Y:S02]  /*ea70*/  IMAD.MOV.U32 R4, RZ, RZ, 0x2 ;  /* 0x00000002ff047424 */ /* 0x000fe400078e00ff */
[----:B------:R-:W-:Y:S02]  /*ea80*/  IMAD.MOV.U32 R34, RZ, RZ, -0x1 ;  /* 0xffffffffff227424 */ /* 0x000fe400078e00ff */
[----:B------:R-:W-:-:S07]  /*ea90*/  IMAD.MOV.U32 R48, RZ, RZ, R6 ;  /* 0x000000ffff307224 */ /* 0x000fce00078e0006 */
[----:B------:R-:W-:Y:S05]  /*eaa0*/  WARPSYNC.COLLECTIVE R34, `(.L_x_775) ;  /* 0x0000000022087348 */ /* 0x000fea0003c00000 */
[----:B------:R0:W1:Y:S02]  /*eab0*/  SHFL.DOWN P4, R6, R7, R4, R33 ;  /* 0x0800000407067389 */ /* 0x0000640000080021 */
[----:B01----:R-:W-:Y:S05]  /*eac0*/  ENDCOLLECTIVE ;  /* 0x000000000000791b */ /* 0x003fea0003800000 */
.L_x_775:
[----:B------:R-:W-:Y:S02]  /*ead0*/  IMAD.MOV.U32 R7, RZ, RZ, R46 ;  /* 0x000000ffff077224 */ /* 0x000fe400078e002e */
[----:B------:R-:W-:-:S07]  /*eae0*/  IMAD.MOV.U32 R51, RZ, RZ, R6 ;  /* 0x000000ffff337224 */ /* 0x000fce00078e0006 */
[----:B------:R-:W-:Y:S05]  /*eaf0*/  WARPSYNC.COLLECTIVE R34, `(.L_x_776) ;  /* 0x0000000022087348 */ /* 0x000fea0003c00000 */
[----:B------:R0:W1:Y:S02]  /*eb00*/  SHFL.DOWN P4, R6, R7, R4, R33 ;  /* 0x0800000407067389 */ /* 0x0000640000080021 */
[----:B01----:R-:W-:Y:S05]  /*eb10*/  ENDCOLLECTIVE ;  /* 0x000000000000791b */ /* 0x003fea0003800000 */
.L_x_776:
[----:B------:R-:W-:Y:S05]  /*eb20*/  BRA `(.L_x_777) ;  /* 0xffffffbc00c87947 */ /* 0x000fea000383ffff */
.L_x_581:
[----:B------:R-:W-:Y:S01]  /*eb30*/  BSSY B0, `(.L_x_778) ;  /* 0x0000006000007945 */ /* 0x000fe20003800000 */
[----:B------:R-:W-:Y:S02]  /*eb40*/  IMAD.MOV.U32 R4, RZ, RZ, 0x2 ;  /* 0x00000002ff047424 */ /* 0x000fe400078e00ff */
[----:B------:R-:W-:-:S07]  /*eb50*/  IMAD.MOV.U32 R34, RZ, RZ, -0x1 ;  /* 0xffffffffff227424 */ /* 0x000fce00078e00ff */
[----:B--23--:R-:W-:Y:S05]  /*eb60*/  WARPSYNC.COLLECTIVE R34, `(.L_x_779) ;  /* 0x0000000022087348 */ /* 0x00cfea0003c00000 */
[----:B------:R0:W1:Y:S02]  /*eb70*/  SHFL.DOWN P4, R6, R7, R4, R33 ;  /* 0x0800000407067389 */ /* 0x0000640000080021 */
[----:B0123--:R-:W-:Y:S05]  /*eb80*/  ENDCOLLECTIVE ;  /* 0x000000000000791b */ /* 0x00ffea0003800000 */
.L_x_779:
[----:B------:R-:W-:Y:S05]  /*eb90*/  BSYNC B0 ;  /* 0x0000000000007941 */ /* 0x000fea0003800000 */
.L_x_778:
[----:B------:R-:W-:Y:S05]  /*eba0*/  BRA `(.L_x_780) ;  /* 0xffffffbc00cc7947 */ /* 0x000fea000383ffff */
.L_x_582:
[----:B------:R-:W-:Y:S01]  /*ebb0*/  BSSY B0, `(.L_x_781) ;  /* 0x0000007000007945 */ /* 0x000fe20003800000 */
[----:B------:R-:W-:Y:S02]  /*ebc0*/  IMAD.MOV.U32 R7, RZ, RZ, R49 ;  /* 0x000000ffff077224 */ /* 0x000fe400078e0031 */
[----:B------:R-:W-:Y:S02]  /*ebd0*/  IMAD.MOV.U32 R4, RZ, RZ, 0x4 ;  /* 0x00000004ff047424 */ /* 0x000fe400078e00ff */
[----:B------:R-:W-:-:S07]  /*ebe0*/  IMAD.MOV.U32 R34, RZ, RZ, -0x1 ;  /* 0xffffffffff227424 */ /* 0x000fce00078e00ff */
[----:B--23--:R-:W-:Y:S05]  /*ebf0*/  WARPSYNC.COLLECTIVE R34, `(.L_x_782) ;  /* 0x0000000022087348 */ /* 0x00cfea0003c00000 */
[----:B------:R0:W1:Y:S02]  /*ec00*/  SHFL.DOWN P4, R6, R7, R4, R33 ;  /* 0x0800000407067389 */ /* 0x0000640000080021 */
[----:B0123--:R-:W-:Y:S05]  /*ec10*/  ENDCOLLECTIVE ;  /* 0x000000000000791b */ /* 0x00ffea0003800000 */
.L_x_782:
[----:B------:R-:W-:Y:S05]  /*ec20*/  BSYNC B0 ;  /* 0x0000000000007941 */ /* 0x000fea0003800000 */
.L_x_781:
[----:B------:R-:W-:Y:S02]  /*ec30*/  IMAD.MOV.U32 R7, RZ, RZ, R32 ;  /* 0x000000ffff077224 */ /* 0x000fe400078e0020 */
[----:B------:R-:W-:Y:S02]  /*ec40*/  IMAD.MOV.U32 R4, RZ, RZ, 0x4 ;  /* 0x00000004ff047424 */ /* 0x000fe400078e00ff */
[----:B------:R-:W-:Y:S02]  /*ec50*/  IMAD.MOV.U32 R34, RZ, RZ, -0x1 ;  /* 0xffffffffff227424 */ /* 0x000fe400078e00ff */
[----:B------:R-:W-:-:S07]  /*ec60*/  IMAD.MOV.U32 R48, RZ, RZ, R6 ;  /* 0x000000ffff307224 */ /* 0x000fce00078e0006 */
[----:B------:R-:W-:Y:S05]  /*ec70*/  WARPSYNC.COLLECTIVE R34, `(.L_x_783) ;  /* 0x0000000022087348 */ /* 0x000fea0003c00000 */
[----:B------:R0:W1:Y:S02]  /*ec80*/  SHFL.DOWN P4, R6, R7, R4, R33 ;  /* 0x0800000407067389 */ /* 0x0000640000080021 */
[----:B01----:R-:W-:Y:S05]  /*ec90*/  ENDCOLLECTIVE ;  /* 0x000000000000791b */ /* 0x003fea0003800000 */
.L_x_783:
[----:B------:R-:W-:Y:S02]  /*eca0*/  IMAD.MOV.U32 R7, RZ, RZ, R46 ;  /* 0x000000ffff077224 */ /* 0x000fe400078e002e */
[----:B------:R-:W-:-:S07]  /*ecb0*/  IMAD.MOV.U32 R51, RZ, RZ, R6 ;  /* 0x000000ffff337224 */ /* 0x000fce00078e0006 */
[----:B------:R-:W-:Y:S05]  /*ecc0*/  WARPSYNC.COLLECTIVE R34, `(.L_x_784) ;  /* 0x0000000022087348 */ /* 0x000fea0003c00000 */
[----:B------:R0:W1:Y:S02]  /*ecd0*/  SHFL.DOWN P4, R6, R7, R4, R33 ;  /* 0x0800000407067389 */ /* 0x0000640000080021 */
[----:B01----:R-:W-:Y:S05]  /*ece0*/  ENDCOLLECTIVE ;  /* 0x000000000000791b */ /* 0x003fea0003800000 */
.L_x_784:
[----:B------:R-:W-:Y:S05]  /*ecf0*/  BRA `(.L_x_785) ;  /* 0xffffffbc00947947 */ /* 0x000fea000383ffff */
.L_x_583:
[----:B------:R-:W-:Y:S01]  /*ed00*/  BSSY B0, `(.L_x_786) ;  /* 0x0000006000007945 */ /* 0x000fe20003800000 */
[----:B------:R-:W-:Y:S02]  /*ed10*/  IMAD.MOV.U32 R4, RZ, RZ, 0x4 ;  /* 0x00000004ff047424 */ /* 0x000fe400078e00ff */
[----:B------:R-:W-:-:S07]  /*ed20*/  IMAD.MOV.U32 R34, RZ, RZ, -0x1 ;  /* 0xffffffffff227424 */ /* 0x000fce00078e00ff */
[----:B--23--:R-:W-:Y:S05]  /*ed30*/  WARPSYNC.COLLECTIVE R34, `(.L_x_787) ;  /* 0x0000000022087348 */ /* 0x00cfea0003c00000 */
[----:B------:R0:W1:Y:S02]  /*ed40*/  SHFL.DOWN P4, R6, R7, R4, R33 ;  /* 0x0800000407067389 */ /* 0x0000640000080021 */
[----:B0123--:R-:W-:Y:S05]  /*ed50*/  ENDCOLLECTIVE ;  /* 0x000000000000791b */ /* 0x00ffea0003800000 */
.L_x_787:
[----:B------:R-:W-:Y:S05]  /*ed60*/  BSYNC B0 ;  /* 0x0000000000007941 */ /* 0x000fea0003800000 */
.L_x_786:
[----:B------:R-:W-:Y:S05]  /*ed70*/  BRA `(.L_x_788) ;  /* 0xffffffbc00987947 */ /* 0x000fea000383ffff */
.L_x_584:
[----:B------:R-:W-:Y:S01]  /*ed80*/  BSSY B0, `(.L_x_789) ;  /* 0x0000007000007945 */ /* 0x000fe20003800000 */
[----:B------:R-:W-:Y:S02]  /*ed90*/  IMAD.MOV.U32 R7, RZ, RZ, R49 ;  /* 0x000000ffff077224 */ /* 0x000fe400078e0031 */
[----:B------:R-:W-:Y:S02]  /*eda0*/  IMAD.MOV.U32 R4, RZ, RZ, 0x8 ;  /* 0x00000008ff047424 */ /* 0x000fe400078e00ff */
[----:B------:R-:W-:-:S07]  /*edb0*/  IMAD.MOV.U32 R34, RZ, RZ, -0x1 ;  /* 0xffffffffff227424 */ /* 0x000fce00078e00ff */
[----:B--23--:R-:W-:Y:S05]  /*edc0*/  WARPSYNC.COLLECTIVE R34, `(.L_x_790) ;  /* 0x0000000022087348 */ /* 0x00cfea0003c00000 */
[----:B------:R0:W1:Y:S02]  /*edd0*/  SHFL.DOWN P4, R6, R7, R4, R33 ;  /* 0x0800000407067389 */ /* 0x0000640000080021 */
[----:B0123--:R-:W-:Y:S05]  /*ede0*/  ENDCOLLECTIVE ;  /* 0x000000000000791b */ /* 0x00ffea0003800000 */
.L_x_790:
[----:B------:R-:W-:Y:S05]  /*edf0*/  BSYNC B0 ;  /* 0x0000000000007941 */ /* 0x000fea0003800000 */
.L_x_789:
[----:B------:R-:W-:Y:S02]  /*ee00*/  IMAD.MOV.U32 R7, RZ, RZ, R32 ;  /* 0x000000ffff077224 */ /* 0x000fe400078e0020 */
[----:B------:R-:W-:Y:S02]  /*ee10*/  IMAD.MOV.U32 R4, RZ, RZ, 0x8 ;  /* 0x00000008ff047424 */ /* 0x000fe400078e00ff */
[----:B------:R-:W-:Y:S02]  /*ee20*/  IMAD.MOV.U32 R34, RZ, RZ, -0x1 ;  /* 0xffffffffff227424 */ /* 0x000fe400078e00ff */
[----:B------:R-:W-:-:S07]  /*ee30*/  IMAD.MOV.U32 R48, RZ, RZ, R6 ;  /* 0x000000ffff307224 */ /* 0x000fce00078e0006 */
[----:B------:R-:W-:Y:S05]  /*ee40*/  WARPSYNC.COLLECTIVE R34, `(.L_x_791) ;  /* 0x0000000022087348 */ /* 0x000fea0003c00000 */
[----:B------:R0:W1:Y:S02]  /*ee50*/  SHFL.DOWN P4, R6, R7, R4, R33 ;  /* 0x0800000407067389 */ /* 0x0000640000080021 */
[----:B01----:R-:W-:Y:S05]  /*ee60*/  ENDCOLLECTIVE ;  /* 0x000000000000791b */ /* 0x003fea0003800000 */
.L_x_791:
[----:B------:R-:W-:Y:S02]  /*ee70*/  IMAD.MOV.U32 R7, RZ, RZ, R46 ;  /* 0x000000ffff077224 */ /* 0x000fe400078e002e */
[----:B------:R-:W-:-:S07]  /*ee80*/  IMAD.MOV.U32 R51, RZ, RZ, R6 ;  /* 0x000000ffff337224 */ /* 0x000fce00078e0006 */
[----:B------:R-:W-:Y:S05]  /*ee90*/  WARPSYNC.COLLECTIVE R34, `(.L_x_792) ;  /* 0x0000000022087348 */ /* 0x000fea0003c00000 */
[----:B------:R0:W1:Y:S02]  /*eea0*/  SHFL.DOWN P4, R6, R7, R4, R33 ;  /* 0x0800000407067389 */ /* 0x0000640000080021 */
[----:B01----:R-:W-:Y:S05]  /*eeb0*/  ENDCOLLECTIVE ;  /* 0x000000000000791b */ /* 0x003fea0003800000 */
.L_x_792:
[----:B------:R-:W-:Y:S05]  /*eec0*/  BRA `(.L_x_793) ;  /* 0xffffffbc00607947 */ /* 0x000fea000383ffff */
.L_x_585:
[----:B------:R-:W-:Y:S01]  /*eed0*/  BSSY B0, `(.L_x_794) ;  /* 0x0000006000007945 */ /* 0x000fe20003800000 */
[----:B------:R-:W-:Y:S02]  /*eee0*/  IMAD.MOV.U32 R4, RZ, RZ, 0x8 ;  /* 0x00000008ff047424 */ /* 0x000fe400078e00ff */
[----:B------:R-:W-:-:S07]  /*eef0*/  IMAD.MOV.U32 R34, RZ, RZ, -0x1 ;  /* 0xffffffffff227424 */ /* 0x000fce00078e00ff */
[----:B--23--:R-:W-:Y:S05]  /*ef00*/  WARPSYNC.COLLECTIVE R34, `(.L_x_795) ;  /* 0x0000000022087348 */ /* 0x00cfea0003c00000 */
[----:B------:R0:W1:Y:S02]  /*ef10*/  SHFL.DOWN P4, R6, R7, R4, R33 ;  /* 0x0800000407067389 */ /* 0x0000640000080021 */
[----:B0123--:R-:W-:Y:S05]  /*ef20*/  ENDCOLLECTIVE ;  /* 0x000000000000791b */ /* 0x00ffea0003800000 */
.L_x_795:
[----:B------:R-:W-:Y:S05]  /*ef30*/  BSYNC B0 ;  /* 0x0000000000007941 */ /* 0x000fea0003800000 */
.L_x_794:
[----:B------:R-:W-:Y:S05]  /*ef40*/  BRA `(.L_x_796) ;  /* 0xffffffbc00647947 */ /* 0x000fea000383ffff */
.L_x_586:
[----:B------:R-:W-:Y:S01]  /*ef50*/  BSSY B0, `(.L_x_797) ;  /* 0x0000007000007945 */ /* 0x000fe20003800000 */
[----:B------:R-:W-:Y:S02]  /*ef60*/  IMAD.MOV.U32 R7, RZ, RZ, R49 ;  /* 0x000000ffff077224 */ /* 0x000fe400078e0031 */
[----:B------:R-:W-:Y:S02]  /*ef70*/  IMAD.MOV.U32 R4, RZ, RZ, 0x10 ;  /* 0x00000010ff047424 */ /* 0x000fe400078e00ff */
[----:B------:R-:W-:-:S07]  /*ef80*/  IMAD.MOV.U32 R34, RZ, RZ, -0x1 ;  /* 0xffffffffff227424 */ /* 0x000fce00078e00ff */
[----:B--23--:R-:W-:Y:S05]  /*ef90*/  WARPSYNC.COLLECTIVE R34, `(.L_x_798) ;  /* 0x0000000022087348 */ /* 0x00cfea0003c00000 */
[----:B------:R0:W1:Y:S02]  /*efa0*/  SHFL.DOWN P4, R6, R7, R4, R33 ;  /* 0x0800000407067389 */ /* 0x0000640000080021 */
[----:B0123--:R-:W-:Y:S05]  /*efb0*/  ENDCOLLECTIVE ;  /* 0x000000000000791b */ /* 0x00ffea0003800000 */
.L_x_798:
[----:B------:R-:W-:Y:S05]  /*efc0*/  BSYNC B0 ;  /* 0x0000000000007941 */ /* 0x000fea0003800000 */
.L_x_797:
[----:B------:R-:W-:Y:S02]  /*efd0*/  IMAD.MOV.U32 R7, RZ, RZ, R32 ;  /* 0x000000ffff077224 */ /* 0x000fe400078e0020 */
[----:B------:R-:W-:Y:S02]  /*efe0*/  IMAD.MOV.U32 R4, RZ, RZ, 0x10 ;  /* 0x00000010ff047424 */ /* 0x000fe400078e00ff */
[----:B------:R-:W-:Y:S02]  /*eff0*/  IMAD.MOV.U32 R34, RZ, RZ, -0x1 ;  /* 0xffffffffff227424 */ /* 0x000fe400078e00ff */
[----:B------:R-:W-:Y:S02]  /*f000*/  IMAD.MOV.U32 R48, RZ, RZ, R6 ;  /* 0x000000ffff307224 */ /* 0x000fe400078e0006 */
[----:B------:R-:W-:-:S07]  /*f010*/  VIADD R50, R28, 0x10 ;  /* 0x000000101c327836 */ /* 0x000fce0000000000 */
[----:B------:R-:W-:Y:S05]  /*f020*/  WARPSYNC.COLLECTIVE R34, `(.L_x_799) ;  /* 0x0000000022087348 */ /* 0x000fea0003c00000 */
[----:B------:R0:W1:Y:S02]  /*f030*/  SHFL.DOWN P4, R6, R7, R4, R33 ;  /* 0x0800000407067389 */ /* 0x0000640000080021 */
[----:B01----:R-:W-:Y:S05]  /*f040*/  ENDCOLLECTIVE ;  /* 0x000000000000791b */ /* 0x003fea0003800000 */
.L_x_799:
[----:B------:R-:W-:Y:S02]  /*f050*/  IMAD.MOV.U32 R7, RZ, RZ, R46 ;  /* 0x000000ffff077224 */ /* 0x000fe400078e002e */
[----:B------:R-:W-:-:S07]  /*f060*/  IMAD.MOV.U32 R51, RZ, RZ, R6 ;  /* 0x000000ffff337224 */ /* 0x000fce00078e0006 */
[----:B------:R-:W-:Y:S05]  /*f070*/  WARPSYNC.COLLECTIVE R34, `(.L_x_800) ;  /* 0x0000000022087348 */ /* 0x000fea0003c00000 */
[----:B------:R0:W1:Y:S02]  /*f080*/  SHFL.DOWN P4, R6, R7, R4, R33 ;  /* 0x0800000407067389 */ /* 0x0000640000080021 */
[----:B01----:R-:W-:Y:S05]  /*f090*/  ENDCOLLECTIVE ;  /* 0x000000000000791b */ /* 0x003fea0003800000 */
.L_x_800:
[----:B------:R-:W-:Y:S05]  /*f0a0*/  BRA `(.L_x_801) ;  /* 0xffffffbc002c7947 */ /* 0x000fea000383ffff */
.L_x_587:
[----:B------:R-:W-:Y:S01]  /*f0b0*/  BSSY B0, `(.L_x_802) ;  /* 0x0000006000007945 */ /* 0x000fe20003800000 */
[----:B------:R-:W-:Y:S02]  /*f0c0*/  IMAD.MOV.U32 R4, RZ, RZ, 0x10 ;  /* 0x00000010ff047424 */ /* 0x000fe400078e00ff */
[----:B------:R-:W-:-:S07]  /*f0d0*/  IMAD.MOV.U32 R34, RZ, RZ, -0x1 ;  /* 0xffffffffff227424 */ /* 0x000fce00078e00ff */
[----:B--23--:R-:W-:Y:S05]  /*f0e0*/  WARPSYNC.COLLECTIVE R34, `(.L_x_803) ;  /* 0x0000000022087348 */ /* 0x00cfea0003c00000 */
[----:B------:R0:W1:Y:S02]  /*f0f0*/  SHFL.DOWN P4, R6, R7, R4, R33 ;  /* 0x0800000407067389 */ /* 0x0000640000080021 */
[----:B0123--:R-:W-:Y:S05]  /*f100*/  ENDCOLLECTIVE ;  /* 0x000000000000791b */ /* 0x00ffea0003800000 */
.L_x_803:
[----:B------:R-:W-:Y:S05]  /*f110*/  BSYNC B0 ;  /* 0x0000000000007941 */ /* 0x000fea0003800000 */
.L_x_802:
[----:B------:R-:W-:Y:S05]  /*f120*/  BRA `(.L_x_804) ;  /* 0xffffffbc004c7947 */ /* 0x000fea000383ffff */
.L_x_588:
[----:B------:R-:W-:Y:S01]  /*f130*/  BSSY B0, `(.L_x_805) ;  /* 0x0000005000007945 */ /* 0x000fe20003800000 */
[----:B------:R-:W-:-:S07]  /*f140*/  IMAD.MOV.U32 R34, RZ, RZ, -0x1 ;  /* 0xffffffffff227424 */ /* 0x000fce00078e00ff */
[----:B--23--:R-:W-:Y:S05]  /*f150*/  WARPSYNC.COLLECTIVE R34, `(.L_x_806) ;  /* 0x0000000022087348 */ /* 0x00cfea0003c00000 */
[----:B------:R-:W-:Y:S01]  /*f160*/  VOTE.ALL P5, P5 ;  /* 0x0000000000ff7806 */ /* 0x000fe200028a0000 */
[----:B--23--:R-:W-:-:S12]  /*f170*/  ENDCOLLECTIVE ;  /* 0x000000000000791b */ /* 0x00cfd80003800000 */
.L_x_806:
[----:B------:R-:W-:Y:S05]  /*f180*/  BSYNC B0 ;  /* 0x0000000000007941 */ /* 0x000fea0003800000 */
.L_x_805:
[----:B------:R-:W-:Y:S05]  /*f190*/  BRA `(.L_x_807) ;  /* 0xffffffbc00487947 */ /* 0x000fea000383ffff */
.L_x_808:
        /* <DEDUP_REMOVED lines=14> */
.L_x_1016:


//--------------------- .text._ZN6thrust24THRUST_300001_SM_1000_NS8cuda_cub4core6detail13_kernel_agentINS1_15__reduce_by_key9InitAgentIN3cub18CUB_300001_SM_100024ReduceByKeyScanTileStateIilLb1EEElPlEEJSA_lSB_EEEvDpT0_ --------------------------
	.section	.text._ZN6thrust24THRUST_300001_SM_1000_NS8cuda_cub4core6detail13_kernel_agentINS1_15__reduce_by_key9InitAgentIN3cub18CUB_300001_SM_100024ReduceByKeyScanTileStateIilLb1EEElPlEEJSA_lSB_EEEvDpT0_,"ax",@progbits
	.align	128
        .global         _ZN6thrust24THRUST_300001_SM_1000_NS8cuda_cub4core6detail13_kernel_agentINS1_15__reduce_by_key9InitAgentIN3cub18CUB_300001_SM_100024ReduceByKeyScanTileStateIilLb1EEElPlEEJSA_lSB_EEEvDpT0_
        .type           _ZN6thrust24THRUST_300001_SM_1000_NS8cuda_cub4core6detail13_kernel_agentINS1_15__reduce_by_key9InitAgentIN3cub18CUB_300001_SM_100024ReduceByKeyScanTileStateIilLb1EEElPlEEJSA_lSB_EEEvDpT0_,@function
        .size           _ZN6thrust24THRUST_300001_SM_1000_NS8cuda_cub4core6detail13_kernel_agentINS1_15__reduce_by_key9InitAgentIN3cub18CUB_300001_SM_100024ReduceByKeyScanTileStateIilLb1EEElPlEEJSA_lSB_EEEvDpT0_,(.L_x_1017 - _ZN6thrust24THRUST_300001_SM_1000_NS8cuda_cub4core6detail13_kernel_agentINS1_15__reduce_by_key9InitAgentIN3cub18CUB_300001_SM_100024ReduceByKeyScanTileStateIilLb1EEElPlEEJSA_lSB_EEEvDpT0_)
        .other          _ZN6thrust24THRUST_300001_SM_1000_NS8cuda_cub4core6detail13_kernel_agentINS1_15__reduce_by_key9InitAgentIN3cub18CUB_300001_SM_100024ReduceByKeyScanTileStateIilLb1EEElPlEEJSA_lSB_EEEvDpT0_,@"STO_CUDA_ENTRY STV_DEFAULT"
_ZN6thrust24THRUST_300001_SM_1000_NS8cuda_cub4core6detail13_kernel_agentINS1_15__reduce_by_key9InitAgentIN3cub18CUB_300001_SM_100024ReduceByKeyScanTileStateIilLb1EEElPlEEJSA_lSB_EEEvDpT0_:
.text._ZN6thrust24THRUST_300001_SM_1000_NS8cuda_cub4core6detail13_kernel_agentINS1_15__reduce_by_key9InitAgentIN3cub18CUB_300001_SM_100024ReduceByKeyScanTileStateIilLb1EEElPlEEJSA_lSB_EEEvDpT0_:
[----:B------:R-:W-:Y:S01]  /*0000*/  LDC R1, c[0x0][0x37c] ;  /* 0x0000df00ff017b82 */ /* 0x000fe20000000800 */
[----:B------:R-:W0:Y:S07]  /*0010*/  S2R R0, SR_TID.X ;  /* 0x0000000000007919 */ /* 0x000e2e0000002100 */
[----:B------:R-:W1:Y:S01]  /*0020*/  S2UR UR6, SR_CTAID.X ;  /* 0x00000000000679c3 */ /* 0x000e620000002500 */
[----:B------:R-:W2:Y:S01]  /*0030*/  LDCU UR4, c[0x0][0x388] ;  /* 0x00007100ff0477ac */ /* 0x000ea20008000800 */
[----:B------:R-:W-:-:S06]  /*0040*/  CS2R R10, SRZ ;  /* 0x00000000000a7805 */ /* 0x000fcc000001ff00 */
[----:B------:R-:W1:Y:S01]  /*0050*/  LDC R7, c[0x0][0x360] ;  /* 0x0000d800ff077b82 */ /* 0x000e620000000800 */
[C---:B0-----:R-:W-:Y:S01]  /*0060*/  ISETP.GT.U32.AND P0, PT, R0.reuse, 0x1f, PT ;  /* 0x0000001f0000780c */ /* 0x041fe20003f04070 */
[----:B-1----:R-:W-:Y:S01]  /*0070*/  IMAD R7, R7, UR6, R0 ;  /* 0x0000000607077c24 */ /* 0x002fe2000f8e0200 */
[----:B------:R-:W-:Y:S02]  /*0080*/  LOP3.LUT P2, RZ, R0, UR6, RZ, 0xfc, !PT ;  /* 0x0000000600ff7c12 */ /* 0x000fe4000f84fcff */
[----:B------:R-:W-:Y:S02]  /*0090*/  ISETP.NE.OR P0, PT, RZ, UR6, P0 ;  /* 0x00000006ff007c0c */ /* 0x000fe40008705670 */
[----:B--2---:R-:W-:Y:S01]  /*00a0*/  ISETP.GE.AND P1, PT, R7, UR4, PT ;  /* 0x0000000407007c0c */ /* 0x004fe2000bf26270 */
[----:B------:R-:W0:Y:S10]  /*00b0*/  LDCU.64 UR4, c[0x0][0x358] ;  /* 0x00006b00ff0477ac */ /* 0x000e340008000a00 */
[----:B------:R-:W1:Y:S02]  /*00c0*/  @!P0 LDC.64 R4, c[0x0][0x380] ;  /* 0x0000e000ff048b82 */ /* 0x000e640000000a00 */
[----:B------:R-:W-:-:S02]  /*00d0*/  @!P1 IMAD.MOV.U32 R8, RZ, RZ, 0x0 ;  /* 0x00000000ff089424 */ /* 0x000fc400078e00ff */
[----:B------:R-:W-:-:S04]  /*00e0*/  @!P1 IMAD.MOV.U32 R9, RZ, RZ, 0x63 ;  /* 0x00000063ff099424 */ /* 0x000fc800078e00ff */
[----:B------:R-:W2:Y:S01]  /*00f0*/  @!P1 LDC.64 R2, c[0x0][0x380] ;  /* 0x0000e000ff029b82 */ /* 0x000ea20000000a00 */
[----:B-1----:R-:W-:-:S04]  /*0100*/  @!P0 IMAD.WIDE.U32 R4, R0, 0x10, R4 ;  /* 0x0000001000048825 */ /* 0x002fc800078e0004 */
[----:B--2---:R-:W-:-:S05]  /*0110*/  @!P1 IMAD.WIDE R2, R7, 0x10, R2 ;  /* 0x0000001007029825 */ /* 0x004fca00078e0202 */
[----:B0-----:R0:W-:Y:S04]  /*0120*/  @!P1 STG.E.128 desc[UR4][R2.64+0x200], R8 ;  /* 0x0002000802009986 */ /* 0x0011e8000c101d04 */
[----:B------:R0:W-:Y:S01]  /*0130*/  @!P0 STG.E.128 desc[UR4][R4.64], RZ ;  /* 0x000000ff04008986 */ /* 0x0001e2000c101d04 */
[----:B------:R-:W-:Y:S05]  /*0140*/  @P2 EXIT ;  /* 0x000000000000294d */ /* 0x000fea0003800000 */
[----:B0-----:R-:W0:Y:S02]  /*0150*/  LDC.64 R2, c[0x0][0x390] ;  /* 0x0000e400ff027b82 */ /* 0x001e240000000a00 */
[----:B0-----:R-:W-:Y:S01]  /*0160*/  STG.E.64 desc[UR4][R2.64], RZ ;  /* 0x000000ff02007986 */ /* 0x001fe2000c101b04 */
[----:B------:R-:W-:Y:S05]  /*0170*/  EXIT ;  /* 0x000000000000794d */ /* 0x000fea0003800000 */
.L_x_809:
        /* <DEDUP_REMOVED lines=16> */
.L_x_1017:


//--------------------- .text._ZN6thrust24THRUST_300001_SM_1000_NS8cuda_cub4core6detail13_kernel_agentINS1_15__reduce_by_key16ReduceByKeyAgentINS0_10device_ptrIiEES8_S8_S8_N4cuda3std3__48equal_toIiEENSB_4plusIiEEPiiEEJS8_S8_S8_S8_SG_N3cub18CUB_300001_SM_100024ReduceByKeyScanTileStateIiiLb1EEESD_SF_iiEEEvDpT0_ --------------------------
	.section	.text._ZN6thrust24THRUST_300001_SM_1000_NS8cuda_cub4core6detail13_kernel_agentINS1_15__reduce_by_key16ReduceByKeyAgentINS0_10device_ptrIiEES8_S8_S8_N4cuda3std3__48equal_toIiEENSB_4plusIiEEPiiEEJS8_S8_S8_S8_SG_N3cub18CUB_300001_SM_100024ReduceByKeyScanTileStateIiiLb1EEESD_SF_iiEEEvDpT0_,"ax",@progbits
	.align	128
        .global         _ZN6thrust24THRUST_300001_SM_1000_NS8cuda_cub4core6detail13_kernel_agentINS1_15__reduce_by_key16ReduceByKeyAgentINS0_10device_ptrIiEES8_S8_S8_N4cuda3std3__48equal_toIiEENSB_4plusIiEEPiiEEJS8_S8_S8_S8_SG_N3cub18CUB_300001_SM_100024ReduceByKeyScanTileStateIiiLb1EEESD_SF_iiEEEvDpT0_
        .type           _ZN6thrust24THRUST_300001_SM_1000_NS8cuda_cub4core6detail13_kernel_agentINS1_15__reduce_by_key16ReduceByKeyAgentINS0_10device_ptrIiEES8_S8_S8_N4cuda3std3__48equal_toIiEENSB_4plusIiEEPiiEEJS8_S8_S8_S8_SG_N3cub18CUB_300001_SM_100024ReduceByKeyScanTileStateIiiLb1EEESD_SF_iiEEEvDpT0_,@function
        .size           _ZN6thrust24THRUST_300001_SM_1000_NS8cuda_cub4core6detail13_kernel_agentINS1_15__reduce_by_key16ReduceByKeyAgentINS0_10device_ptrIiEES8_S8_S8_N4cuda3std3__48equal_toIiEENSB_4plusIiEEPiiEEJS8_S8_S8_S8_SG_N3cub18CUB_300001_SM_100024ReduceByKeyScanTileStateIiiLb1EEESD_SF_iiEEEvDpT0_,(.L_x_1018 - _ZN6thrust24THRUST_300001_SM_1000_NS8cuda_cub4core6detail13_kernel_agentINS1_15__reduce_by_key16ReduceByKeyAgentINS0_10device_ptrIiEES8_S8_S8_N4cuda3std3__48equal_toIiEENSB_4plusIiEEPiiEEJS8_S8_S8_S8_SG_N3cub18CUB_300001_SM_100024ReduceByKeyScanTileStateIiiLb1EEESD_SF_iiEEEvDpT0_)
        .other          _ZN6thrust24THRUST_300001_SM_1000_NS8cuda_cub4core6detail13_kernel_agentINS1_15__reduce_by_key16ReduceByKeyAgentINS0_10device_ptrIiEES8_S8_S8_N4cuda3std3__48equal_toIiEENSB_4plusIiEEPiiEEJS8_S8_S8_S8_SG_N3cub18CUB_300001_SM_100024ReduceByKeyScanTileStateIiiLb1EEESD_SF_iiEEEvDpT0_,@"STO_CUDA_ENTRY STV_DEFAULT"
_ZN6thrust24THRUST_300001_SM_1000_NS8cuda_cub4core6detail13_kernel_agentINS1_15__reduce_by_key16ReduceByKeyAgentINS0_10device_ptrIiEES8_S8_S8_N4cuda3std3__48equal_toIiEENSB_4plusIiEEPiiEEJS8_S8_S8_S8_SG_N3cub18CUB_300001_SM_100024ReduceByKeyScanTileStateIiiLb1EEESD_SF_iiEEEvDpT0_:
.text._ZN6thrust24THRUST_300001_SM_1000_NS8cuda_cub4core6detail13_kernel_agentINS1_15__reduce_by_key16ReduceByKeyAgentINS0_10device_ptrIiEES8_S8_S8_N4cuda3std3__48equal_toIiEENSB_4plusIiEEPiiEEJS8_S8_S8_S8_SG_N3cub18CUB_300001_SM_100024ReduceByKeyScanTileStateIiiLb1EEESD_SF_iiEEEvDpT0_:
[----:B------:R-:W-:Y:S01]  /*0000*/  LDC R1, c[0x0][0x37c] ;  /* 0x0000df00ff017b82 */ /* 0x000fe20000000800 */
[----:B------:R-:W0:Y:S01]  /*0010*/  S2R R39, SR_CTAID.X ;  /* 0x0000000000277919 */ /* 0x000e220000002500 */
[----:B------:R-:W1:Y:S01]  /*0020*/  LDCU UR4, c[0x0][0x3b4] ;  /* 0x00007680ff0477ac */ /* 0x000e620008000800 */
[----:B------:R-:W2:Y:S01]  /*0030*/  LDCU.64 UR12, c[0x0][0x358] ;  /* 0x00006b00ff0c77ac */ /* 0x000ea20008000a00 */
[----:B0-----:R-:W-:-:S05]  /*0040*/  IMAD R4, R39, 0x900, RZ ;  /* 0x0000090027047824 */ /* 0x001fca00078e02ff */
[----:B-1----:R-:W-:-:S04]  /*0050*/  IADD3 R38, PT, PT, -R4, UR4, RZ ;  /* 0x0000000404267c10 */ /* 0x002fc8000fffe1ff */
[----:B------:R-:W-:-:S13]  /*0060*/  ISETP.GE.AND P0, PT, R38, 0x901, PT ;  /* 0x000009012600780c */ /* 0x000fda0003f06270 */
[----:B--2---:R-:W-:Y:S05]  /*0070*/  @!P0 BRA `(.L_x_810) ;  /* 0x0000005000a08947 */ /* 0x004fea0003800000 */
[----:B------:R-:W-:-:S13]  /*0080*/  ISETP.NE.AND P0, PT, R39, RZ, PT ;  /* 0x000000ff2700720c */ /* 0x000fda0003f05270 */
[----:B------:R-:W-:Y:S05]  /*0090*/  @P0 BRA `(.L_x_811) ;  /* 0x00000020009c0947 */ /* 0x000fea0003800000 */
[----:B------:R-:W0:Y:S01]  /*00a0*/  S2R R16, SR_TID.X ;  /* 0x0000000000107919 */ /* 0x000e220000002100 */
[----:B------:R-:W1:Y:S08]  /*00b0*/  LDC.64 R2, c[0x0][0x380] ;  /* 0x0000e000ff027b82 */ /* 0x000e700000000a00 */
[----:B------:R-:W2:Y:S01]  /*00c0*/  LDC.64 R6, c[0x0][0x388] ;  /* 0x0000e200ff067b82 */ /* 0x000ea20000000a00 */
[----:B0-----:R-:W-:-:S02]  /*00d0*/  LOP3.LUT R5, R16, 0x1f, RZ, 0xc0, !PT ;  /* 0x0000001f10057812 */ /* 0x001fc400078ec0ff */
[----:B------:R-:W-:-:S03]  /*00e0*/  LOP3.LUT R0, R16, 0x3e0, RZ, 0xc0, !PT ;  /* 0x000003e010007812 */ /* 0x000fc600078ec0ff */
[----:B------:R-:W-:-:S04]  /*00f0*/  IMAD.IADD R5, R4, 0x1, R5 ;  /* 0x0000000104057824 */ /* 0x000fc800078e0205 */
[----:B------:R-:W-:-:S04]  /*0100*/  IMAD R5, R0, 0x9, R5 ;  /* 0x0000000900057824 */ /* 0x000fc800078e0205 */
[----:B-1----:R-:W-:-:S05]  /*0110*/  IMAD.WIDE.U32 R2, R5, 0x4, R2 ;  /* 0x0000000405027825 */ /* 0x002fca00078e0002 */
[----:B------:R-:W3:Y:S04]  /*0120*/  LDG.E.CONSTANT R0, desc[UR12][R2.64] ;  /* 0x0000000c02007981 */ /* 0x000ee8000c1e9900 */
[----:B------:R-:W4:Y:S04]  /*0130*/  LDG.E.CONSTANT R4, desc[UR12][R2.64+0x80] ;  /* 0x0000800c02047981 */ /* 0x000f28000c1e9900 */
[----:B------:R-:W5:Y:S04]  /*0140*/  LDG.E.CONSTANT R9, desc[UR12][R2.64+0x100] ;  /* 0x0001000c02097981 */ /* 0x000f68000c1e9900 */
[----:B------:R-:W5:Y:S04]  /*0150*/  LDG.E.CONSTANT R10, desc[UR12][R2.64+0x180] ;  /* 0x0001800c020a7981 */ /* 0x000f68000c1e9900 */
[----:B------:R-:W5:Y:S04]  /*0160*/  LDG.E.CONSTANT R11, desc[UR12][R2.64+0x200] ;  /* 0x0002000c020b7981 */ /* 0x000f68000c1e9900 */
[----:B------:R-:W5:Y:S04]  /*0170*/  LDG.E.CONSTANT R12, desc[UR12][R2.64+0x280] ;  /* 0x0002800c020c7981 */ /* 0x000f68000c1e9900 */
[----:B------:R-:W5:Y:S04]  /*0180*/  LDG.E.CONSTANT R13, desc[UR12][R2.64+0x300] ;  /* 0x0003000c020d7981 */ /* 0x000f68000c1e9900 */
[----:B------:R-:W5:Y:S04]  /*0190*/  LDG.E.CONSTANT R14, desc[UR12][R2.64+0x380] ;  /* 0x0003800c020e7981 */ /* 0x000f68000c1e9900 */
[----:B------:R0:W5:Y:S01]  /*01a0*/  LDG.E.CONSTANT R15, desc[UR12][R2.64+0x400] ;  /* 0x0004000c020f7981 */ /* 0x000162000c1e9900 */
[----:B--2---:R-:W-:-:S05]  /*01b0*/  IMAD.WIDE.U32 R6, R5, 0x4, R6 ;  /* 0x0000000405067825 */ /* 0x004fca00078e0006 */
[----:B------:R-:W2:Y:S04]  /*01c0*/  LDG.E.CONSTANT R19, desc[UR12][R6.64] ;  /* 0x0000000c06137981 */ /* 0x000ea8000c1e9900 */
[----:B------:R-:W2:Y:S04]  /*01d0*/  LDG.E.CONSTANT R21, desc[UR12][R6.64+0x80] ;  /* 0x0000800c06157981 */ /* 0x000ea8000c1e9900 */
[----:B------:R-:W2:Y:S04]  /*01e0*/  LDG.E.CONSTANT R23, desc[UR12][R6.64+0x100] ;  /* 0x0001000c06177981 */ /* 0x000ea8000c1e9900 */
[----:B------:R-:W2:Y:S04]  /*01f0*/  LDG.E.CONSTANT R25, desc[UR12][R6.64+0x180] ;  /* 0x0001800c06197981 */ /* 0x000ea8000c1e9900 */
[----:B------:R-:W2:Y:S04]  /*0200*/  LDG.E.CONSTANT R27, desc[UR12][R6.64+0x200] ;  /* 0x0002000c061b7981 */ /* 0x000ea8000c1e9900 */
[----:B------:R-:W2:Y:S04]  /*0210*/  LDG.E.CONSTANT R33, desc[UR12][R6.64+0x280] ;  /* 0x0002800c06217981 */ /* 0x000ea8000c1e9900 */
[----:B------:R-:W2:Y:S04]  /*0220*/  LDG.E.CONSTANT R35, desc[UR12][R6.64+0x300] ;  /* 0x0003000c06237981 */ /* 0x000ea8000c1e9900 */
[----:B------:R-:W2:Y:S04]  /*0230*/  LDG.E.CONSTANT R37, desc[UR12][R6.64+0x380] ;  /* 0x0003800c06257981 */ /* 0x000ea8000c1e9900 */
[----:B------:R1:W2:Y:S01]  /*0240*/  LDG.E.CONSTANT R39, desc[UR12][R6.64+0x400] ;  /* 0x0004000c06277981 */ /* 0x0002a2000c1e9900 */
[----:B------:R-:W0:Y:S01]  /*0250*/  S2UR UR5, SR_CgaCtaId ;  /* 0x00000000000579c3 */ /* 0x000e220000008800 */
[----:B------:R-:W-:Y:S01]  /*0260*/  SHF.R.U32.HI R8, RZ, 0x5, R16 ;  /* 0x00000005ff087819 */ /* 0x000fe20000011610 */
[----:B------:R-:W-:Y:S01]  /*0270*/  UMOV UR4, 0x400 ;  /* 0x0000040000047882 */ /* 0x000fe20000000000 */
[----:B------:R-:W1:Y:S01]  /*0280*/  S2R R5, SR_LANEID ;  /* 0x0000000000057919 */ /* 0x000e620000000000 */
[----:B------:R-:W-:Y:S01]  /*0290*/  ISETP.NE.AND P1, PT, R16, RZ, PT ;  /* 0x000000ff1000720c */ /* 0x000fe20003f25270 */
[----:B0-----:R-:W-:Y:S01]  /*02a0*/  ULEA UR4, UR5, UR4, 0x18 ;  /* 0x0000000405047291 */ /* 0x001fe2000f8ec0ff */
[----:B-1----:R-:W-:-:S05]  /*02b0*/  IMAD R2, R8, 0x120, R5 ;  /* 0x0000012008027824 */ /* 0x002fca00078e0205 */
[----:B------:R-:W-:-:S05]  /*02c0*/  LEA R2, R2, UR4, 0x2 ;  /* 0x0000000402027c11 */ /* 0x000fca000f8e10ff */
[----:B------:R-:W-:Y:S01]  /*02d0*/  IMAD R17, R5, 0x20, R2 ;  /* 0x0000002005117824 */ /* 0x000fe200078e0202 */
[----:B---3--:R0:W-:Y:S04]  /*02e0*/  STS [R2], R0 ;  /* 0x0000000002007388 */ /* 0x0081e80000000800 */
[----:B----4-:R-:W-:Y:S04]  /*02f0*/  STS [R2+0x80], R4 ;  /* 0x0000800402007388 */ /* 0x010fe80000000800 */
[----:B-----5:R-:W-:Y:S01]  /*0300*/  STS [R2+0x100], R9 ;  /* 0x0001000902007388 */ /* 0x020fe20000000800 */
[----:B0-----:R-:W-:-:S03]  /*0310*/  IMAD.MOV.U32 R0, RZ, RZ, RZ ;  /* 0x000000ffff007224 */ /* 0x001fc600078e00ff */
[----:B------:R0:W-:Y:S04]  /*0320*/  STS [R2+0x180], R10 ;  /* 0x0001800a02007388 */ /* 0x0001e80000000800 */
[----:B------:R-:W-:Y:S04]  /*0330*/  STS [R2+0x200], R11 ;  /* 0x0002000b02007388 */ /* 0x000fe80000000800 */
[----:B------:R-:W-:Y:S01]  /*0340*/  STS [R2+0x280], R12 ;  /* 0x0002800c02007388 */ /* 0x000fe20000000800 */
[----:B0-----:R-:W-:-:S03]  /*0350*/  LEA R10, R16, UR4, 0x2 ;  /* 0x00000004100a7c11 */ /* 0x001fc6000f8e10ff */
        /* <DEDUP_REMOVED lines=8> */
[----:B------:R-:W3:Y:S04]  /*03e0*/  LDS R30, [R17+0xc] ;  /* 0x00000c00111e7984 */ /* 0x000ee80000000800 */
[----:B------:R-:W-:Y:S04]  /*03f0*/  LDS R32, [R17+0x10] ;  /* 0x0000100011207984 */ /* 0x000fe80000000800 */
[----:B------:R-:W-:Y:S04]  /*0400*/  LDS R34, [R17+0x14] ;  /* 0x0000140011227984 */ /* 0x000fe80000000800 */
[----:B------:R-:W4:Y:S04]  /*0410*/  LDS R36, [R17+0x18] ;  /* 0x0000180011247984 */ /* 0x000f280000000800 */
[----:B------:R-:W5:Y:S01]  /*0420*/  LDS R38, [R17+0x1c] ;  /* 0x00001c0011267984 */ /* 0x000f620000000800 */
[----:B------:R-:W-:Y:S01]  /*0430*/  BAR.SYNC.DEFER_BLOCKING 0x0 ;  /* 0x0000000000007b1d */ /* 0x000fe20000010000 */
[----:B0-----:R-:W-:-:S02]  /*0440*/  ISETP.NE.AND P3, PT, R4, R6, PT ;  /* 0x000000060400720c */ /* 0x001fc40003f65270 */
[----:B-1----:R-:W-:Y:S02]  /*0450*/  ISETP.NE.AND P2, PT, R6, R28, PT ;  /* 0x0000001c0600720c */ /* 0x002fe40003f45270 */
[----:B---3--:R-:W-:Y:S01]  /*0460*/  ISETP.NE.AND P6, PT, R28, R30, PT ;  /* 0x0000001e1c00720c */ /* 0x008fe20003fc5270 */
[----:B--2---:R-:W-:Y:S03]  /*0470*/  STS [R2], R19 ;  /* 0x0000001302007388 */ /* 0x004fe60000000800 */
[----:B------:R-:W-:Y:S01]  /*0480*/  P2R R45, PR, RZ, 0x40 ;  /* 0x00000040ff2d7803 */ /* 0x000fe20000000000 */
[----:B------:R-:W-:Y:S04]  /*0490*/  STS [R2+0x80], R21 ;  /* 0x0000801502007388 */ /* 0x000fe80000000800 */
[----:B------:R-:W-:Y:S01]  /*04a0*/  STS [R2+0x100], R23 ;  /* 0x0001001702007388 */ /* 0x000fe20000000800 */
[----:B----4-:R-:W-:-:S03]  /*04b0*/  ISETP.NE.AND P5, PT, R34, R36, PT ;  /* 0x000000242200720c */ /* 0x010fc60003fa5270 */
[----:B------:R-:W-:Y:S01]  /*04c0*/  STS [R2+0x180], R25 ;  /* 0x0001801902007388 */ /* 0x000fe20000000800 */
[----:B-----5:R-:W-:-:S03]  /*04d0*/  ISETP.NE.AND P4, PT, R36, R38, PT ;  /* 0x000000262400720c */ /* 0x020fc60003f85270 */
[----:B------:R-:W-:Y:S04]  /*04e0*/  STS [R2+0x200], R27 ;  /* 0x0002001b02007388 */ /* 0x000fe80000000800 */
[----:B------:R-:W-:Y:S04]  /*04f0*/  STS [R2+0x280], R33 ;  /* 0x0002802102007388 */ /* 0x000fe80000000800 */
[----:B------:R-:W-:Y:S04]  /*0500*/  STS [R2+0x300], R35 ;  /* 0x0003002302007388 */ /* 0x000fe80000000800 */
[----:B------:R-:W-:Y:S04]  /*0510*/  STS [R2+0x380], R37 ;  /* 0x0003802502007388 */ /* 0x000fe80000000800 */
[----:B------:R-:W-:Y:S01]  /*0520*/  STS [R2+0x400], R39 ;  /* 0x0004002702007388 */ /* 0x000fe20000000800 */
[----:B------:R-:W-:-:S03]  /*0530*/  NOP ;  /* 0x0000000000007918 */ /* 0x000fc60000000000 */
[----:B------:R-:W0:Y:S04]  /*0540*/  LDS R47, [R17] ;  /* 0x00000000112f7984 */ /* 0x000e280000000800 */
[----:B------:R-:W1:Y:S04]  /*0550*/  LDS R7, [R17+0x4] ;  /* 0x0000040011077984 */ /* 0x000e680000000800 */
[----:B------:R-:W2:Y:S04]  /*0560*/  LDS R29, [R17+0x8] ;  /* 0x00000800111d7984 */ /* 0x000ea80000000800 */
[----:B------:R-:W3:Y:S04]  /*0570*/  LDS R31, [R17+0xc] ;  /* 0x00000c00111f7984 */ /* 0x000ee80000000800 */
[----:B------:R-:W-:Y:S04]  /*0580*/  LDS R33, [R17+0x10] ;  /* 0x0000100011217984 */ /* 0x000fe80000000800 */
[----:B------:R-:W-:Y:S04]  /*0590*/  LDS R35, [R17+0x14] ;  /* 0x0000140011237984 */ /* 0x000fe80000000800 */
[----:B------:R-:W-:Y:S04]  /*05a0*/  LDS R37, [R17+0x18] ;  /* 0x0000180011257984 */ /* 0x000fe80000000800 */
[----:B------:R-:W-:Y:S04]  /*05b0*/  LDS R44, [R17+0x1c] ;  /* 0x00001c00112c7984 */ /* 0x000fe80000000800 */
[----:B------:R-:W-:Y:S01]  /*05c0*/  LDS R9, [R17+0x20] ;  /* 0x0000200011097984 */ /* 0x000fe20000000800 */
[----:B------:R-:W-:Y:S01]  /*05d0*/  BAR.SYNC.DEFER_BLOCKING 0x0 ;  /* 0x0000000000007b1d */ /* 0x000fe20000010000 */
[----:B0-----:R-:W-:-:S05]  /*05e0*/  SEL R2, R47, RZ, !P3 ;  /* 0x000000ff2f027207 */ /* 0x001fca0005800000 */
[----:B-1----:R-:W-:-:S05]  /*05f0*/  IMAD.IADD R12, R7, 0x1, R2 ;  /* 0x00000001070c7824 */ /* 0x002fca00078e0202 */
[----:B------:R-:W-:-:S05]  /*0600*/  SEL R12, R12, RZ, !P2 ;  /* 0x000000ff0c0c7207 */ /* 0x000fca0005000000 */
[----:B--2---:R-:W-:Y:S01]  /*0610*/  IMAD.IADD R12, R29, 0x1, R12 ;  /* 0x000000011d0c7824 */ /* 0x004fe200078e020c */
[----:B------:R-:W-:Y:S04]  /*0620*/  STS [R10+0x47c], R3 ;  /* 0x00047c030a007388 */ /* 0x000fe80000000800 */
[----:B------:R-:W-:Y:S01]  /*0630*/  SEL R12, R12, RZ, !P6 ;  /* 0x000000ff0c0c7207 */ /* 0x000fe20007000000 */
[----:B------:R-:W-:Y:S04]  /*0640*/  BAR.SYNC.DEFER_BLOCKING 0x0 ;  /* 0x0000000000007b1d */ /* 0x000fe80000010000 */
[----:B---3--:R-:W-:-:S02]  /*0650*/  IMAD.IADD R12, R31, 0x1, R12 ;  /* 0x000000011f0c7824 */ /* 0x008fc400078e020c */
[----:B------:R-:W0:Y:S02]  /*0660*/  @P1 LDS R40, [R10+0x478] ;  /* 0x000478000a281984 */ /* 0x000e240000000800 */
[----:B0-----:R-:W-:-:S04]  /*0670*/  @P1 ISETP.NE.AND P0, PT, R40, R4, PT ;  /* 0x000000042800120c */ /* 0x001fc80003f05270 */
[----:B------:R-:W-:Y:S02]  /*0680*/  @P1 SEL R0, RZ, 0x1, !P0 ;  /* 0x00000001ff001807 */ /* 0x000fe40004000000 */
[----:B------:R-:W-:Y:S02]  /*0690*/  ISETP.NE.AND P1, PT, R32, R34, PT ;  /* 0x000000222000720c */ /* 0x000fe40003f25270 */
[----:B------:R-:W-:Y:S01]  /*06a0*/  ISETP.NE.AND P0, PT, R38, R3, PT ;  /* 0x000000032600720c */ /* 0x000fe20003f05270 */
[----:B------:R-:W-:Y:S01]  /*06b0*/  VIADD R11, R0, 0x1 ;  /* 0x00000001000b7836 */ /* 0x000fe20000000000 */
[----:B------:R-:W-:Y:S01]  /*06c0*/  P2R R46, PR, RZ, 0x2 ;  /* 0x00000002ff2e7803 */ /* 0x000fe20000000000 */
[----:B------:R-:W-:-:S04]  /*06d0*/  @!P3 IMAD.MOV R11, RZ, RZ, R0 ;  /* 0x000000ffff0bb224 */ /* 0x000fc800078e0200 */
[----:B------:R-:W-:Y:S02]  /*06e0*/  VIADD R2, R11, 0x1 ;  /* 0x000000010b027836 */ /* 0x000fe40000000000 */
[----:B------:R-:W-:Y:S01]  /*06f0*/  @!P2 IMAD.MOV R2, RZ, RZ, R11 ;  /* 0x000000ffff02a224 */ /* 0x000fe200078e020b */
[----:B------:R-:W-:-:S03]  /*0700*/  ISETP.NE.AND P2, PT, R30, R32, PT ;  /* 0x000000201e00720c */ /* 0x000fc60003f45270 */
[----:B------:R-:W-:Y:S01]  /*0710*/  VIADD R39, R2, 0x1 ;  /* 0x0000000102277836 */ /* 0x000fe20000000000 */
[----:B------:R-:W-:Y:S01]  /*0720*/  SEL R12, R12, RZ, !P2 ;  /* 0x000000ff0c0c7207 */ /* 0x000fe20005000000 */
[----:B------:R-:W-:Y:S01]  /*0730*/  @!P6 IMAD.MOV R39, RZ, RZ, R2 ;  /* 0x000000ffff27e224 */ /* 0x000fe200078e0202 */
[----:B------:R-:W-:-:S03]  /*0740*/  P2R R26, PR, RZ, 0x4 ;  /* 0x00000004ff1a7803 */ /* 0x000fc60000000000 */
[----:B------:R-:W-:Y:S02]  /*0750*/  IMAD.IADD R12, R33, 0x1, R12 ;  /* 0x00000001210c7824 */ /* 0x000fe400078e020c */
[----:B------:R-:W-:Y:S02]  /*0760*/  VIADD R10, R39, 0x1 ;  /* 0x00000001270a7836 */ /* 0x000fe40000000000 */
[----:B------:R-:W-:Y:S01]  /*0770*/  @!P2 IMAD.MOV R10, RZ, RZ, R39 ;  /* 0x000000ffff0aa224 */ /* 0x000fe200078e0227 */
[----:B------:R-:W-:-:S03]  /*0780*/  SEL R12, R12, RZ, !P1 ;  /* 0x000000ff0c0c7207 */ /* 0x000fc60004800000 */
[----:B------:R-:W-:Y:S02]  /*0790*/  VIADD R11, R10, 0x1 ;  /* 0x000000010a0b7836 */ /* 0x000fe40000000000 */
[----:B------:R-:W-:Y:S02]  /*07a0*/  IMAD.IADD R12, R35, 0x1, R12 ;  /* 0x00000001230c7824 */ /* 0x000fe400078e020c */
[----:B------:R-:W-:Y:S01]  /*07b0*/  @!P1 IMAD.MOV R11, RZ, RZ, R10 ;  /* 0x000000ffff0b9224 */ /* 0x000fe200078e020a */
[----:B------:R-:W-:Y:S02]  /*07c0*/  ISETP.NE.AND P1, PT, R6, R28, PT ;  /* 0x0000001c0600720c */ /* 0x000fe40003f25270 */
[----:B------:R-:W-:Y:S01]  /*07d0*/  SEL R12, R12, RZ, !P5 ;  /* 0x000000ff0c0c7207 */ /* 0x000fe20006800000 */
[----:B------:R-:W-:Y:S02]  /*07e0*/  VIADD R42, R11, 0x1 ;  /* 0x000000010b2a7836 */ /* 0x000fe40000000000 */
[----:B------:R-:W-:-:S02]  /*07f0*/  @!P5 IMAD.MOV R42, RZ, RZ, R11 ;  /* 0x000000ffff2ad224 */ /* 0x000fc400078e020b */
[----:B------:R-:W-:Y:S02]  /*0800*/  IMAD.IADD R12, R37, 0x1, R12 ;  /* 0x00000001250c7824 */ /* 0x000fe400078e020c */
[----:B------:R-:W-:Y:S02]  /*0810*/  VIADD R43, R42, 0x1 ;  /* 0x000000012a2b7836 */ /* 0x000fe40000000000 */
[----:B------:R-:W-:Y:S01]  /*0820*/  @!P4 IMAD.MOV R43, RZ, RZ, R42 ;  /* 0x000000ffff2bc224 */ /* 0x000fe200078e022a */
[----:B------:R-:W-:-:S03]  /*0830*/  SEL R11, R12, RZ, !P4 ;  /* 0x000000ff0c0b7207 */ /* 0x000fc60006000000 */
[----:B------:R-:W-:Y:S02]  /*0840*/  VIADD R10, R43, 0x1 ;  /* 0x000000012b0a7836 */ /* 0x000fe40000000000 */
[----:B------:R-:W-:Y:S02]  /*0850*/  IMAD.IADD R11, R44, 0x1, R11 ;  /* 0x000000012c0b7824 */ /* 0x000fe400078e020b */
[----:B------:R-:W-:-:S03]  /*0860*/  @!P0 IMAD.MOV R10, RZ, RZ, R43 ;  /* 0x000000ffff0a8224 */ /* 0x000fc600078e022b */
[----:B------:R-:W-:Y:S02]  /*0870*/  SEL R12, R11, RZ, !P0 ;  /* 0x000000ff0b0c7207 */ /* 0x000fe40004000000 */
[----:B------:R-:W-:-:S03]  /*0880*/  ISETP.NE.AND P0, PT, R10, RZ, PT ;  /* 0x000000ff0a00720c */ /* 0x000fc60003f05270 */
[----:B------:R-:W-:-:S05]  /*0890*/  IMAD.IADD R9, R9, 0x1, R12 ;  /* 0x0000000109097824 */ /* 0x000fca00078e020c */
[----:B------:R-:W0:Y:S02]  /*08a0*/  SHFL.UP PT, R11, R9, 0x1, RZ ;  /* 0x04200000090b7989 */ /* 0x000e2400000e00ff */
[----:B0-----:R-:W-:Y:S02]  /*08b0*/  SEL R12, R11, RZ, !P0 ;  /* 0x000000ff0b0c7207 */ /* 0x001fe40004000000 */
[----:B------:R-:W0:Y:S01]  /*08c0*/  SHFL.UP PT, R11, R10, 0x1, RZ ;  /* 0x042000000a0b7989 */ /* 0x000e2200000e00ff */
[----:B------:R-:W-:-:S04]  /*08d0*/  ISETP.GE.AND P0, PT, R5, 0x1, PT ;  /* 0x000000010500780c */ /* 0x000fc80003f06270 */
[----:B------:R-:W-:-:S05]  /*08e0*/  SEL R12, R12, RZ, P0 ;  /* 0x000000ff0c0c7207 */ /* 0x000fca0000000000 */
[----:B------:R-:W-:-:S05]  /*08f0*/  IMAD.IADD R12, R9, 0x1, R12 ;  /* 0x00000001090c7824 */ /* 0x000fca00078e020c */
[----:B------:R-:W1:Y:S01]  /*0900*/  SHFL.UP PT, R13, R12, 0x2, RZ ;  /* 0x044000000c0d7989 */ /* 0x000e6200000e00ff */
[----:B0-----:R-:W-:-:S05]  /*0910*/  SEL R11, R11, RZ, P0 ;  /* 0x000000ff0b0b7207 */ /* 0x001fca0000000000 */
[----:B------:R-:W-:-:S05]  /*0920*/  IMAD.IADD R11, R11, 0x1, R10 ;  /* 0x000000010b0b7824 */ /* 0x000fca00078e020a */
[----:B------:R-:W0:Y:S01]  /*0930*/  SHFL.UP PT, R9, R11, 0x2, RZ ;  /* 0x044000000b097989 */ /* 0x000e2200000e00ff */
[----:B------:R-:W-:-:S04]  /*0940*/  ISETP.NE.AND P0, PT, R11, RZ, PT ;  /* 0x000000ff0b00720c */ /* 0x000fc80003f05270 */
[----:B-1----:R-:W-:Y:S02]  /*0950*/  SEL R13, R13, RZ, !P0 ;  /* 0x000000ff0d0d7207 */ /* 0x002fe40004000000 */
[----:B------:R-:W-:-:S04]  /*0960*/  ISETP.GE.AND P0, PT, R5, 0x2, PT ;  /* 0x000000020500780c */ /* 0x000fc80003f06270 */
[----:B------:R-:W-:-:S05]  /*0970*/  SEL R13, R13, RZ, P0 ;  /* 0x000000ff0d0d7207 */ /* 0x000fca0000000000 */
[----:B------:R-:W-:Y:S01]  /*0980*/  IMAD.IADD R13, R12, 0x1, R13 ;  /* 0x000000010c0d7824 */ /* 0x000fe200078e020d */
[----:B0-----:R-:W-:-:S04]  /*0990*/  SEL R10, R9, RZ, P0 ;  /* 0x000000ff090a7207 */ /* 0x001fc80000000000 */
[----:B------:R-:W0:Y:S01]  /*09a0*/  SHFL.UP PT, R9, R13, 0x4, RZ ;  /* 0x048000000d097989 */ /* 0x000e2200000e00ff */
[----:B------:R-:W-:-:S05]  /*09b0*/  IMAD.IADD R10, R11, 0x1, R10 ;  /* 0x000000010b0a7824 */ /* 0x000fca00078e020a */
[----:B------:R-:W-:-:S04]  /*09c0*/  ISETP.NE.AND P0, PT, R10, RZ, PT ;  /* 0x000000ff0a00720c */ /* 0x000fc80003f05270 */
        /* <DEDUP_REMOVED lines=8> */
[----:B------:R-:W-:-:S04]  /*0a50*/  ISETP.NE.AND P0, PT, R9, RZ, PT ;  /* 0x000000ff0900720c */ /* 0x000fc80003f05270 */
[----:B-1----:R-:W-:Y:S02]  /*0a60*/  SEL R13, R11, RZ, !P0 ;  /* 0x000000ff0b0d7207 */ /* 0x002fe40004000000 */
[----:B------:R-:W0:Y:S01]  /*0a70*/  SHFL.UP PT, R11, R9, 0x8, RZ ;  /* 0x05000000090b7989 */ /* 0x000e2200000e00ff */
[----:B------:R-:W-:-:S04]  /*0a80*/  ISETP.GE.AND P0, PT, R5, 0x8, PT ;  /* 0x000000080500780c */ /* 0x000fc80003f06270 */
[----:B------:R-:W-:-:S05]  /*0a90*/  SEL R13, R13, RZ, P0 ;  /* 0x000000ff0d0d7207 */ /* 0x000fca0000000000 */
[----:B------:R-:W-:Y:S01]  /*0aa0*/  IMAD.IADD R13, R12, 0x1, R13 ;  /* 0x000000010c0d7824 */ /* 0x000fe200078e020d */
[----:B0-----:R-:W-:-:S04]  /*0ab0*/  SEL R10, R11, RZ, P0 ;  /* 0x000000ff0b0a7207 */ /* 0x001fc80000000000 */
[----:B------:R-:W0:Y:S01]  /*0ac0*/  SHFL.UP PT, R11, R13, 0x10, RZ ;  /* 0x060000000d0b7989 */ /* 0x000e2200000e00ff */
[----:B------:R-:W-:-:S05]  /*0ad0*/  IMAD.IADD R14, R9, 0x1, R10 ;  /* 0x00000001090e7824 */ /* 0x000fca00078e020a */
[----:B------:R-:W1:Y:S01]  /*0ae0*/  SHFL.UP PT, R10, R14, 0x10, RZ ;  /* 0x060000000e0a7989 */ /* 0x000e6200000e00ff */
[----:B------:R-:W-:-:S04]  /*0af0*/  ISETP.NE.AND P0, PT, R14, RZ, PT ;  /* 0x000000ff0e00720c */ /* 0x000fc80003f05270 */
[----:B0-----:R-:W-:Y:S02]  /*0b00*/  SEL R11, R11, RZ, !P0 ;  /* 0x000000ff0b0b7207 */ /* 0x001fe40004000000 */
[----:B------:R-:W-:-:S04]  /*0b10*/  ISETP.GE.AND P0, PT, R5, 0x10, PT ;  /* 0x000000100500780c */ /* 0x000fc80003f06270 */
[----:B-1----:R-:W-:Y:S02]  /*0b20*/  SEL R9, R10, RZ, P0 ;  /* 0x000000ff0a097207 */ /* 0x002fe40000000000 */
[----:B------:R-:W-:Y:S02]  /*0b30*/  SEL R10, R11, RZ, P0 ;  /* 0x000000ff0b0a7207 */ /* 0x000fe40000000000 */
[----:B------:R-:W-:Y:S01]  /*0b40*/  ISETP.NE.AND P0, PT, R5, 0x1f, PT ;  /* 0x0000001f0500780c */ /* 0x000fe20003f05270 */
[----:B------:R-:W-:Y:S02]  /*0b50*/  IMAD.IADD R24, R14, 0x1, R9 ;  /* 0x000000010e187824 */ /* 0x000fe400078e0209 */
[----:B------:R-:W-:-:S10]  /*0b60*/  IMAD.IADD R25, R13, 0x1, R10 ;  /* 0x000000010d197824 */ /* 0x000fd400078e020a */
[----:B------:R-:W-:-:S05]  /*0b70*/  @!P0 LEA R17, R8, UR4, 0x3 ;  /* 0x0000000408118c11 */ /* 0x000fca000f8e18ff */
[----:B------:R-:W-:Y:S01]  /*0b80*/  @!P0 STS.64 [R17], R24 ;  /* 0x0000001811008388 */ /* 0x000fe20000000a00 */
[----:B------:R-:W-:Y:S06]  /*0b90*/  BAR.SYNC.DEFER_BLOCKING 0x0 ;  /* 0x0000000000007b1d */ /* 0x000fec0000010000 */
[----:B------:R-:W-:Y:S04]  /*0ba0*/  SHFL.UP PT, R24, R24, 0x1, RZ ;  /* 0x0420000018187989 */ /* 0x000fe800000e00ff */
[----:B------:R-:W0:Y:S04]  /*0bb0*/  LDS.128 R8, [UR4] ;  /* 0x00000004ff087984 */ /* 0x000e280008000c00 */
[----:B------:R-:W1:Y:S01]  /*0bc0*/  LDS.128 R12, [UR4+0x10] ;  /* 0x00001004ff0c7984 */ /* 0x000e620008000c00 */
[----:B0-----:R-:W-:Y:S01]  /*0bd0*/  ISETP.NE.AND P0, PT, R10, RZ, PT ;  /* 0x000000ff0a00720c */ /* 0x001fe20003f05270 */
[----:B------:R-:W-:-:S03]  /*0be0*/  IMAD.IADD R17, R8, 0x1, R10 ;  /* 0x0000000108117824 */ /* 0x000fc600078e020a */
[----:B------:R-:W-:Y:S02]  /*0bf0*/  SEL R18, R9, RZ, !P0 ;  /* 0x000000ff09127207 */ /* 0x000fe40004000000 */
[----:B-1----:R-:W-:-:S03]  /*0c00*/  ISETP.NE.AND P0, PT, R12, RZ, PT ;  /* 0x000000ff0c00720c */ /* 0x002fc60003f05270 */
[----:B------:R-:W-:Y:S02]  /*0c10*/  IMAD.IADD R18, R11, 0x1, R18 ;  /* 0x000000010b127824 */ /* 0x000fe400078e0212 */
[----:B------:R-:W-:-:S03]  /*0c20*/  IMAD.MOV.U32 R11, RZ, RZ, R16 ;  /* 0x000000ffff0b7224 */ /* 0x000fc600078e0010 */
[----:B------:R-:W-:Y:S02]  /*0c30*/  SEL R20, R18, RZ, !P0 ;  /* 0x000000ff12147207 */ /* 0x000fe40004000000 */
[----:B------:R-:W-:-:S03]  /*0c40*/  SHF.R.U32.HI R27, RZ, 0x5, R11 ;  /* 0x00000005ff1b7819 */ /* 0x000fc6000001160b */
[----:B------:R-:W-:Y:S01]  /*0c50*/  IMAD.IADD R19, R13, 0x1, R20 ;  /* 0x000000010d137824 */ /* 0x000fe200078e0214 */
[----:B------:R-:W-:Y:S01]  /*0c60*/  ISETP.NE.AND P0, PT, R27, 0x2, PT ;  /* 0x000000021b00780c */ /* 0x000fe20003f05270 */
[----:B------:R-:W-:Y:S01]  /*0c70*/  IMAD.IADD R13, R17, 0x1, R12 ;  /* 0x00000001110d7824 */ /* 0x000fe200078e020c */
[----:B------:R-:W-:Y:S02]  /*0c80*/  ISETP.NE.AND P6, PT, R27, 0x6, PT ;  /* 0x000000061b00780c */ /* 0x000fe40003fc5270 */
[----:B------:R-:W-:Y:S02]  /*0c90*/  SEL R16, R17, R8, !P0 ;  /* 0x0000000811107207 */ /* 0x000fe40004000000 */
[----:B------:R-:W-:Y:S02]  /*0ca0*/  SEL R48, R18, R9, !P0 ;  /* 0x0000000912307207 */ /* 0x000fe40004000000 */
[C---:B------:R-:W-:Y:S02]  /*0cb0*/  ISETP.NE.AND P0, PT, R27.reuse, 0x3, PT ;  /* 0x000000031b00780c */ /* 0x040fe40003f05270 */
[----:B------:R-:W-:-:S02]  /*0cc0*/  ISETP.NE.AND P2, PT, R27, 0x7, PT ;  /* 0x000000071b00780c */ /* 0x000fc40003f45270 */
[----:B------:R-:W-:Y:S01]  /*0cd0*/  SEL R9, R13, R16, !P0 ;  /* 0x000000100d097207 */ /* 0x000fe20004000000 */
[C---:B------:R-:W-:Y:S01]  /*0ce0*/  IMAD.IADD R13, R14.reuse, 0x1, R13 ;  /* 0x000000010e0d7824 */ /* 0x040fe200078e020d */
[----:B------:R-:W-:Y:S02]  /*0cf0*/  SEL R48, R19, R48, !P0 ;  /* 0x0000003013307207 */ /* 0x000fe40004000000 */
[----:B------:R-:W-:-:S04]  /*0d00*/  ISETP.NE.AND P0, PT, R14, RZ, PT ;  /* 0x000000ff0e00720c */ /* 0x000fc80003f05270 */
[----:B------:R-:W-:Y:S02]  /*0d10*/  SEL R20, R19, RZ, !P0 ;  /* 0x000000ff13147207 */ /* 0x000fe40004000000 */
[----:B------:R-:W0:Y:S03]  /*0d20*/  LDS.128 R16, [UR4+0x20] ;  /* 0x00002004ff107984 */ /* 0x000e260008000c00 */
[----:B------:R-:W-:Y:S01]  /*0d30*/  IMAD.IADD R15, R15, 0x1, R20 ;  /* 0x000000010f0f7824 */ /* 0x000fe200078e0214 */
[----:B0-----:R-:W-:-:S04]  /*0d40*/  ISETP.NE.AND P0, PT, R16, RZ, PT ;  /* 0x000000ff1000720c */ /* 0x001fc80003f05270 */
[----:B------:R-:W-:Y:S02]  /*0d50*/  SEL R20, R15, RZ, !P0 ;  /* 0x000000ff0f147207 */ /* 0x000fe40004000000 */
[----:B------:R-:W-:-:S03]  /*0d60*/  ISETP.NE.AND P0, PT, R27, 0x4, PT ;  /* 0x000000041b00780c */ /* 0x000fc60003f05270 */
[----:B------:R-:W-:Y:S01]  /*0d70*/  IMAD.IADD R17, R17, 0x1, R20 ;  /* 0x0000000111117824 */ /* 0x000fe200078e0214 */
[----:B------:R-:W-:Y:S02]  /*0d80*/  SEL R48, R15, R48, !P0 ;  /* 0x000000300f307207 */ /* 0x000fe40004000000 */
[C---:B------:R-:W-:Y:S01]  /*0d90*/  SEL R22, R13.reuse, R9, !P0 ;  /* 0x000000090d167207 */ /* 0x040fe20004000000 */
[----:B------:R-:W-:Y:S01]  /*0da0*/  IMAD.IADD R13, R13, 0x1, R16 ;  /* 0x000000010d0d7824 */ /* 0x000fe200078e0210 */
[----:B------:R-:W-:-:S04]  /*0db0*/  ISETP.NE.AND P0, PT, R18, RZ, PT ;  /* 0x000000ff1200720c */ /* 0x000fc80003f05270 */
[----:B------:R-:W-:Y:S02]  /*0dc0*/  SEL R20, R17, RZ, !P0 ;  /* 0x000000ff11147207 */ /* 0x000fe40004000000 */
[----:B------:R-:W-:-:S03]  /*0dd0*/  ISETP.NE.AND P0, PT, R27, 0x5, PT ;  /* 0x000000051b00780c */ /* 0x000fc60003f05270 */
[----:B------:R-:W-:Y:S01]  /*0de0*/  IMAD.IADD R19, R19, 0x1, R20 ;  /* 0x0000000113137824 */ /* 0x000fe200078e0214 */
[----:B------:R-:W-:Y:S02]  /*0df0*/  SEL R9, R13, R22, !P0 ;  /* 0x000000160d097207 */ /* 0x000fe40004000000 */
[----:B------:R-:W0:Y:S01]  /*0e00*/  LDS.128 R20, [UR4+0x30] ;  /* 0x00003004ff147984 */ /* 0x000e220008000c00 */
[----:B------:R-:W-:-:S04]  /*0e10*/  SEL R48, R17, R48, !P0 ;  /* 0x0000003011307207 */ /* 0x000fc80004000000 */
[----:B------:R-:W-:Y:S02]  /*0e20*/  SEL R48, R19, R48, !P6 ;  /* 0x0000003013307207 */ /* 0x000fe40007000000 */
[----:B0-----:R-:W-:-:S04]  /*0e30*/  ISETP.NE.AND P0, PT, R20, RZ, PT ;  /* 0x000000ff1400720c */ /* 0x001fc80003f05270 */
[----:B------:R-:W-:Y:S02]  /*0e40*/  SEL R50, R19, RZ, !P0 ;  /* 0x000000ff13327207 */ /* 0x000fe40004000000 */
[----:B------:R-:W-:-:S03]  /*0e50*/  ISETP.GE.U32.AND P0, PT, R11, 0x20, PT ;  /* 0x000000200b00780c */ /* 0x000fc60003f06070 */
[----:B------:R-:W-:-:S05]  /*0e60*/  IMAD.IADD R21, R21, 0x1, R50 ;  /* 0x0000000115157824 */ /* 0x000fca00078e0232 */
[----:B------:R-:W-:Y:S02]  /*0e70*/  SEL R48, R21, R48, !P2 ;  /* 0x0000003015307207 */ /* 0x000fe40005000000 */
[----:B------:R-:W-:Y:S02]  /*0e80*/  ISETP.NE.AND P2, PT, R5, RZ, PT ;  /* 0x000000ff0500720c */ /* 0x000fe40003f45270 */
[----:B------:R-:W-:Y:S02]  /*0e90*/  SEL R41, R48, RZ, P0 ;  /* 0x000000ff30297207 */ /* 0x000fe40000000000 */
[----:B------:R-:W0:Y:S01]  /*0ea0*/  SHFL.UP PT, R48, R25, 0x1, RZ ;  /* 0x0420000019307989 */ /* 0x000e2200000e00ff */
[----:B------:R-:W-:-:S04]  /*0eb0*/  ISETP.NE.AND P0, PT, R24, RZ, PT ;  /* 0x000000ff1800720c */ /* 0x000fc80003f05270 */
[----:B------:R-:W-:Y:S02]  /*0ec0*/  SEL R15, R41, RZ, !P0 ;  /* 0x000000ff290f7207 */ /* 0x000fe40004000000 */
[----:B------:R-:W-:-:S03]  /*0ed0*/  ISETP.NE.AND P0, PT, R0, RZ, PT ;  /* 0x000000ff0000720c */ /* 0x000fc60003f05270 */
[----:B0-----:R-:W-:Y:S02]  /*0ee0*/  @P2 IMAD.IADD R41, R48, 0x1, R15 ;  /* 0x0000000130292824 */ /* 0x001fe400078e020f */
[----:B------:R-:W-:Y:S01]  /*0ef0*/  IMAD.IADD R15, R18, 0x1, R13 ;  /* 0x00000001120f7824 */ /* 0x000fe200078e020d */
[----:B------:R-:W-:Y:S02]  /*0f00*/  SEL R13, R24, RZ, P2 ;  /* 0x000000ff180d7207 */ /* 0x000fe40001000000 */
[----:B------:R-:W-:Y:S02]  /*0f10*/  SEL R48, R41, RZ, !P0 ;  /* 0x000000ff29307207 */ /* 0x000fe40004000000 */
[----:B------:R-:W-:Y:S02]  /*0f20*/  SEL R9, R15, R9, !P6 ;  /* 0x000000090f097207 */ /* 0x000fe40007000000 */
[----:B------:R-:W-:Y:S01]  /*0f30*/  ISETP.NE.AND P6, PT, R45, RZ, PT ;  /* 0x000000ff2d00720c */ /* 0x000fe20003fc5270 */
[----:B------:R-:W-:Y:S01]  /*0f40*/  IMAD.IADD R5, R47, 0x1, R48 ;  /* 0x000000012f057824 */ /* 0x000fe200078e0230 */
[----:B------:R-:W-:-:S04]  /*0f50*/  ISETP.NE.AND P2, PT, R26, RZ, PT ;  /* 0x000000ff1a00720c */ /* 0x000fc80003f45270 */
[----:B------:R-:W-:-:S05]  /*0f60*/  SEL R48, R5, RZ, !P3 ;  /* 0x000000ff05307207 */ /* 0x000fca0005800000 */
[----:B------:R-:W-:-:S05]  /*0f70*/  IMAD.IADD R7, R7, 0x1, R48 ;  /* 0x0000000107077824 */ /* 0x000fca00078e0230 */
[----:B------:R-:W-:Y:S02]  /*0f80*/  SEL R48, R7, RZ, !P1 ;  /* 0x000000ff07307207 */ /* 0x000fe40004800000 */
[----:B------:R-:W-:-:S03]  /*0f90*/  ISETP.NE.AND P1, PT, R46, RZ, PT ;  /* 0x000000ff2e00720c */ /* 0x000fc60003f25270 */
[----:B------:R-:W-:-:S05]  /*0fa0*/  IMAD.IADD R29, R29, 0x1, R48 ;  /* 0x000000011d1d7824 */ /* 0x000fca00078e0230 */
[----:B------:R-:W-:Y:S02]  /*0fb0*/  SEL R46, R29, RZ, !P6 ;  /* 0x000000ff1d2e7207 */ /* 0x000fe40007000000 */
[----:B------:R-:W-:-:S03]  /*0fc0*/  ISETP.NE.AND P6, PT, R27, 0x7, PT ;  /* 0x000000071b00780c */ /* 0x000fc60003fc5270 */
[----:B------:R-:W-:-:S05]  /*0fd0*/  IMAD.IADD R31, R31, 0x1, R46 ;  /* 0x000000011f1f7824 */ /* 0x000fca00078e022e */
[----:B------:R-:W-:-:S05]  /*0fe0*/  SEL R24, R31, RZ, !P2 ;  /* 0x000000ff1f187207 */ /* 0x000fca0005000000 */
[----:B------:R-:W-:Y:S02]  /*0ff0*/  IMAD.IADD R33, R33, 0x1, R24 ;  /* 0x0000000121217824 */ /* 0x000fe400078e0218 */
[----:B------:R-:W-:Y:S01]  /*1000*/  @!P6 IMAD.IADD R9, R15, 0x1, R20 ;  /* 0x000000010f09e824 */ /* 0x000fe200078e0214 */
[----:B------:R-:W-:Y:S02]  /*1010*/  IADD3 R15, PT, PT, R12, R10, R8 ;  /* 0x0000000a0c0f7210 */ /* 0x000fe40007ffe008 */
[----:B------:R-:W-:Y:S02]  /*1020*/  SEL R24, R33, RZ, !P1 ;  /* 0x000000ff21187207 */ /* 0x000fe40004800000 */
[----:B------:R-:W-:Y:S02]  /*1030*/  IADD3 R15, PT, PT, R16, R14, R15 ;  /* 0x0000000e100f7210 */ /* 0x000fe40007ffe00f */
[----:B------:R-:W-:Y:S01]  /*1040*/  ISETP.GE.U32.AND P6, PT, R11, 0x20, PT ;  /* 0x000000200b00780c */ /* 0x000fe20003fc6070 */
[----:B------:R-:W-:Y:S01]  /*1050*/  IMAD.IADD R35, R35, 0x1, R24 ;  /* 0x0000000123237824 */ /* 0x000fe200078e0218 */
[----:B------:R-:W-:-:S02]  /*1060*/  IADD3 R15, PT, PT, R20, R18, R15 ;  /* 0x00000012140f7210 */ /* 0x000fc40007ffe00f */
[----:B------:R-:W-:Y:S02]  /*1070*/  SEL R48, R9, RZ, P6 ;  /* 0x000000ff09307207 */ /* 0x000fe40003000000 */
[----:B------:R-:W-:Y:S02]  /*1080*/  SEL R26, R35, RZ, !P5 ;  /* 0x000000ff231a7207 */ /* 0x000fe40006800000 */
[----:B------:R-:W-:Y:S01]  /*1090*/  ISETP.NE.AND P5, PT, R22, RZ, PT ;  /* 0x000000ff1600720c */ /* 0x000fe20003fa5270 */
[----:B------:R-:W-:Y:S02]  /*10a0*/  IMAD.IADD R13, R48, 0x1, R13 ;  /* 0x00000001300d7824 */ /* 0x000fe400078e020d */
[----:B------:R-:W-:Y:S01]  /*10b0*/  IMAD.IADD R37, R37, 0x1, R26 ;  /* 0x0000000125257824 */ /* 0x000fe200078e021a */
[----:B------:R-:W-:Y:S01]  /*10c0*/  SEL R24, R21, RZ, !P5 ;  /* 0x000000ff15187207 */ /* 0x000fe20006800000 */
[----:B------:R-:W-:Y:S01]  /*10d0*/  IMAD.IADD R9, R39, 0x1, R13 ;  /* 0x0000000127097824 */ /* 0x000fe200078e020d */
[----:B------:R-:W-:Y:S01]  /*10e0*/  ISETP.NE.AND P5, PT, R11, RZ, PT ;  /* 0x000000ff0b00720c */ /* 0x000fe20003fa5270 */
[----:B------:R-:W-:-:S02]  /*10f0*/  IMAD.IADD R19, R13, 0x1, R0 ;  /* 0x000000010d137824 */ /* 0x000fc400078e0200 */
[----:B------:R-:W-:Y:S02]  /*1100*/  IMAD.IADD R25, R23, 0x1, R24 ;  /* 0x0000000117197824 */ /* 0x000fe400078e0218 */
[----:B------:R-:W-:Y:S01]  /*1110*/  IMAD.IADD R24, R22, 0x1, R15 ;  /* 0x0000000116187824 */ /* 0x000fe200078e020f */
[----:B------:R-:W-:Y:S01]  /*1120*/  SEL R15, R37, RZ, !P4 ;  /* 0x000000ff250f7207 */ /* 0x000fe20006000000 */
[--C-:B------:R-:W-:Y:S02]  /*1130*/  IMAD.IADD R2, R2, 0x1, R13.reuse ;  /* 0x0000000102027824 */ /* 0x100fe400078e020d */
[----:B------:R-:W-:Y:S02]  /*1140*/  IMAD.IADD R42, R42, 0x1, R13 ;  /* 0x000000012a2a7824 */ /* 0x000fe400078e020d */
[----:B------:R-:W-:Y:S02]  /*1150*/  IMAD.IADD R39, R44, 0x1, R15 ;  /* 0x000000012c277824 */ /* 0x000fe400078e020f */
[----:B------:R-:W0:Y:S01]  /*1160*/  @!P5 LDC.64 R46, c[0x0][0x3a8] ;  /* 0x0000ea00ff2edb82 */ /* 0x000e220000000a00 */
[----:B------:R-:W-:-:S02]  /*1170*/  @!P5 IMAD.MOV.U32 R26, RZ, RZ, 0x65 ;  /* 0x00000065ff1ad424 */ /* 0x000fc400078e00ff */
[----:B------:R-:W-:Y:S02]  /*1180*/  @!P5 IMAD.MOV.U32 R27, RZ, RZ, 0x0 ;  /* 0x00000000ff1bd424 */ /* 0x000fe400078e00ff */
[----:B------:R-:W-:Y:S02]  /*1190*/  VIADD R15, R9, 0x1 ;  /* 0x00000001090f7836 */ /* 0x000fe40000000000 */
[----:B------:R-:W-:Y:S01]  /*11a0*/  @!P2 IMAD.MOV R15, RZ, RZ, R9 ;  /* 0x000000ffff0fa224 */ /* 0x000fe200078e0209 */
[----:B------:R-:W-:Y:S01]  /*11b0*/  ISETP.GE.AND P2, PT, R24, 0x101, PT ;  /* 0x000001011800780c */ /* 0x000fe20003f46270 */
[----:B------:R-:W-:Y:S02]  /*11c0*/  VIADD R44, R0, 0x1 ;  /* 0x00000001002c7836 */ /* 0x000fe40000000000 */
[----:B------:R-:W-:Y:S02]  /*11d0*/  @!P3 IMAD.MOV R44, RZ, RZ, R0 ;  /* 0x000000ffff2cb224 */ /* 0x000fe400078e0200 */
[----:B------:R-:W-:-:S02]  /*11e0*/  VIADD R0, R15, 0x1 ;  /* 0x000000010f007836 */ /* 0x000fc40000000000 */
[----:B------:R-:W-:Y:S02]  /*11f0*/  IMAD.IADD R17, R13, 0x1, R44 ;  /* 0x000000010d117824 */ /* 0x000fe400078e022c */
[----:B------:R-:W-:Y:S02]  /*1200*/  IMAD.IADD R43, R43, 0x1, R13 ;  /* 0x000000012b2b7824 */ /* 0x000fe400078e020d */
[----:B------:R-:W-:Y:S01]  /*1210*/  @!P1 IMAD.MOV R0, RZ, RZ, R15 ;  /* 0x000000ffff009224 */ /* 0x000fe200078e020f */
[----:B0-----:R0:W-:Y:S01]  /*1220*/  @!P5 ST.E.128.STRONG.GPU desc[UR12][R46.64+0x200], R24 ;  /* 0x000200182e00d985 */ /* 0x0011e2000c10fd0c */
[----:B------:R-:W-:Y:S05]  /*1230*/  @!P2 BRA `(.L_x_812) ;  /* 0x0000000c0034a947 */ /* 0x000fea0003800000 */
        /* <DEDUP_REMOVED lines=19> */
[----:B------:R-:W-:-:S03]  /*1370*/  ISETP.GE.U32.AND P1, PT, R11, R24, PT ;  /* 0x000000180b00720c */ /* 0x000fc60003f26070 */
[----:B------:R1:W-:Y:S02]  /*1380*/  @P2 STS.64 [R2], R28 ;  /* 0x0000001c02002388 */ /* 0x0003e40000000a00 */
[----:B------:R-:W-:Y:S02]  /*1390*/  @P0 LEA R43, R43, UR4, 0x3 ;  /* 0x000000042b2b0c11 */ /* 0x000fe4000f8e18ff */
[----:B------:R1:W-:Y:S02]  /*13a0*/  @P6 STS.64 [R9], R30 ;  /* 0x0000001e09006388 */ /* 0x0003e40000000a00 */
[----:B------:R-:W-:Y:S02]  /*13b0*/  @P3 LEA R42, R42, UR4, 0x3 ;  /* 0x000000042a2a3c11 */ /* 0x000fe4000f8e18ff */
[----:B------:R1:W-:Y:S04]  /*13c0*/  @P5 STS.64 [R15], R32 ;  /* 0x000000200f005388 */ /* 0x0003e80000000a00 */
[----:B------:R1:W-:Y:S04]  /*13d0*/  @P4 STS.64 [R0], R34 ;  /* 0x0000002200004388 */ /* 0x0003e80000000a00 */
[----:B------:R1:W-:Y:S04]  /*13e0*/  @P3 STS.64 [R42], R36 ;  /* 0x000000242a003388 */ /* 0x0003e80000000a00 */
[----:B------:R1:W-:Y:S01]  /*13f0*/  @P0 STS.64 [R43], R38 ;  /* 0x000000262b000388 */ /* 0x0003e20000000a00 */
[----:B------:R-:W-:Y:S06]  /*1400*/  BAR.SYNC.DEFER_BLOCKING 0x0 ;  /* 0x0000000000007b1d */ /* 0x000fec0000010000 */
[----:B------:R-:W-:Y:S05]  /*1410*/  @P1 EXIT ;  /* 0x000000000000194d */ /* 0x000fea0003800000 */
[----:B------:R-:W-:Y:S01]  /*1420*/  IADD3 R3, PT, PT, R14, R10, R12 ;  /* 0x0000000a0e037210 */ /* 0x000fe20007ffe00c */
[----:B------:R-:W-:Y:S01]  /*1430*/  BSSY.RECONVERGENT B0, `(.L_x_813) ;  /* 0x0000027000007945 */ /* 0x000fe20003800200 */
[----:B-1----:R-:W-:Y:S02]  /*1440*/  LOP3.LUT R0, RZ, R11, RZ, 0x33, !PT ;  /* 0x0000000bff007212 */ /* 0x002fe400078e33ff */
[----:B------:R-:W-:-:S04]  /*1450*/  IADD3 R3, PT, PT, R18, R3, R16 ;  /* 0x0000000312037210 */ /* 0x000fc80007ffe010 */
[----:B------:R-:W-:-:S04]  /*1460*/  IADD3 R3, PT, PT, R22, R3, R20 ;  /* 0x0000000316037210 */ /* 0x000fc80007ffe014 */
[----:B------:R-:W-:-:S04]  /*1470*/  IADD3 R0, PT, PT, R0, R3, R8 ;  /* 0x0000000300007210 */ /* 0x000fc80007ffe008 */
[C---:B------:R-:W-:Y:S02]  /*1480*/  LOP3.LUT R2, R0.reuse, 0x300, RZ, 0xc0, !PT ;  /* 0x0000030000027812 */ /* 0x040fe400078ec0ff */
[----:B------:R-:W-:Y:S02]  /*1490*/  ISETP.GE.U32.AND P1, PT, R0, 0x300, PT ;  /* 0x000003000000780c */ /* 0x000fe40003f26070 */
[----:B------:R-:W-:-:S13]  /*14a0*/  ISETP.NE.AND P0, PT, R2, 0x300, PT ;  /* 0x000003000200780c */ /* 0x000fda0003f05270 */
[----:B------:R-:W-:Y:S05]  /*14b0*/  @!P0 BRA `(.L_x_814) ;  /* 0x0000000000788947 */ /* 0x000fea0003800000 */
[----:B------:R-:W1:Y:S01]  /*14c0*/  LDC.64 R2, c[0x0][0x398] ;  /* 0x0000e600ff027b82 */ /* 0x000e620000000a00 */
[----:B------:R-:W-:Y:S02]  /*14d0*/  LEA.HI R0, R0, 0x1, RZ, 0x18 ;  /* 0x0000000100007811 */ /* 0x000fe400078fc0ff */
[----:B------:R-:W-:-:S03]  /*14e0*/  LEA R7, R11, UR4, 0x3 ;  /* 0x000000040b077c11 */ /* 0x000fc6000f8e18ff */
[C---:B------:R-:W-:Y:S01]  /*14f0*/  IMAD.SHL.U32 R6, R0.reuse, 0x100, RZ ;  /* 0x0000010000067824 */ /* 0x040fe200078e00ff */
[----:B------:R-:W-:Y:S01]  /*1500*/  LOP3.LUT R0, R0, 0x3, RZ, 0xc0, !PT ;  /* 0x0000000300007812 */ /* 0x000fe200078ec0ff */
[----:B------:R-:W2:Y:S03]  /*1510*/  LDC.64 R4, c[0x0][0x390] ;  /* 0x0000e400ff047b82 */ /* 0x000ea60000000a00 */
[----:B------:R-:W-:Y:S01]  /*1520*/  LOP3.LUT R6, R6, 0x300, RZ, 0xc0, !PT ;  /* 0x0000030006067812 */ /* 0x000fe200078ec0ff */
[----:B------:R-:W-:Y:S02]  /*1530*/  IMAD.MOV R0, RZ, RZ, -R0 ;  /* 0x000000ffff007224 */ /* 0x000fe400078e0a00 */
[----:B-1----:R-:W-:-:S04]  /*1540*/  IMAD.WIDE.U32 R2, R11, 0x4, R2 ;  /* 0x000000040b027825 */ /* 0x002fc800078e0002 */
[----:B------:R-:W-:Y:S02]  /*1550*/  IMAD.MOV.U32 R12, RZ, RZ, R2 ;  /* 0x000000ffff0c7224 */ /* 0x000fe400078e0002 */
[----:B------:R-:W-:Y:S02]  /*1560*/  IMAD.MOV.U32 R15, RZ, RZ, R3 ;  /* 0x000000ffff0f7224 */ /* 0x000fe400078e0003 */
[----:B--2---:R-:W-:-:S04]  /*1570*/  IMAD.WIDE.U32 R4, R11, 0x4, R4 ;  /* 0x000000040b047825 */ /* 0x004fc800078e0004 */
[----:B------:R-:W-:Y:S02]  /*1580*/  IMAD.MOV.U32 R10, RZ, RZ, R4 ;  /* 0x000000ffff0a7224 */ /* 0x000fe400078e0004 */
[----:B------:R-:W-:Y:S02]  /*1590*/  IMAD.MOV.U32 R13, RZ, RZ, R5 ;  /* 0x000000ffff0d7224 */ /* 0x000fe400078e0005 */
[----:B------:R-:W-:-:S07]  /*15a0*/  IMAD.IADD R11, R11, 0x1, R6 ;  /* 0x000000010b0b7824 */ /* 0x000fce00078e0206 */
.L_x_815:
[----:B-1----:R1:W2:Y:S01]  /*15b0*/  LDS.64 R8, [R7] ;  /* 0x0000000007087984 */ /* 0x0022a20000000a00 */
[----:B------:R-:W-:Y:S01]  /*15c0*/  IMAD.MOV.U32 R2, RZ, RZ, R10 ;  /* 0x000000ffff027224 */ /* 0x000fe200078e000a */
[----:B------:R-:W-:Y:S01]  /*15d0*/  IADD3 R10, P3, PT, R10, 0x400, RZ ;  /* 0x000004000a0a7810 */ /* 0x000fe20007f7e0ff */
[----:B------:R-:W-:Y:S02]  /*15e0*/  IMAD.MOV.U32 R3, RZ, RZ, R13 ;  /* 0x000000ffff037224 */ /* 0x000fe400078e000d */
[----:B------:R-:W-:Y:S01]  /*15f0*/  IMAD.MOV.U32 R4, RZ, RZ, R12 ;  /* 0x000000ffff047224 */ /* 0x000fe200078e000c */
[----:B------:R-:W-:Y:S01]  /*1600*/  IADD3 R12, P2, PT, R12, 0x400, RZ ;  /* 0x000004000c0c7810 */ /* 0x000fe20007f5e0ff */
[----:B------:R-:W-:Y:S02]  /*1610*/  IMAD.MOV.U32 R5, RZ, RZ, R15 ;  /* 0x000000ffff057224 */ /* 0x000fe400078e000f */
[----:B------:R-:W-:Y:S02]  /*1620*/  VIADD R0, R0, 0x1 ;  /* 0x0000000100007836 */ /* 0x000fe40000000000 */
[----:B-1----:R-:W-:-:S02]  /*1630*/  VIADD R7, R7, 0x800 ;  /* 0x0000080007077836 */ /* 0x002fc40000000000 */
[----:B------:R-:W-:Y:S01]  /*1640*/  IMAD.X R15, RZ, RZ, R15, P2 ;  /* 0x000000ffff0f7224 */ /* 0x000fe200010e060f */
[----:B------:R-:W-:Y:S01]  /*1650*/  ISETP.NE.AND P0, PT, R0, RZ, PT ;  /* 0x000000ff0000720c */ /* 0x000fe20003f05270 */
[----:B------:R-:W-:Y:S01]  /*1660*/  IMAD.X R13, RZ, RZ, R13, P3 ;  /* 0x000000ffff0d7224 */ /* 0x000fe200018e060d */
[----:B--2---:R1:W-:Y:S04]  /*1670*/  STG.E desc[UR12][R2.64], R8 ;  /* 0x0000000802007986 */ /* 0x0043e8000c10190c */
[----:B------:R1:W-:Y:S07]  /*1680*/  STG.E desc[UR12][R4.64], R9 ;  /* 0x0000000904007986 */ /* 0x0003ee000c10190c */
[----:B------:R-:W-:Y:S05]  /*1690*/  @P0 BRA `(.L_x_815) ;  /* 0xfffffffc00c40947 */ /* 0x000fea000383ffff */
.L_x_814:
[----:B------:R-:W-:Y:S05]  /*16a0*/  BSYNC.RECONVERGENT B0 ;  /* 0x0000000000007941 */ /* 0x000fea0003800200 */
.L_x_813:
[----:B------:R-:W-:Y:S05]  /*16b0*/  @!P1 EXIT ;  /* 0x000000000000994d */ /* 0x000fea0003800000 */
[----:B------:R-:W2:Y:S01]  /*16c0*/  LDCU.128 UR8, c[0x0][0x390] ;  /* 0x00007200ff0877ac */ /* 0x000ea20008000c00 */
[----:B------:R-:W-:Y:S01]  /*16d0*/  IMAD.IADD R0, R24, 0x1, -R11 ;  /* 0x0000000118007824 */ /* 0x000fe200078e0a0b */
[----:B------:R-:W-:Y:S01]  /*16e0*/  BSSY.RECONVERGENT B0, `(.L_x_816) ;  /* 0x000004b000007945 */ /* 0x000fe20003800200 */
[----:B-1----:R-:W-:Y:S02]  /*16f0*/  IMAD.MOV.U32 R4, RZ, RZ, 0x800 ;  /* 0x00000800ff047424 */ /* 0x002fe400078e00ff */
[----:B------:R-:W-:Y:S01]  /*1700*/  IMAD.MOV.U32 R5, RZ, RZ, 0x0 ;  /* 0x00000000ff057424 */ /* 0x000fe200078e00ff */
[----:B------:R-:W-:Y:S02]  /*1710*/  ISETP.GT.AND P1, PT, R0, 0xc00, PT ;  /* 0x00000c000000780c */ /* 0x000fe40003f24270 */
[C---:B------:R-:W-:Y:S01]  /*1720*/  LEA R0, R11.reuse, UR4, 0x3 ;  /* 0x000000040b007c11 */ /* 0x040fe2000f8e18ff */
[----:B------:R-:W-:-:S04]  /*1730*/  IMAD.WIDE.U32 R4, R11, 0x4, R4 ;  /* 0x000000040b047825 */ /* 0x000fc800078e0004 */
[----:B------:R-:W-:Y:S01]  /*1740*/  VIADD R0, R0, 0x1000 ;  /* 0x0000100000007836 */ /* 0x000fe20000000000 */
[C---:B--2---:R-:W-:Y:S02]  /*1750*/  IADD3 R2, P0, PT, R4.reuse, UR8, RZ ;  /* 0x0000000804027c10 */ /* 0x044fe4000ff1e0ff */
[----:B------:R-:W-:Y:S02]  /*1760*/  IADD3 R4, P2, PT, R4, UR10, RZ ;  /* 0x0000000a04047c10 */ /* 0x000fe4000ff5e0ff */
[C---:B------:R-:W-:Y:S02]  /*1770*/  IADD3.X R3, PT, PT, R5.reuse, UR9, RZ, P0, !PT ;  /* 0x0000000905037c10 */ /* 0x040fe400087fe4ff */
[----:B------:R-:W-:Y:S02]  /*1780*/  IADD3.X R5, PT, PT, R5, UR11, RZ, P2, !PT ;  /* 0x0000000b05057c10 */ /* 0x000fe400097fe4ff */
[----:B------:R-:W-:Y:S01]  /*1790*/  PLOP3.LUT P0, PT, PT, PT, PT, 0x80, 0x8 ;  /* 0x000000000008781c */ /* 0x000fe20003f0f070 */
[----:B------:R-:W-:-:S12]  /*17a0*/  @!P1 BRA `(.L_x_817) ;  /* 0x0000000000f89947 */ /* 0x000fd80003800000 */
[----:B------:R-:W-:Y:S01]  /*17b0*/  PLOP3.LUT P0, PT, PT, PT, PT, 0x8, 0x80 ;  /* 0x000000000080781c */ /* 0x000fe20003f0e170 */
[----:B------:R-:W-:-:S12]  /*17c0*/  VIADD R10, R24, 0xfffff400 ;  /* 0xfffff400180a7836 */ /* 0x000fd80000000000 */
.L_x_818:
[----:B------:R-:W1:Y:S01]  /*17d0*/  LDS.64 R6, [R0+-0x1000] ;  /* 0xfff0000000067984 */ /* 0x000e620000000a00 */
[----:B------:R-:W-:-:S03]  /*17e0*/  VIADD R11, R11, 0x1000 ;  /* 0x000010000b0b7836 */ /* 0x000fc60000000000 */
[----:B------:R-:W2:Y:S02]  /*17f0*/  LDS.64 R8, [R0+-0x800] ;  /* 0xfff8000000087984 */ /* 0x000ea40000000a00 */
[----:B------:R-:W-:Y:S02]  /*1800*/  ISETP.GE.AND P1, PT, R11, R10, PT ;  /* 0x0000000a0b00720c */ /* 0x000fe40003f26270 */
[----:B------:R-:W3:Y:S04]  /*1810*/  LDS.64 R12, [R0] ;  /* 0x00000000000c7984 */ /* 0x000ee80000000a00 */
[----:B------:R-:W4:Y:S04]  /*1820*/  LDS.64 R14, [R0+0x800] ;  /* 0x00080000000e7984 */ /* 0x000f280000000a00 */
[----:B------:R-:W5:Y:S04]  /*1830*/  LDS.64 R16, [R0+0x1000] ;  /* 0x0010000000107984 */ /* 0x000f680000000a00 */
[----:B------:R-:W5:Y:S04]  /*1840*/  LDS.64 R18, [R0+0x1800] ;  /* 0x0018000000127984 */ /* 0x000f680000000a00 */
[----:B------:R-:W5:Y:S04]  /*1850*/  LDS.64 R20, [R0+0x2000] ;  /* 0x0020000000147984 */ /* 0x000f680000000a00 */
[----:B------:R-:W5:Y:S04]  /*1860*/  LDS.64 R22, [R0+0x2800] ;  /* 0x0028000000167984 */ /* 0x000f680000000a00 */
[----:B0-----:R-:W0:Y:S04]  /*1870*/  LDS.64 R26, [R0+0x3000] ;  /* 0x00300000001a7984 */ /* 0x001e280000000a00 */
[----:B------:R-:W0:Y:S04]  /*1880*/  LDS.64 R28, [R0+0x3800] ;  /* 0x00380000001c7984 */ /* 0x000e280000000a00 */
[----:B------:R-:W0:Y:S04]  /*1890*/  LDS.64 R30, [R0+0x4000] ;  /* 0x00400000001e7984 */ /* 0x000e280000000a00 */
[----:B------:R-:W0:Y:S04]  /*18a0*/  LDS.64 R32, [R0+0x4800] ;  /* 0x0048000000207984 */ /* 0x000e280000000a00 */
[----:B------:R-:W0:Y:S04]  /*18b0*/  LDS.64 R34, [R0+0x5000] ;  /* 0x0050000000227984 */ /* 0x000e280000000a00 */
[----:B------:R-:W0:Y:S04]  /*18c0*/  LDS.64 R36, [R0+0x5800] ;  /* 0x0058000000247984 */ /* 0x000e280000000a00 */
[----:B------:R-:W0:Y:S04]  /*18d0*/  LDS.64 R38, [R0+0x6000] ;  /* 0x0060000000267984 */ /* 0x000e280000000a00 */
[----:B------:R2:W0:Y:S04]  /*18e0*/  LDS.64 R40, [R0+0x6800] ;  /* 0x0068000000287984 */ /* 0x0004280000000a00 */
[----:B-1----:R1:W-:Y:S04]  /*18f0*/  STG.E desc[UR12][R2.64+-0x800], R6 ;  /* 0xfff8000602007986 */ /* 0x0023e8000c10190c */
[----:B------:R4:W-:Y:S01]  /*1900*/  STG.E desc[UR12][R4.64+-0x800], R7 ;  /* 0xfff8000704007986 */ /* 0x0009e2000c10190c */
[----:B--2---:R-:W-:-:S03]  /*1910*/  VIADD R0, R0, 0x8000 ;  /* 0x0000800000007836 */ /* 0x004fc60000000000 */
[----:B------:R2:W-:Y:S04]  /*1920*/  STG.E desc[UR12][R2.64+-0x400], R8 ;  /* 0xfffc000802007986 */ /* 0x0005e8000c10190c */
[----:B------:R5:W-:Y:S01]  /*1930*/  STG.E desc[UR12][R4.64+-0x400], R9 ;  /* 0xfffc000904007986 */ /* 0x000be2000c10190c */
[----:B-1----:R-:W-:-:S03]  /*1940*/  IADD3 R6, P3, PT, R4, 0x4000, RZ ;  /* 0x0000400004067810 */ /* 0x002fc60007f7e0ff */
[----:B---3--:R-:W-:Y:S02]  /*1950*/  STG.E desc[UR12][R2.64], R12 ;  /* 0x0000000c02007986 */ /* 0x008fe4000c10190c */
[----:B----4-:R-:W-:Y:S02]  /*1960*/  IMAD.X R7, RZ, RZ, R5, P3 ;  /* 0x000000ffff077224 */ /* 0x010fe400018e0605 */
[----:B------:R-:W-:Y:S01]  /*1970*/  STG.E desc[UR12][R4.64], R13 ;  /* 0x0000000d04007986 */ /* 0x000fe2000c10190c */
[----:B--2---:R-:W-:-:S03]  /*1980*/  IADD3 R8, P2, PT, R2, 0x4000, RZ ;  /* 0x0000400002087810 */ /* 0x004fc60007f5e0ff */
[----:B------:R-:W-:Y:S02]  /*1990*/  STG.E desc[UR12][R2.64+0x400], R14 ;  /* 0x0004000e02007986 */ /* 0x000fe4000c10190c */
[----:B-----5:R-:W-:Y:S02]  /*19a0*/  IMAD.X R9, RZ, RZ, R3, P2 ;  /* 0x000000ffff097224 */ /* 0x020fe400010e0603 */
        /* <DEDUP_REMOVED lines=9> */
[----:B0-----:R-:W-:Y:S04]  /*1a40*/  STG.E desc[UR12][R2.64+0x1800], R26 ;  /* 0x0018001a02007986 */ /* 0x001fe8000c10190c */
        /* <DEDUP_REMOVED lines=13> */
[----:B------:R0:W-:Y:S04]  /*1b20*/  STG.E desc[UR12][R2.64+0x3400], R40 ;  /* 0x0034002802007986 */ /* 0x0001e8000c10190c */
[----:B------:R1:W-:Y:S01]  /*1b30*/  STG.E desc[UR12][R4.64+0x3400], R41 ;  /* 0x0034002904007986 */ /* 0x0003e2000c10190c */
[----:B0-----:R-:W-:-:S02]  /*1b40*/  IMAD.MOV.U32 R2, RZ, RZ, R8 ;  /* 0x000000ffff027224 */ /* 0x001fc400078e0008 */
[----:B------:R-:W-:Y:S02]  /*1b50*/  IMAD.MOV.U32 R3, RZ, RZ, R9 ;  /* 0x000000ffff037224 */ /* 0x000fe400078e0009 */
[----:B-1----:R-:W-:Y:S02]  /*1b60*/  IMAD.MOV.U32 R4, RZ, RZ, R6 ;  /* 0x000000ffff047224 */ /* 0x002fe400078e0006 */
[----:B------:R-:W-:Y:S01]  /*1b70*/  IMAD.MOV.U32 R5, RZ, RZ, R7 ;  /* 0x000000ffff057224 */ /* 0x000fe200078e0007 */
[----:B------:R-:W-:Y:S06]  /*1b80*/  @!P1 BRA `(.L_x_818) ;  /* 0xfffffffc00109947 */ /* 0x000fec000383ffff */
.L_x_817:
[----:B------:R-:W-:Y:S05]  /*1b90*/  BSYNC.RECONVERGENT B0 ;  /* 0x0000000000007941 */ /* 0x000fea0003800200 */
.L_x_816:
[----:B------:R-:W-:Y:S01]  /*1ba0*/  IMAD.IADD R6, R24, 0x1, -R11 ;  /* 0x0000000118067824 */ /* 0x000fe200078e0a0b */
[----:B------:R-:W-:Y:S04]  /*1bb0*/  BSSY.RECONVERGENT B0, `(.L_x_819) ;  /* 0x0000026000007945 */ /* 0x000fe80003800200 */
[----:B------:R-:W-:-:S13]  /*1bc0*/  ISETP.GT.AND P1, PT, R6, 0x400, PT ;  /* 0x000004000600780c */ /* 0x000fda0003f24270 */
[----:B------:R-:W-:Y:S05]  /*1bd0*/  @!P1 BRA `(.L_x_820) ;  /* 0x00000000008c9947 */ /* 0x000fea0003800000 */
[----:B------:R-:W1:Y:S01]  /*1be0*/  LDS.64 R6, [R0+-0x1000] ;  /* 0xfff0000000067984 */ /* 0x000e620000000a00 */
[----:B------:R-:W-:Y:S01]  /*1bf0*/  PLOP3.LUT P0, PT, PT, PT, PT, 0x8, 0x80 ;  /* 0x000000000080781c */ /* 0x000fe20003f0e170 */
[----:B------:R-:W-:Y:S02]  /*1c00*/  VIADD R11, R11, 0x800 ;  /* 0x000008000b0b7836 */ /* 0x000fe40000000000 */
[----:B------:R-:W2:Y:S04]  /*1c10*/  LDS.64 R8, [R0+-0x800] ;  /* 0xfff8000000087984 */ /* 0x000ea80000000a00 */
[----:B------:R-:W3:Y:S04]  /*1c20*/  LDS.64 R12, [R0] ;  /* 0x00000000000c7984 */ /* 0x000ee80000000a00 */
[----:B------:R-:W4:Y:S04]  /*1c30*/  LDS.64 R14, [R0+0x800] ;  /* 0x00080000000e7984 */ /* 0x000f280000000a00 */
[----:B------:R-:W5:Y:S04]  /*1c40*/  LDS.64 R16, [R0+0x1000] ;  /* 0x0010000000107984 */ /* 0x000f680000000a00 */
[----:B------:R-:W0:Y:S04]  /*1c50*/  LDS.64 R18, [R0+0x1800] ;  /* 0x0018000000127984 */ /* 0x000e280000000a00 */
[----:B------:R-:W0:Y:S04]  /*1c60*/  LDS.64 R20, [R0+0x2000] ;  /* 0x0020000000147984 */ /* 0x000e280000000a00 */
[----:B------:R1:W0:Y:S02]  /*1c70*/  LDS.64 R22, [R0+0x2800] ;  /* 0x0028000000167984 */ /* 0x0002240000000a00 */
[----:B-1----:R-:W-:-:S02]  /*1c80*/  VIADD R0, R0, 0x4000 ;  /* 0x0000400000007836 */ /* 0x002fc40000000000 */
[----:B------:R1:W-:Y:S04]  /*1c90*/  STG.E desc[UR12][R2.64+-0x800], R6 ;  /* 0xfff8000602007986 */ /* 0x0003e8000c10190c */
[----:B------:R4:W-:Y:S04]  /*1ca0*/  STG.E desc[UR12][R4.64+-0x800], R7 ;  /* 0xfff8000704007986 */ /* 0x0009e8000c10190c */
[----:B--2---:R2:W-:Y:S04]  /*1cb0*/  STG.E desc[UR12][R2.64+-0x400], R8 ;  /* 0xfffc000802007986 */ /* 0x0045e8000c10190c */
        /* <DEDUP_REMOVED lines=11> */
[----:B0-----:R-:W-:Y:S04]  /*1d70*/  STG.E desc[UR12][R2.64+0xc00], R18 ;  /* 0x000c001202007986 */ /* 0x001fe8000c10190c */
        /* <DEDUP_REMOVED lines=8> */
[----:B------:R-:W-:-:S07]  /*1e00*/  IMAD.MOV.U32 R5, RZ, RZ, R7 ;  /* 0x000000ffff057224 */ /* 0x000fce00078e0007 */
.L_x_820:
[----:B------:R-:W-:Y:S05]  /*1e10*/  BSYNC.RECONVERGENT B0 ;  /* 0x0000000000007941 */ /* 0x000fea0003800200 */
.L_x_819:
[----:B------:R-:W-:-:S13]  /*1e20*/  ISETP.LT.OR P0, PT, R11, R24, P0 ;  /* 0x000000180b00720c */ /* 0x000fda0000701670 */
[----:B------:R-:W-:Y:S05]  /*1e30*/  @!P0 EXIT ;  /* 0x000000000000894d */ /* 0x000fea0003800000 */
[----:B------:R-:W1:Y:S04]  /*1e40*/  LDS.64 R6, [R0+-0x1000] ;  /* 0xfff0000000067984 */ /* 0x000e680000000a00 */
[----:B------:R-:W2:Y:S04]  /*1e50*/  LDS.64 R8, [R0+-0x800] ;  /* 0xfff8000000087984 */ /* 0x000ea80000000a00 */
[----:B------:R-:W3:Y:S04]  /*1e60*/  LDS.64 R10, [R0] ;  /* 0x00000000000a7984 */ /* 0x000ee80000000a00 */
[----:B------:R-:W4:Y:S04]  /*1e70*/  LDS.64 R12, [R0+0x800] ;  /* 0x00080000000c7984 */ /* 0x000f280000000a00 */
[----:B-1----:R-:W-:Y:S04]  /*1e80*/  STG.E desc[UR12][R2.64+-0x800], R6 ;  /* 0xfff8000602007986 */ /* 0x002fe8000c10190c */
[----:B------:R-:W-:Y:S04]  /*1e90*/  STG.E desc[UR12][R4.64+-0x800], R7 ;  /* 0xfff8000704007986 */ /* 0x000fe8000c10190c */
[----:B--2---:R-:W-:Y:S04]  /*1ea0*/  STG.E desc[UR12][R2.64+-0x400], R8 ;  /* 0xfffc000802007986 */ /* 0x004fe8000c10190c */
[----:B------:R-:W-:Y:S04]  /*1eb0*/  STG.E desc[UR12][R4.64+-0x400], R9 ;  /* 0xfffc000904007986 */ /* 0x000fe8000c10190c */
[----:B---3--:R-:W-:Y:S04]  /*1ec0*/  STG.E desc[UR12][R2.64], R10 ;  /* 0x0000000a02007986 */ /* 0x008fe8000c10190c */
[----:B------:R-:W-:Y:S04]  /*1ed0*/  STG.E desc[UR12][R4.64], R11 ;  /* 0x0000000b04007986 */ /* 0x000fe8000c10190c */
[----:B----4-:R-:W-:Y:S04]  /*1ee0*/  STG.E desc[UR12][R2.64+0x400], R12 ;  /* 0x0004000c02007986 */ /* 0x010fe8000c10190c */
[----:B------:R-:W-:Y:S01]  /*1ef0*/  STG.E desc[UR12][R4.64+0x400], R13 ;  /* 0x0004000d04007986 */ /* 0x000fe2000c10190c */
[----:B------:R-:W-:Y:S05]  /*1f00*/  EXIT ;  /* 0x000000000000794d */ /* 0x000fea0003800000 */
.L_x_812:
[----:B------:R-:W1:Y:S01]  /*1f10*/  LDC.64 R44, c[0x0][0x390] ;  /* 0x0000e400ff2c7b82 */ /* 0x000e620000000a00 */
[----:B------:R-:W-:Y:S02]  /*1f20*/  ISETP.NE.AND P1, PT, R4, R6, PT ;  /* 0x000000060400720c */ /* 0x000fe40003f25270 */
[----:B------:R-:W-:Y:S02]  /*1f30*/  ISETP.NE.AND P2, PT, R6, R28, PT ;  /* 0x0000001c0600720c */ /* 0x000fe40003f45270 */
[----:B------:R-:W-:Y:S02]  /*1f40*/  ISETP.NE.AND P3, PT, R34, R36, PT ;  /* 0x000000242200720c */ /* 0x000fe40003f65270 */
[----:B------:R-:W-:Y:S01]  /*1f50*/  ISETP.NE.AND P4, PT, R36, R38, PT ;  /* 0x000000262400720c */ /* 0x000fe20003f85270 */
[----:B0-----:R-:W0:Y:S01]  /*1f60*/  LDC.64 R26, c[0x0][0x398] ;  /* 0x0000e600ff1a7b82 */ /* 0x001e220000000a00 */
[----:B------:R-:W-:-:S07]  /*1f70*/  ISETP.NE.AND P5, PT, R38, R3, PT ;  /* 0x000000032600720c */ /* 0x000fce0003fa5270 */
[----:B------:R-:W2:Y:S08]  /*1f80*/  LDC.64 R24, c[0x0][0x390] ;  /* 0x0000e400ff187b82 */ /* 0x000eb00000000a00 */
[----:B------:R-:W3:Y:S01]  /*1f90*/  LDC.64 R20, c[0x0][0x390] ;  /* 0x0000e400ff147b82 */ /* 0x000ee20000000a00 */
[----:B-1----:R-:W-:-:S05]  /*1fa0*/  @P0 IMAD.WIDE R44, R13, 0x4, R44 ;  /* 0x000000040d2c0825 */ /* 0x002fca00078e022c */
[----:B------:R-:W-:Y:S02]  /*1fb0*/  @P0 STG.E desc[UR12][R44.64], R40 ;  /* 0x000000282c000986 */ /* 0x000fe4000c10190c */
[----:B------:R-:W1:Y:S01]  /*1fc0*/  LDC.64 R22, c[0x0][0x398] ;  /* 0x0000e600ff167b82 */ /* 0x000e620000000a00 */
[----:B0-----:R-:W-:-:S05]  /*1fd0*/  @P0 IMAD.WIDE R26, R13, 0x4, R26 ;  /* 0x000000040d1a0825 */ /* 0x001fca00078e021a */
[----:B------:R-:W-:Y:S01]  /*1fe0*/  @P0 STG.E desc[UR12][R26.64], R41 ;  /* 0x000000291a000986 */ /* 0x000fe2000c10190c */
[----:B------:R-:W-:Y:S01]  /*1ff0*/  ISETP.NE.AND P0, PT, R28, R30, PT ;  /* 0x0000001e1c00720c */ /* 0x000fe20003f05270 */
[----:B------:R-:W0:Y:S01]  /*2000*/  LDC.64 R10, c[0x0][0x398] ;  /* 0x0000e600ff0a7b82 */ /* 0x000e220000000a00 */
[----:B--2---:R-:W-:-:S05]  /*2010*/  @P1 IMAD.WIDE R24, R19, 0x4, R24 ;  /* 0x0000000413181825 */ /* 0x004fca00078e0218 */
[----:B------:R2:W-:Y:S01]  /*2020*/  @P1 STG.E desc[UR12][R24.64], R4 ;  /* 0x0000000418001986 */ /* 0x0005e2000c10190c */
[C---:B---3--:R-:W-:Y:S01]  /*2030*/  @P2 IMAD.WIDE R20, R17.reuse, 0x4, R20 ;  /* 0x0000000411142825 */ /* 0x048fe200078e0214 */
[----:B------:R-:W3:Y:S03]  /*2040*/  LDC.64 R12, c[0x0][0x390] ;  /* 0x0000e400ff0c7b82 */ /* 0x000ee60000000a00 */
[----:B-1----:R-:W-:-:S05]  /*2050*/  @P2 IMAD.WIDE R50, R17, 0x4, R22 ;  /* 0x0000000411322825 */ /* 0x002fca00078e0216 */
[----:B------:R-:W1:Y:S01]  /*2060*/  LDC.64 R46, c[0x0][0x390] ;  /* 0x0000e400ff2e7b82 */ /* 0x000e620000000a00 */
[----:B0-----:R-:W-:-:S07]  /*2070*/  @P1 IMAD.WIDE R10, R19, 0x4, R10 ;  /* 0x00000004130a1825 */ /* 0x001fce00078e020a */
[----:B------:R-:W0:Y:S01]  /*2080*/  LDC.64 R16, c[0x0][0x398] ;  /* 0x0000e600ff107b82 */ /* 0x000e220000000a00 */
[----:B------:R4:W-:Y:S01]  /*2090*/  @P1 STG.E desc[UR12][R10.64], R5 ;  /* 0x000000050a001986 */ /* 0x0009e2000c10190c */
[----:B------:R-:W-:-:S06]  /*20a0*/  ISETP.NE.AND P1, PT, R30, R32, PT ;  /* 0x000000201e00720c */ /* 0x000fcc0003f25270 */
[----:B------:R-:W5:Y:S01]  /*20b0*/  LDC.64 R22, c[0x0][0x398] ;  /* 0x0000e600ff167b82 */ /* 0x000f620000000a00 */
[----:B------:R4:W-:Y:S01]  /*20c0*/  @P2 STG.E desc[UR12][R20.64], R6 ;  /* 0x0000000614002986 */ /* 0x0009e2000c10190c */
[----:B---3--:R-:W-:-:S03]  /*20d0*/  @P0 IMAD.WIDE R12, R2, 0x4, R12 ;  /* 0x00000004020c0825 */ /* 0x008fc600078e020c */
[----:B------:R4:W-:Y:S01]  /*20e0*/  @P2 STG.E desc[UR12][R50.64], R7 ;  /* 0x0000000732002986 */ /* 0x0009e2000c10190c */
[----:B------:R-:W-:Y:S02]  /*20f0*/  ISETP.NE.AND P2, PT, R32, R34, PT ;  /* 0x000000222000720c */ /* 0x000fe40003f45270 */
[----:B------:R-:W3:Y:S01]  /*2100*/  LDC.64 R18, c[0x0][0x390] ;  /* 0x0000e400ff127b82 */ /* 0x000ee20000000a00 */
[----:B------:R4:W-:Y:S01]  /*2110*/  @P0 STG.E desc[UR12][R12.64], R28 ;  /* 0x0000001c0c000986 */ /* 0x0009e2000c10190c */
[----:B-1----:R-:W-:-:S06]  /*2120*/  @P1 IMAD.WIDE R46, R9, 0x4, R46 ;  /* 0x00000004092e1825 */ /* 0x002fcc00078e022e */
[----:B------:R-:W1:Y:S01]  /*2130*/  LDC.64 R48, c[0x0][0x398] ;  /* 0x0000e600ff307b82 */ /* 0x000e620000000a00 */
[----:B0-----:R-:W-:-:S05]  /*2140*/  @P0 IMAD.WIDE R16, R2, 0x4, R16 ;  /* 0x0000000402100825 */ /* 0x001fca00078e0210 */
[----:B------:R4:W-:Y:S02]  /*2150*/  @P0 STG.E desc[UR12][R16.64], R29 ;  /* 0x0000001d10000986 */ /* 0x0009e4000c10190c */
[----:B--2---:R-:W0:Y:S01]  /*2160*/  LDC.64 R24, c[0x0][0x390] ;  /* 0x0000e400ff187b82 */ /* 0x004e220000000a00 */
[----:B-----5:R-:W-:Y:S01]  /*2170*/  @P1 IMAD.WIDE R22, R9, 0x4, R22 ;  /* 0x0000000409161825 */ /* 0x020fe200078e0216 */
[----:B------:R4:W-:Y:S04]  /*2180*/  @P1 STG.E desc[UR12][R46.64], R30 ;  /* 0x0000001e2e001986 */ /* 0x0009e8000c10190c */
[----:B------:R4:W-:Y:S02]  /*2190*/  @P1 STG.E desc[UR12][R22.64], R31 ;  /* 0x0000001f16001986 */ /* 0x0009e4000c10190c */
[----:B------:R-:W2:Y:S01]  /*21a0*/  LDC.64 R26, c[0x0][0x398] ;  /* 0x0000e600ff1a7b82 */ /* 0x000ea20000000a00 */
[----:B---3--:R-:W-:-:S05]  /*21b0*/  @P2 IMAD.WIDE R18, R15, 0x4, R18 ;  /* 0x000000040f122825 */ /* 0x008fca00078e0212 */
[----:B------:R4:W-:Y:S02]  /*21c0*/  @P2 STG.E desc[UR12][R18.64], R32 ;  /* 0x0000002012002986 */ /* 0x0009e4000c10190c */
[----:B------:R-:W3:Y:S01]  /*21d0*/  LDC.64 R40, c[0x0][0x390] ;  /* 0x0000e400ff287b82 */ /* 0x000ee20000000a00 */
[----:B-1----:R-:W-:-:S05]  /*21e0*/  @P2 IMAD.WIDE R48, R15, 0x4, R48 ;  /* 0x000000040f302825 */ /* 0x002fca00078e0230 */
[----:B------:R4:W-:Y:S02]  /*21f0*/  @P2 STG.E desc[UR12][R48.64], R33 ;  /* 0x0000002130002986 */ /* 0x0009e4000c10190c */
[----:B------:R-:W1:Y:S01]  /*2200*/  LDC.64 R44, c[0x0][0x398] ;  /* 0x0000e600ff2c7b82 */ /* 0x000e620000000a00 */
[----:B0-----:R-:W-:-:S05]  /*2210*/  @P3 IMAD.WIDE R24, R0, 0x4, R24 ;  /* 0x0000000400183825 */ /* 0x001fca00078e0218 */
[----:B------:R4:W-:Y:S01]  /*2220*/  @P3 STG.E desc[UR12][R24.64], R34 ;  /* 0x0000002218003986 */ /* 0x0009e2000c10190c */
[----:B--2---:R-:W-:-:S05]  /*2230*/  @P3 IMAD.WIDE R26, R0, 0x4, R26 ;  /* 0x00000004001a3825 */ /* 0x004fca00078e021a */
[----:B------:R4:W-:Y:S01]  /*2240*/  @P3 STG.E desc[UR12][R26.64], R35 ;  /* 0x000000231a003986 */ /* 0x0009e2000c10190c */
[----:B---3--:R-:W-:-:S05]  /*2250*/  @P4 IMAD.WIDE R40, R42, 0x4, R40 ;  /* 0x000000042a284825 */ /* 0x008fca00078e0228 */
[----:B------:R4:W-:Y:S01]  /*2260*/  @P4 STG.E desc[UR12][R40.64], R36 ;  /* 0x0000002428004986 */ /* 0x0009e2000c10190c */
[----:B-1----:R-:W-:-:S05]  /*2270*/  @P4 IMAD.WIDE R44, R42, 0x4, R44 ;  /* 0x000000042a2c4825 */ /* 0x002fca00078e022c */
[----:B------:R4:W-:Y:S01]  /*2280*/  @P4 STG.E desc[UR12][R44.64], R37 ;  /* 0x000000252c004986 */ /* 0x0009e2000c10190c */
[----:B------:R-:W-:Y:S05]  /*2290*/  @!P5 EXIT ;  /* 0x000000000000d94d */ /* 0x000fea0003800000 */
[----:B------:R-:W0:Y:S08]  /*22a0*/  LDC.64 R2, c[0x0][0x390] ;  /* 0x0000e400ff027b82 */ /* 0x000e300000000a00 */
[----:B----4-:R-:W1:Y:S01]  /*22b0*/  LDC.64 R4, c[0x0][0x398] ;  /* 0x0000e600ff047b82 */ /* 0x010e620000000a00 */
[----:B0-----:R-:W-:-:S05]  /*22c0*/  IMAD.WIDE R2, R43, 0x4, R2 ;  /* 0x000000042b027825 */ /* 0x001fca00078e0202 */
[----:B------:R-:W-:Y:S01]  /*22d0*/  STG.E desc[UR12][R2.64], R38 ;  /* 0x0000002602007986 */ /* 0x000fe2000c10190c */
[----:B-1----:R-:W-:-:S05]  /*22e0*/  IMAD.WIDE R4, R43, 0x4, R4 ;  /* 0x000000042b047825 */ /* 0x002fca00078e0204 */
[----:B------:R-:W-:Y:S01]  /*22f0*/  STG.E desc[UR12][R4.64], R39 ;  /* 0x0000002704007986 */ /* 0x000fe2000c10190c */
[----:B------:R-:W-:Y:S05]  /*2300*/  EXIT ;  /* 0x000000000000794d */ /* 0x000fea0003800000 */
.L_x_811:
        /* <DEDUP_REMOVED lines=16> */
[----:B------:R-:W5:Y:S01]  /*2410*/  LDG.E.CONSTANT R18, desc[UR12][R6.64+0x400] ;  /* 0x0004000c06127981 */ /* 0x000f62000c1e9900 */
        /* <DEDUP_REMOVED lines=10> */
[----:B------:R-:W-:Y:S01]  /*24c0*/  ISETP.NE.AND P0, PT, R0, RZ, PT ;  /* 0x000000ff0000720c */ /* 0x000fe20003f05270 */
[----:B------:R-:W-:-:S12]  /*24d0*/  IMAD.MOV.U32 R34, RZ, RZ, RZ ;  /* 0x000000ffff227224 */ /* 0x000fd800078e00ff */
[----:B------:R-:W-:-:S05]  /*24e0*/  @!P0 IMAD.WIDE.U32 R2, R4, 0x4, R2 ;  /* 0x0000000404028825 */ /* 0x000fca00078e0002 */
[----:B------:R1:W2:Y:S01]  /*24f0*/  @!P0 LDG.E.CONSTANT R34, desc[UR12][R2.64+-0x4] ;  /* 0xfffffc0c02228981 */ /* 0x0002a2000c1e9900 */
        /* <DEDUP_REMOVED lines=9> */
[----:B---3--:R-:W-:Y:S04]  /*2590*/  STS [R19], R10 ;  /* 0x0000000a13007388 */ /* 0x008fe80000000800 */
[----:B----4-:R-:W-:Y:S04]  /*25a0*/  STS [R19+0x80], R11 ;  /* 0x0000800b13007388 */ /* 0x010fe80000000800 */
[----:B-----5:R-:W-:Y:S04]  /*25b0*/  STS [R19+0x100], R12 ;  /* 0x0001000c13007388 */ /* 0x020fe80000000800 */
[----:B------:R0:W-:Y:S04]  /*25c0*/  STS [R19+0x180], R13 ;  /* 0x0001800d13007388 */ /* 0x0001e80000000800 */
[----:B------:R-:W-:Y:S04]  /*25d0*/  STS [R19+0x200], R14 ;  /* 0x0002000e13007388 */ /* 0x000fe80000000800 */
[----:B------:R-:W-:Y:S01]  /*25e0*/  STS [R19+0x280], R15 ;  /* 0x0002800f13007388 */ /* 0x000fe20000000800 */
[----:B0-----:R-:W-:-:S03]  /*25f0*/  IMAD.MOV.U32 R13, RZ, RZ, 0x2 ;  /* 0x00000002ff0d7424 */ /* 0x001fc600078e00ff */
[----:B------:R0:W-:Y:S04]  /*2600*/  STS [R19+0x300], R16 ;  /* 0x0003001013007388 */ /* 0x0001e80000000800 */
[----:B------:R-:W-:Y:S04]  /*2610*/  STS [R19+0x380], R17 ;  /* 0x0003801113007388 */ /* 0x000fe80000000800 */
[----:B------:R-:W-:Y:S01]  /*2620*/  STS [R19+0x400], R18 ;  /* 0x0004001213007388 */ /* 0x000fe20000000800 */
[----:B------:R-:W-:-:S03]  /*2630*/  NOP ;  /* 0x0000000000007918 */ /* 0x000fc60000000000 */
[----:B------:R-:W-:Y:S01]  /*2640*/  LDS R37, [R20+0x20] ;  /* 0x0000200014257984 */ /* 0x000fe20000000800 */
[----:B0-----:R-:W-:-:S03]  /*2650*/  LEA R16, R0, UR4, 0x2 ;  /* 0x0000000400107c11 */ /* 0x001fc6000f8e10ff */
[----:B------:R-:W-:Y:S04]  /*2660*/  LDS R32, [R20] ;  /* 0x0000000014207984 */ /* 0x000fe80000000800 */
[----:B------:R-:W0:Y:S04]  /*2670*/  LDS R30, [R20+0x4] ;  /* 0x00000400141e7984 */ /* 0x000e280000000800 */
[----:B------:R-:W1:Y:S04]  /*2680*/  LDS R28, [R20+0x8] ;  /* 0x00000800141c7984 */ /* 0x000e680000000800 */
[----:B------:R-:W3:Y:S04]  /*2690*/  LDS R10, [R20+0xc] ;  /* 0x00000c00140a7984 */ /* 0x000ee80000000800 */
[----:B------:R-:W-:Y:S04]  /*26a0*/  LDS R8, [R20+0x10] ;  /* 0x0000100014087984 */ /* 0x000fe80000000800 */
[----:B------:R-:W-:Y:S04]  /*26b0*/  LDS R6, [R20+0x14] ;  /* 0x0000140014067984 */ /* 0x000fe80000000800 */
[----:B------:R-:W-:Y:S04]  /*26c0*/  LDS R4, [R20+0x18] ;  /* 0x0000180014047984 */ /* 0x000fe80000000800 */
[----:B------:R-:W-:Y:S01]  /*26d0*/  LDS R2, [R20+0x1c] ;  /* 0x00001c0014027984 */ /* 0x000fe20000000800 */
[----:B------:R-:W-:Y:S01]  /*26e0*/  BAR.SYNC.DEFER_BLOCKING 0x0 ;  /* 0x0000000000007b1d */ /* 0x000fe20000010000 */
[----:B0-----:R-:W-:-:S02]  /*26f0*/  ISETP.NE.AND P2, PT, R32, R30, PT ;  /* 0x0000001e2000720c */ /* 0x001fc40003f45270 */
[----:B-1----:R-:W-:Y:S02]  /*2700*/  ISETP.NE.AND P3, PT, R30, R28, PT ;  /* 0x0000001c1e00720c */ /* 0x002fe40003f65270 */
[----:B---3--:R-:W-:Y:S01]  /*2710*/  ISETP.NE.AND P4, PT, R28, R10, PT ;  /* 0x0000000a1c00720c */ /* 0x008fe20003f85270 */
[----:B--2---:R-:W-:Y:S04]  /*2720*/  STS [R19], R22 ;  /* 0x0000001613007388 */ /* 0x004fe80000000800 */
        /* <DEDUP_REMOVED lines=13> */
[----:B------:R-:W4:Y:S04]  /*2800*/  LDS R9, [R20+0x10] ;  /* 0x0000100014097984 */ /* 0x000f280000000800 */
        /* <DEDUP_REMOVED lines=13> */
[----:B------:R-:W0:Y:S01]  /*28e0*/  @P0 LDS R34, [R16+0x478] ;  /* 0x0004780010220984 */ /* 0x000e220000000800 */
[----:B------:R-:W-:-:S04]  /*28f0*/  ISETP.NE.AND P0, PT, R10, R8, PT ;  /* 0x000000080a00720c */ /* 0x000fc80003f05270 */
[----:B------:R-:W-:-:S05]  /*2900*/  SEL R14, R14, RZ, !P0 ;  /* 0x000000ff0e0e7207 */ /* 0x000fca0004000000 */
[----:B----4-:R-:W-:Y:S01]  /*2910*/  IMAD.IADD R14, R9, 0x1, R14 ;  /* 0x00000001090e7824 */ /* 0x010fe200078e020e */
[----:B0-----:R-:W-:-:S04]  /*2920*/  ISETP.NE.AND P1, PT, R34, R32, PT ;  /* 0x000000202200720c */ /* 0x001fc80003f25270 */
[----:B------:R-:W-:-:S09]  /*2930*/  SEL R15, RZ, 0x1, !P1 ;  /* 0x00000001ff0f7807 */ /* 0x000fd20004800000 */
[----:B------:R-:W-:Y:S01]  /*2940*/  @!P1 IMAD.MOV R13, RZ, RZ, 0x1 ;  /* 0x00000001ff0d9424 */ /* 0x000fe200078e02ff */
[----:B------:R-:W-:Y:S01]  /*2950*/  ISETP.NE.AND P1, PT, R8, R6, PT ;  /* 0x000000060800720c */ /* 0x000fe20003f25270 */
[----:B------:R-:W-:Y:S01]  /*2960*/  @!P2 IMAD.MOV R13, RZ, RZ, R15 ;  /* 0x000000ffff0da224 */ /* 0x000fe200078e020f */
[----:B------:R-:W-:Y:S02]  /*2970*/  ISETP.NE.AND P2, PT, R6, R4, PT ;  /* 0x000000040600720c */ /* 0x000fe40003f45270 */
[----:B------:R-:W-:Y:S01]  /*2980*/  SEL R14, R14, RZ, !P1 ;  /* 0x000000ff0e0e7207 */ /* 0x000fe20004800000 */
[----:B------:R-:W-:Y:S02]  /*2990*/  VIADD R15, R13, 0x1 ;  /* 0x000000010d0f7836 */ /* 0x000fe40000000000 */
[----:B------:R-:W-:Y:S01]  /*29a0*/  @!P3 IMAD.MOV R15, RZ, RZ, R13 ;  /* 0x000000ffff0fb224 */ /* 0x000fe200078e020d */
[----:B------:R-:W-:Y:S01]  /*29b0*/  ISETP.NE.AND P3, PT, R4, R2, PT ;  /* 0x000000020400720c */ /* 0x000fe20003f65270 */
[----:B------:R-:W-:-:S02]  /*29c0*/  IMAD.IADD R14, R7, 0x1, R14 ;  /* 0x00000001070e7824 */ /* 0x000fc400078e020e */
[----:B------:R-:W-:Y:S02]  /*29d0*/  VIADD R13, R15, 0x1 ;  /* 0x000000010f0d7836 */ /* 0x000fe40000000000 */
[----:B------:R-:W-:Y:S01]  /*29e0*/  @!P4 IMAD.MOV R13, RZ, RZ, R15 ;  /* 0x000000ffff0dc224 */ /* 0x000fe200078e020f */
[----:B------:R-:W-:Y:S02]  /*29f0*/  SEL R14, R14, RZ, !P2 ;  /* 0x000000ff0e0e7207 */ /* 0x000fe40005000000 */
[----:B------:R-:W-:Y:S01]  /*2a00*/  ISETP.NE.AND P4, PT, R45, 0x5, PT ;  /* 0x000000052d00780c */ /* 0x000fe20003f85270 */
[----:B------:R-:W-:Y:S02]  /*2a10*/  VIADD R15, R13, 0x1 ;  /* 0x000000010d0f7836 */ /* 0x000fe40000000000 */
[----:B------:R-:W-:Y:S02]  /*2a20*/  IMAD.IADD R14, R5, 0x1, R14 ;  /* 0x00000001050e7824 */ /* 0x000fe400078e020e */
[----:B------:R-:W-:Y:S01]  /*2a30*/  @!P0 IMAD.MOV R15, RZ, RZ, R13 ;  /* 0x000000ffff0f8224 */ /* 0x000fe200078e020d */
[----:B------:R-:W-:-:S02]  /*2a40*/  ISETP.NE.AND P0, PT, R2, R37, PT ;  /* 0x000000250200720c */ /* 0x000fc40003f05270 */
[----:B------:R-:W-:Y:S01]  /*2a50*/  SEL R14, R14, RZ, !P3 ;  /* 0x000000ff0e0e7207 */ /* 0x000fe20005800000 */
[----:B------:R-:W-:Y:S02]  /*2a60*/  VIADD R16, R15, 0x1 ;  /* 0x000000010f107836 */ /* 0x000fe40000000000 */
[----:B------:R-:W-:Y:S01]  /*2a70*/  @!P1 IMAD.MOV R16, RZ, RZ, R15 ;  /* 0x000000ffff109224 */ /* 0x000fe200078e020f */
[----:B------:R-:W-:Y:S01]  /*2a80*/  ISETP.GE.AND P1, PT, R36, 0x1, PT ;  /* 0x000000012400780c */ /* 0x000fe20003f26270 */
[----:B------:R-:W-:Y:S02]  /*2a90*/  IMAD.IADD R14, R3, 0x1, R14 ;  /* 0x00000001030e7824 */ /* 0x000fe400078e020e */
[----:B------:R-:W-:Y:S02]  /*2aa0*/  VIADD R17, R16, 0x1 ;  /* 0x0000000110117836 */ /* 0x000fe40000000000 */
[----:B------:R-:W-:Y:S01]  /*2ab0*/  @!P2 IMAD.MOV R17, RZ, RZ, R16 ;  /* 0x000000ffff11a224 */ /* 0x000fe200078e0210 */
[----:B------:R-:W-:-:S02]  /*2ac0*/  SEL R13, R14, RZ, !P0 ;  /* 0x000000ff0e0d7207 */ /* 0x000fc40004000000 */
[----:B------:R-:W-:-:S03]  /*2ad0*/  ISETP.NE.AND P2, PT, R36, 0x1f, PT ;  /* 0x0000001f2400780c */ /* 0x000fc60003f45270 */
[----:B------:R-:W-:Y:S02]  /*2ae0*/  IMAD.IADD R14, R12, 0x1, R13 ;  /* 0x000000010c0e7824 */ /* 0x000fe400078e020d */
[----:B------:R-:W-:Y:S02]  /*2af0*/  VIADD R12, R17, 0x1 ;  /* 0x00000001110c7836 */ /* 0x000fe40000000000 */
[----:B------:R-:W-:Y:S01]  /*2b00*/  @!P3 IMAD.MOV R12, RZ, RZ, R17 ;  /* 0x000000ffff0cb224 */ /* 0x000fe200078e0211 */
[----:B------:R-:W0:Y:S01]  /*2b10*/  SHFL.UP PT, R15, R14, 0x1, RZ ;  /* 0x042000000e0f7989 */ /* 0x000e2200000e00ff */
[C---:B------:R-:W-:Y:S02]  /*2b20*/  ISETP.NE.AND P3, PT, R45.reuse, 0x6, PT ;  /* 0x000000062d00780c */ /* 0x040fe40003f65270 */
[----:B------:R-:W-:Y:S02]  /*2b30*/  VIADD R13, R12, 0x1 ;  /* 0x000000010c0d7836 */ /* 0x000fe40000000000 */
[----:B------:R-:W-:Y:S01]  /*2b40*/  @!P0 IMAD.MOV R13, RZ, RZ, R12 ;  /* 0x000000ffff0d8224 */ /* 0x000fe200078e020c */
[----:B------:R-:W-:-:S04]  /*2b50*/  @!P2 LEA R35, R45, UR4, 0x3 ;  /* 0x000000042d23ac11 */ /* 0x000fc8000f8e18ff */
[----:B------:R-:W1:Y:S01]  /*2b60*/  SHFL.UP PT, R12, R13, 0x1, RZ ;  /* 0x042000000d0c7989 */ /* 0x000e6200000e00ff */
[----:B------:R-:W-:-:S04]  /*2b70*/  ISETP.NE.AND P0, PT, R13, RZ, PT ;  /* 0x000000ff0d00720c */ /* 0x000fc80003f05270 */
[----:B0-----:R-:W-:-:S04]  /*2b80*/  SEL R15, R15, RZ, !P0 ;  /* 0x000000ff0f0f7207 */ /* 0x001fc80004000000 */
[----:B------:R-:W-:-:S05]  /*2b90*/  SEL R15, R15, RZ, P1 ;  /* 0x000000ff0f0f7207 */ /* 0x000fca0000800000 */
[----:B------:R-:W-:Y:S01]  /*2ba0*/  IMAD.IADD R15, R14, 0x1, R15 ;  /* 0x000000010e0f7824 */ /* 0x000fe200078e020f */
[----:B-1----:R-:W-:Y:S02]  /*2bb0*/  SEL R12, R12, RZ, P1 ;  /* 0x000000ff0c0c7207 */ /* 0x002fe40000800000 */
[----:B------:R-:W-:Y:S02]  /*2bc0*/  ISETP.GE.AND P1, PT, R36, 0x2, PT ;  /* 0x000000022400780c */ /* 0x000fe40003f26270 */
[----:B------:R-:W0:Y:S01]  /*2bd0*/  SHFL.UP PT, R16, R15, 0x2, RZ ;  /* 0x044000000f107989 */ /* 0x000e2200000e00ff */
[----:B------:R-:W-:-:S05]  /*2be0*/  IMAD.IADD R12, R12, 0x1, R13 ;  /* 0x000000010c0c7824 */ /* 0x000fca00078e020d */
[----:B------:R-:W1:Y:S01]  /*2bf0*/  SHFL.UP PT, R14, R12, 0x2, RZ ;  /* 0x044000000c0e7989 */ /* 0x000e6200000e00ff */
[----:B------:R-:W-:-:S04]  /*2c00*/  ISETP.NE.AND P0, PT, R12, RZ, PT ;  /* 0x000000ff0c00720c */ /* 0x000fc80003f05270 */
[----:B0-----:R-:W-:-:S04]  /*2c10*/  SEL R16, R16, RZ, !P0 ;  /* 0x000000ff10107207 */ /* 0x001fc80004000000 */
[----:B------:R-:W-:Y:S02]  /*2c20*/  SEL R16, R16, RZ, P1 ;  /* 0x000000ff10107207 */ /* 0x000fe40000800000 */
[----:B-1----:R-:W-:Y:S02]  /*2c30*/  SEL R13, R14, RZ, P1 ;  /* 0x000000ff0e0d7207 */ /* 0x002fe40000800000 */
[----:B------:R-:W-:Y:S01]  /*2c40*/  ISETP.GE.AND P1, PT, R36, 0x4, PT ;  /* 0x000000042400780c */ /* 0x000fe20003f26270 */
[----:B------:R-:W-:Y:S02]  /*2c50*/  IMAD.IADD R16, R15, 0x1, R16 ;  /* 0x000000010f107824 */ /* 0x000fe400078e0210 */
[----:B------:R-:W-:-:S03]  /*2c60*/  IMAD.IADD R13, R12, 0x1, R13 ;  /* 0x000000010c0d7824 */ /* 0x000fc600078e020d */
[----:B------:R-:W0:Y:S02]  /*2c70*/  SHFL.UP PT, R17, R16, 0x4, RZ ;  /* 0x0480000010117989 */ /* 0x000e2400000e00ff */
[----:B------:R-:W-:Y:S02]  /*2c80*/  ISETP.NE.AND P0, PT, R13, RZ, PT ;  /* 0x000000ff0d00720c */ /* 0x000fe40003f05270 */
[----:B------:R-:W1:Y:S02]  /*2c90*/  SHFL.UP PT, R14, R13, 0x4, RZ ;  /* 0x048000000d0e7989 */ /* 0x000e6400000e00ff */
        /* <DEDUP_REMOVED lines=18> */
[----:B0-----:R-:W-:Y:S02]  /*2dc0*/  SEL R15, R15, RZ, !P0 ;  /* 0x000000ff0f0f7207 */ /* 0x001fe40004000000 */
[----:B-1----:R-:W-:Y:S02]  /*2dd0*/  SEL R12, R12, RZ, P1 ;  /* 0x000000ff0c0c7207 */ /* 0x002fe40000800000 */
[----:B------:R-:W-:-:S03]  /*2de0*/  SEL R15, R15, RZ, P1 ;  /* 0x000000ff0f0f7207 */ /* 0x000fc60000800000 */
[----:B------:R-:W-:Y:S02]  /*2df0*/  IMAD.IADD R40, R13, 0x1, R12 ;  /* 0x000000010d287824 */ /* 0x000fe400078e020c */
[----:B------:R-:W-:-:S03]  /*2e00*/  IMAD.IADD R41, R16, 0x1, R15 ;  /* 0x0000000110297824 */ /* 0x000fc600078e020f */
[----:B------:R-:W-:Y:S04]  /*2e10*/  SHFL.UP PT, R43, R40, 0x1, RZ ;  /* 0x04200000282b7989 */ /* 0x000fe800000e00ff */
[----:B------:R-:W-:Y:S01]  /*2e20*/  @!P2 STS.64 [R35], R40 ;  /* 0x000000282300a388 */ /* 0x000fe20000000a00 */
[----:B------:R-:W-:Y:S06]  /*2e30*/  BAR.SYNC.DEFER_BLOCKING 0x0 ;  /* 0x0000000000007b1d */ /* 0x000fec0000010000 */
[----:B------:R-:W-:Y:S04]  /*2e40*/  SHFL.UP PT, R35, R41, 0x1, RZ ;  /* 0x0420000029237989 */ /* 0x000fe800000e00ff */
[----:B------:R-:W0:Y:S04]  /*2e50*/  LDS.128 R12, [UR4] ;  /* 0x00000004ff0c7984 */ /* 0x000e280008000c00 */
[----:B------:R-:W1:Y:S04]  /*2e60*/  LDS.128 R16, [UR4+0x10] ;  /* 0x00001004ff107984 */ /* 0x000e680008000c00 */
[----:B------:R-:W2:Y:S01]  /*2e70*/  LDS.128 R20, [UR4+0x20] ;  /* 0x00002004ff147984 */ /* 0x000ea20008000c00 */
[----:B0-----:R-:W-:-:S04]  /*2e80*/  ISETP.NE.AND P0, PT, R14, RZ, PT ;  /* 0x000000ff0e00720c */ /* 0x001fc80003f05270 */
[----:B------:R-:W-:Y:S02]  /*2e90*/  SEL R24, R13, RZ, !P0 ;  /* 0x000000ff0d187207 */ /* 0x000fe40004000000 */
[----:B-1----:R-:W-:Y:S02]  /*2ea0*/  ISETP.NE.AND P0, PT, R16, RZ, PT ;  /* 0x000000ff1000720c */ /* 0x002fe40003f05270 */
[----:B--2---:R-:W-:Y:S01]  /*2eb0*/  ISETP.NE.AND P1, PT, R20, RZ, PT ;  /* 0x000000ff1400720c */ /* 0x004fe20003f25270 */
[----:B------:R-:W-:Y:S01]  /*2ec0*/  IMAD.IADD R38, R15, 0x1, R24 ;  /* 0x000000010f267824 */ /* 0x000fe200078e0218 */
[----:B------:R-:W-:Y:S01]  /*2ed0*/  ISETP.NE.AND P2, PT, R22, RZ, PT ;  /* 0x000000ff1600720c */ /* 0x000fe20003f45270 */
[----:B------:R-:W0:Y:S01]  /*2ee0*/  LDS.128 R24, [UR4+0x30] ;  /* 0x00003004ff187984 */ /* 0x000e220008000c00 */
[----:B------:R-:W-:Y:S02]  /*2ef0*/  IMAD.IADD R15, R12, 0x1, R14 ;  /* 0x000000010c0f7824 */ /* 0x000fe400078e020e */
[----:B------:R-:W-:-:S02]  /*2f00*/  SEL R42, R38, RZ, !P0 ;  /* 0x000000ff262a7207 */ /* 0x000fc40004000000 */
[----:B------:R-:W-:-:S03]  /*2f10*/  ISETP.NE.AND P0, PT, R18, RZ, PT ;  /* 0x000000ff1200720c */ /* 0x000fc60003f05270 */
[----:B------:R-:W-:-:S05]  /*2f20*/  IMAD.IADD R17, R17, 0x1, R42 ;  /* 0x0000000111117824 */ /* 0x000fca00078e022a */
[----:B------:R-:W-:Y:S02]  /*2f30*/  SEL R42, R17, RZ, !P0 ;  /* 0x000000ff112a7207 */ /* 0x000fe40004000000 */
[----:B------:R-:W-:-:S03]  /*2f40*/  ISETP.NE.AND P0, PT, R45, 0x2, PT ;  /* 0x000000022d00780c */ /* 0x000fc60003f05270 */
[----:B------:R-:W-:Y:S01]  /*2f50*/  IMAD.IADD R19, R19, 0x1, R42 ;  /* 0x0000000113137824 */ /* 0x000fe200078e022a */
[C---:B------:R-:W-:Y:S01]  /*2f60*/  SEL R12, R15.reuse, R12, !P0 ;  /* 0x0000000c0f0c7207 */ /* 0x040fe20004000000 */
[----:B------:R-:W-:Y:S01]  /*2f70*/  IMAD.IADD R15, R15, 0x1, R16 ;  /* 0x000000010f0f7824 */ /* 0x000fe200078e0210 */
[----:B------:R-:W-:Y:S02]  /*2f80*/  SEL R38, R38, R13, !P0 ;  /* 0x0000000d26267207 */ /* 0x000fe40004000000 */
[----:B------:R-:W-:Y:S02]  /*2f90*/  SEL R14, R19, RZ, !P1 ;  /* 0x000000ff130e7207 */ /* 0x000fe40004800000 */
[C---:B------:R-:W-:Y:S02]  /*2fa0*/  ISETP.NE.AND P1, PT, R45.reuse, 0x3, PT ;  /* 0x000000032d00780c */ /* 0x040fe40003f25270 */
[----:B------:R-:W-:Y:S01]  /*2fb0*/  ISETP.NE.AND P0, PT, R45, 0x4, PT ;  /* 0x000000042d00780c */ /* 0x000fe20003f05270 */
[----:B------:R-:W-:Y:S01]  /*2fc0*/  IMAD.IADD R21, R21, 0x1, R14 ;  /* 0x0000000115157824 */ /* 0x000fe200078e020e */
[----:B------:R-:W-:-:S02]  /*2fd0*/  SEL R38, R17, R38, !P1 ;  /* 0x0000002611267207 */ /* 0x000fc40004800000 */
[----:B------:R-:W-:Y:S01]  /*2fe0*/  SEL R12, R15, R12, !P1 ;  /* 0x0000000c0f0c7207 */ /* 0x000fe20004800000 */
[----:B------:R-:W-:Y:S01]  /*2ff0*/  IMAD.IADD R15, R18, 0x1, R15 ;  /* 0x00000001120f7824 */ /* 0x000fe200078e020f */
[----:B------:R-:W-:Y:S02]  /*3000*/  SEL R14, R21, RZ, !P2 ;  /* 0x000000ff150e7207 */ /* 0x000fe40005000000 */
[----:B------:R-:W-:Y:S02]  /*3010*/  ISETP.GE.U32.AND P1, PT, R0, 0x20, PT ;  /* 0x000000200000780c */ /* 0x000fe40003f26070 */
[----:B------:R-:W-:Y:S01]  /*3020*/  SEL R38, R19, R38, !P0 ;  /* 0x0000002613267207 */ /* 0x000fe20004000000 */
[----:B------:R-:W-:Y:S01]  /*3030*/  IMAD.IADD R23, R23, 0x1, R14 ;  /* 0x0000000117177824 */ /* 0x000fe200078e020e */
[C---:B------:R-:W-:Y:S01]  /*3040*/  SEL R12, R15.reuse, R12, !P0 ;  /* 0x0000000c0f0c7207 */ /* 0x040fe20004000000 */
[----:B------:R-:W-:Y:S01]  /*3050*/  IMAD.IADD R15, R15, 0x1, R20 ;  /* 0x000000010f0f7824 */ /* 0x000fe200078e0214 */
[----:B0-----:R-:W-:-:S02]  /*3060*/  ISETP.NE.AND P5, PT, R24, RZ, PT ;  /* 0x000000ff1800720c */ /* 0x001fc40003fa5270 */
[----:B------:R-:W-:Y:S02]  /*3070*/  SEL R38, R21, R38, !P4 ;  /* 0x0000002615267207 */ /* 0x000fe40006000000 */
[----:B------:R-:W-:Y:S02]  /*3080*/  SEL R14, R23, RZ, !P5 ;  /* 0x000000ff170e7207 */ /* 0x000fe40006800000 */
[----:B------:R-:W-:Y:S02]  /*3090*/  ISETP.NE.AND P2, PT, R45, 0x7, PT ;  /* 0x000000072d00780c */ /* 0x000fe40003f45270 */
[----:B------:R-:W-:Y:S01]  /*30a0*/  SEL R38, R23, R38, !P3 ;  /* 0x0000002617267207 */ /* 0x000fe20005800000 */
[----:B------:R-:W-:Y:S01]  /*30b0*/  IMAD.IADD R25, R25, 0x1, R14 ;  /* 0x0000000119197824 */ /* 0x000fe200078e020e */
[----:B------:R-:W-:Y:S02]  /*30c0*/  ISETP.NE.AND P0, PT, R36, RZ, P1 ;  /* 0x000000ff2400720c */ /* 0x000fe40000f05270 */
[----:B------:R-:W-:Y:S01]  /*30d0*/  SEL R12, R15, R12, !P4 ;  /* 0x0000000c0f0c7207 */ /* 0x000fe20006000000 */
[----:B------:R-:W-:Y:S01]  /*30e0*/  IMAD.IADD R15, R22, 0x1, R15 ;  /* 0x00000001160f7824 */ /* 0x000fe200078e020f */
[----:B------:R-:W-:-:S02]  /*30f0*/  @P1 ISETP.NE.AND P4, PT, R43, RZ, PT ;  /* 0x000000ff2b00120c */ /* 0x000fc40003f85270 */
[----:B------:R-:W-:Y:S02]  /*3100*/  SEL R38, R25, R38, !P2 ;  /* 0x0000002619267207 */ /* 0x000fe40005000000 */
[C---:B------:R-:W-:Y:S01]  /*3110*/  SEL R12, R15.reuse, R12, !P3 ;  /* 0x0000000c0f0c7207 */ /* 0x040fe20005800000 */
[----:B------:R-:W-:Y:S01]  /*3120*/  IMAD.IADD R15, R15, 0x1, R24 ;  /* 0x000000010f0f7824 */ /* 0x000fe200078e0218 */
[----:B------:R-:W-:Y:S02]  /*3130*/  @P1 ISETP.NE.AND P5, PT, R36, RZ, PT ;  /* 0x000000ff2400120c */ /* 0x000fe40003fa5270 */
[C---:B------:R-:W-:Y:S01]  /*3140*/  ISETP.NE.AND P3, PT, R26.reuse, RZ, PT ;  /* 0x000000ff1a00720c */ /* 0x040fe20003f65270 */
[----:B------:R-:W-:Y:S01]  /*3150*/  IMAD.IADD R20, R26, 0x1, R15 ;  /* 0x000000011a147824 */ /* 0x000fe200078e020f */
[----:B------:R-:W-:Y:S02]  /*3160*/  @P1 SEL R16, R38, RZ, !P4 ;  /* 0x000000ff26101207 */ /* 0x000fe40006000000 */
[----:B------:R-:W-:-:S02]  /*3170*/  @P1 SEL R13, R43, RZ, P5 ;  /* 0x000000ff2b0d1207 */ /* 0x000fc40002800000 */
[----:B------:R-:W-:Y:S01]  /*3180*/  SEL R12, R15, R12, !P2 ;  /* 0x0000000c0f0c7207 */ /* 0x000fe20005000000 */
[----:B------:R-:W-:Y:S01]  /*3190*/  @P0 IMAD.IADD R38, R35, 0x1, R16 ;  /* 0x0000000123260824 */ /* 0x000fe200078e0210 */
[----:B------:R-:W-:-:S03]  /*31a0*/  SEL R14, R25, RZ, !P3 ;  /* 0x000000ff190e7207 */ /* 0x000fc60005800000 */
[----:B------:R-:W-:Y:S02]  /*31b0*/  @P1 IMAD.IADD R43, R12, 0x1, R13 ;  /* 0x000000010c2b1824 */ /* 0x000fe400078e020d */
[----:B------:R-:W-:Y:S02]  /*31c0*/  IMAD.IADD R27, R27, 0x1, R14 ;  /* 0x000000011b1b7824 */ /* 0x000fe400078e020e */
[----:B------:R-:W-:Y:S01]  /*31d0*/  @P1 IMAD.MOV.U32 R35, RZ, RZ, R38 ;  /* 0x000000ffff231224 */ /* 0x000fe200078e0026 */
[----:B------:R-:W-:Y:S06]  /*31e0*/  @P1 BRA `(.L_x_821) ;  /* 0x0000000c001c1947 */ /* 0x000fec0003800000 */
[----:B------:R-:W0:Y:S01]  /*31f0*/  LDC.64 R40, c[0x0][0x3a8] ;  /* 0x0000ea00ff287b82 */ /* 0x000e220000000a00 */
[----:B------:R-:W-:Y:S01]  /*3200*/  ISETP.NE.AND P0, PT, R0, RZ, PT ;  /* 0x000000ff0000720c */ /* 0x000fe20003f05270 */
[----:B------:R-:W1:-:S12]  /*3210*/  LDCU UR5, c[0x0][0x370] ;  /* 0x00006e00ff0577ac */ /* 0x000e580008000800 */
[----:B------:R-:W-:Y:S01]  /*3220*/  @!P0 IMAD.MOV.U32 R14, RZ, RZ, 0x64 ;  /* 0x00000064ff0e8424 */ /* 0x000fe200078e00ff */
[----:B------:R2:W-:Y:S01]  /*3230*/  @!P0 STS [UR4+0x74], R20 ;  /* 0x00007414ff008988 */ /* 0x0005e20008000804 */
[----:B------:R-:W-:Y:S02]  /*3240*/  @!P0 IMAD.MOV.U32 R15, RZ, RZ, 0x0 ;  /* 0x00000000ff0f8424 */ /* 0x000fe400078e00ff */
[----:B------:R-:W-:Y:S01]  /*3250*/  @!P0 IMAD.MOV.U32 R12, RZ, RZ, R20 ;  /* 0x000000ffff0c8224 */ /* 0x000fe200078e0014 */
[----:B------:R2:W-:Y:S01]  /*3260*/  @!P0 STS [UR4+0x78], R27 ;  /* 0x0000781bff008988 */ /* 0x0005e20008000804 */
[----:B------:R-:W-:Y:S01]  /*3270*/  @!P0 IMAD.MOV.U32 R13, RZ, RZ, R27 ;  /* 0x000000ffff0d8224 */ /* 0x000fe200078e001b */
[----:B-1----:R-:W-:Y:S01]  /*3280*/  UISETP.GT.U32.AND UP0, UPT, UR5, 0x1f3, UPT ;  /* 0x000001f30500788c */ /* 0x002fe2000bf04070 */
[----:B0-----:R-:W-:-:S05]  /*3290*/  IMAD.WIDE.U32 R40, R39, 0x10, R40 ;  /* 0x0000001027287825 */ /* 0x001fca00078e0028 */
[----:B------:R2:W-:Y:S03]  /*32a0*/  @!P0 ST.E.128.STRONG.GPU desc[UR12][R40.64+0x200], R12 ;  /* 0x0002000c28008985 */ /* 0x0005e6000c10fd0c */
[----:B------:R-:W-:Y:S05]  /*32b0*/  BRA.U UP0, `(.L_x_822) ;  /* 0x0000000100087547 */ /* 0x000fea000b800000 */
[----:B------:R0:W-:Y:S06]  /*32c0*/  MEMBAR.SC.CTA ;  /* 0x0000000000007992 */ /* 0x0001ec0000000000 */
[----:B0-----:R-:W-:Y:S05]  /*32d0*/  BRA `(.L_x_823) ;  /* 0x0000000000087947 */ /* 0x001fea0003800000 */
.L_x_822:
[----:B------:R-:W-:Y:S05]  /*32e0*/  NANOSLEEP 0x1c2 ;  /* 0x000001c20000795d */ /* 0x000fea0003800000 */
[----:B------:R-:W-:Y:S01]  /*32f0*/  NOP ;  /* 0x0000000000007918 */ /* 0x000fe20000000000 */
.L_x_823:
[----:B--2---:R-:W-:-:S03]  /*3300*/  IMAD.WIDE.U32 R12, R0, 0x10, RZ ;  /* 0x00000010000c7825 */ /* 0x004fc600078e00ff */
[----:B------:R-:W-:Y:S02]  /*3310*/  LOP3.LUT R17, R12, 0xfffffff0, RZ, 0x3c, !PT ;  /* 0xfffffff00c117812 */ /* 0x000fe400078e3cff */
[----:B------:R-:W-:Y:S02]  /*3320*/  LOP3.LUT R13, RZ, R13, RZ, 0x33, !PT ;  /* 0x0000000dff0d7212 */ /* 0x000fe400078e33ff */
[----:B------:R-:W-:-:S05]  /*3330*/  IADD3 R16, P1, PT, R40, R17, RZ ;  /* 0x0000001128107210 */ /* 0x000fca0007f3e0ff */
[----:B------:R-:W-:-:S08]  /*3340*/  IMAD.X R17, R41, 0x1, R13, P1 ;  /* 0x0000000129117824 */ /* 0x000fd000008e060d */
.L_x_825:
[----:B------:R-:W2:Y:S01]  /*3350*/  LD.E.128.STRONG.GPU R12, desc[UR12][R16.64+0x200] ;  /* 0x0002000c100c7980 */ /* 0x000ea2000c10fd00 */
[----:B------:R-:W-:Y:S05]  /*3360*/  YIELD ;  /* 0x0000000000007946 */ /* 0x000fea0003800000 */
[----:B------:R-:W-:Y:S01]  /*3370*/  UMOV UR5, 0xffffffff ;  /* 0xffffffff00057882 */ /* 0x000fe20000000000 */
[----:B--2---:R-:W-:-:S04]  /*3380*/  ISETP.NE.U32.AND P1, PT, R14, 0x63, PT ;  /* 0x000000630e00780c */ /* 0x004fc80003f25070 */
[----:B------:R-:W-:Y:S01]  /*3390*/  ISETP.NE.AND.EX P1, PT, R15, RZ, PT, P1 ;  /* 0x000000ff0f00720c */ /* 0x000fe20003f25310 */
[----:B------:R-:W-:-:S12]  /*33a0*/  BRA.DIV UR5, `(.L_x_824) ;  /* 0x0000007a05d07947 */ /* 0x000fd8000b800000 */
[----:B------:R-:W-:-:S13]  /*33b0*/  VOTE.ANY P1, !P1 ;  /* 0x0000000000ff7806 */ /* 0x000fda0004820100 */
.L_x_881:
[----:B------:R-:W-:Y:S05]  /*33c0*/  @P1 BRA `(.L_x_825) ;  /* 0xfffffffc00e01947 */ /* 0x000fea000383ffff */
[----:B------:R-:W-:Y:S01]  /*33d0*/  UMOV UR5, 0xffffffff ;  /* 0xffffffff00057882 */ /* 0x000fe20000000000 */
[----:B------:R-:W-:-:S04]  /*33e0*/  ISETP.NE.U32.AND P5, PT, R14, 0x65, PT ;  /* 0x000000650e00780c */ /* 0x000fc80003fa5070 */
[----:B------:R-:W-:Y:S01]  /*33f0*/  ISETP.NE.AND.EX P5, PT, R15, RZ, PT, P5 ;  /* 0x000000ff0f00720c */ /* 0x000fe20003fa5350 */
[----:B------:R-:W-:-:S12]  /*3400*/  BRA.DIV UR5, `(.L_x_826) ;  /* 0x0000007a05dc7947 */ /* 0x000fd8000b800000 */
[----:B------:R-:W0:Y:S01]  /*3410*/  S2R R17, SR_GEMASK ;  /* 0x0000000000117919 */ /* 0x000e220000003c00 */
[----:B------:R-:W-:Y:S01]  /*3420*/  VOTE.ANY R21, PT, !P5 ;  /* 0x0000000000157806 */ /* 0x000fe200068e0100 */
[----:B------:R-:W-:Y:S01]  /*3430*/  VIADD R19, R36, 0x4 ;  /* 0x0000000424137836 */ /* 0x000fe20000000000 */
[----:B------:R-:W-:Y:S02]  /*3440*/  ISETP.NE.AND P2, PT, R12, RZ, PT ;  /* 0x000000ff0c00720c */ /* 0x000fe40003f45270 */
[----:B------:R-:W-:Y:S02]  /*3450*/  ISETP.NE.U32.AND P3, PT, R14, 0x65, PT ;  /* 0x000000650e00780c */ /* 0x000fe40003f65070 */
[----:B------:R-:W-:Y:S02]  /*3460*/  LOP3.LUT R14, RZ, R0, RZ, 0x33, !PT ;  /* 0x00000000ff0e7212 */ /* 0x000fe400078e33ff */
[----:B------:R-:W-:Y:S01]  /*3470*/  ISETP.NE.AND.EX P3, PT, R15, RZ, PT, P3 ;  /* 0x000000ff0f00720c */ /* 0x000fe20003f65330 */
[----:B------:R-:W-:-:S02]  /*3480*/  VIADD R15, R36, 0x10 ;  /* 0x00000010240f7836 */ /* 0x000fc40000000000 */
[----:B------:R-:W-:-:S10]  /*3490*/  IMAD.IADD R14, R14, 0x1, R39 ;  /* 0x000000010e0e7824 */ /* 0x000fd400078e0227 */
[----:B------:R-:W-:Y:S02]  /*34a0*/  VOTE.ALL P3, P3 ;  /* 0x0000000000ff7806 */ /* 0x000fe40001860000 */
[----:B0-----:R-:W-:-:S05]  /*34b0*/  LOP3.LUT R21, R21, 0x80000000, R17, 0xec, !PT ;  /* 0x8000000015157812 */ /* 0x001fca00078eec11 */
[----:B------:R-:W-:-:S05]  /*34c0*/  VIADD R16, R21, 0xffffffff ;  /* 0xffffffff15107836 */ /* 0x000fca0000000000 */
[----:B------:R-:W-:-:S04]  /*34d0*/  LOP3.LUT R16, R21, R16, RZ, 0xc, !PT ;  /* 0x0000001015107212 */ /* 0x000fc800078e0cff */
[----:B------:R-:W0:Y:S02]  /*34e0*/  POPC R24, R16 ;  /* 0x0000001000187309 */ /* 0x000e240000000000 */
[----:B0-----:R-:W0:Y:S01]  /*34f0*/  SHFL.DOWN PT, R23, R13, 0x1, R24 ;  /* 0x082000000d177989 */ /* 0x001e2200000e0018 */
[----:B------:R-:W-:-:S03]  /*3500*/  ISETP.GE.AND P1, PT, R36, R24, PT ;  /* 0x000000182400720c */ /* 0x000fc60003f26270 */
[----:B------:R-:W1:Y:S01]  /*3510*/  SHFL.DOWN PT, R18, R12, 0x1, R24 ;  /* 0x082000000c127989 */ /* 0x000e6200000e0018 */
[----:B0-----:R-:W-:-:S04]  /*3520*/  SEL R23, R23, RZ, !P2 ;  /* 0x000000ff17177207 */ /* 0x001fc80005000000 */
[----:B------:R-:W-:Y:S02]  /*3530*/  SEL R23, R23, RZ, !P1 ;  /* 0x000000ff17177207 */ /* 0x000fe40004800000 */
[----:B-1----:R-:W-:-:S03]  /*3540*/  SEL R45, R18, RZ, !P1 ;  /* 0x000000ff122d7207 */ /* 0x002fc60004800000 */
[----:B------:R-:W-:Y:S02]  /*3550*/  IMAD.IADD R25, R13, 0x1, R23 ;  /* 0x000000010d197824 */ /* 0x000fe400078e0217 */
[----:B------:R-:W-:Y:S02]  /*3560*/  IMAD.IADD R45, R12, 0x1, R45 ;  /* 0x000000010c2d7824 */ /* 0x000fe400078e022d */
[----:B------:R-:W-:Y:S01]  /*3570*/  VIADD R13, R36, 0x2 ;  /* 0x00000002240d7836 */ /* 0x000fe20000000000 */
[----:B------:R-:W0:Y:S02]  /*3580*/  SHFL.DOWN PT, R23, R25, 0x2, R24 ;  /* 0x0840000019177989 */ /* 0x000e2400000e0018 */
[----:B------:R-:W-:Y:S02]  /*3590*/  ISETP.NE.AND P2, PT, R45, RZ, PT ;  /* 0x000000ff2d00720c */ /* 0x000fe40003f45270 */
[----:B------:R-:W1:Y:S01]  /*35a0*/  SHFL.DOWN PT, R16, R45, 0x2, R24 ;  /* 0x084000002d107989 */ /* 0x000e6200000e0018 */
[----:B------:R-:W-:-:S02]  /*35b0*/  ISETP.GT.AND P1, PT, R13, R24, PT ;  /* 0x000000180d00720c */ /* 0x000fc40003f24270 */
[----:B0-----:R-:W-:-:S04]  /*35c0*/  SEL R23, R23, RZ, !P2 ;  /* 0x000000ff17177207 */ /* 0x001fc80005000000 */
[----:B------:R-:W-:Y:S02]  /*35d0*/  SEL R12, R23, RZ, !P1 ;  /* 0x000000ff170c7207 */ /* 0x000fe40004800000 */
[----:B-1----:R-:W-:Y:S02]  /*35e0*/  SEL R16, R16, RZ, !P1 ;  /* 0x000000ff10107207 */ /* 0x002fe40004800000 */
[----:B------:R-:W-:Y:S01]  /*35f0*/  ISETP.GT.AND P1, PT, R19, R24, PT ;  /* 0x000000181300720c */ /* 0x000fe20003f24270 */
[----:B------:R-:W-:Y:S02]  /*3600*/  IMAD.IADD R13, R25, 0x1, R12 ;  /* 0x00000001190d7824 */ /* 0x000fe400078e020c */
[----:B------:R-:W-:Y:S02]  /*3610*/  IMAD.IADD R47, R45, 0x1, R16 ;  /* 0x000000012d2f7824 */ /* 0x000fe400078e0210 */
[----:B------:R-:W-:Y:S01]  /*3620*/  VIADD R19, R36, 0x8 ;  /* 0x0000000824137836 */ /* 0x000fe20000000000 */
[----:B------:R-:W0:Y:S02]  /*3630*/  SHFL.DOWN PT, R23, R13, 0x4, R24 ;  /* 0x088000000d177989 */ /* 0x000e2400000e0018 */
[----:B------:R-:W-:-:S02]  /*3640*/  ISETP.NE.AND P2, PT, R47, RZ, PT ;  /* 0x000000ff2f00720c */ /* 0x000fc40003f45270 */
[----:B------:R-:W1:Y:S02]  /*3650*/  SHFL.DOWN PT, R12, R47, 0x4, R24 ;  /* 0x088000002f0c7989 */ /* 0x000e6400000e0018 */
[----:B0-----:R-:W-:-:S04]  /*3660*/  SEL R23, R23, RZ, !P2 ;  /* 0x000000ff17177207 */ /* 0x001fc80005000000 */
[----:B------:R-:W-:Y:S02]  /*3670*/  SEL R16, R23, RZ, !P1 ;  /* 0x000000ff17107207 */ /* 0x000fe40004800000 */
[----:B-1----:R-:W-:Y:S02]  /*3680*/  SEL R12, R12, RZ, !P1 ;  /* 0x000000ff0c0c7207 */ /* 0x002fe40004800000 */
[----:B------:R-:W-:Y:S01]  /*3690*/  ISETP.GT.AND P1, PT, R19, R24, PT ;  /* 0x000000181300720c */ /* 0x000fe20003f24270 */
[----:B------:R-:W-:Y:S02]  /*36a0*/  IMAD.IADD R49, R13, 0x1, R16 ;  /* 0x000000010d317824 */ /* 0x000fe400078e0210 */
[----:B------:R-:W-:-:S03]  /*36b0*/  IMAD.IADD R51, R47, 0x1, R12 ;  /* 0x000000012f337824 */ /* 0x000fc600078e020c */
[----:B------:R-:W0:Y:S02]  /*36c0*/  SHFL.DOWN PT, R13, R49, 0x8, R24 ;  /* 0x09000000310d7989 */ /* 0x000e2400000e0018 */
[----:B------:R-:W-:Y:S02]  /*36d0*/  ISETP.NE.AND P2, PT, R51, RZ, PT ;  /* 0x000000ff3300720c */ /* 0x000fe40003f45270 */
[----:B------:R-:W1:Y:S02]  /*36e0*/  SHFL.DOWN PT, R12, R51, 0x8, R24 ;  /* 0x09000000330c7989 */ /* 0x000e6400000e0018 */
[----:B0-----:R-:W-:-:S04]  /*36f0*/  SEL R13, R13, RZ, !P2 ;  /* 0x000000ff0d0d7207 */ /* 0x001fc80005000000 */
[----:B------:R-:W-:Y:S02]  /*3700*/  SEL R16, R13, RZ, !P1 ;  /* 0x000000ff0d107207 */ /* 0x000fe40004800000 */
[----:B-1----:R-:W-:Y:S02]  /*3710*/  SEL R12, R12, RZ, !P1 ;  /* 0x000000ff0c0c7207 */ /* 0x002fe40004800000 */
[----:B------:R-:W-:Y:S01]  /*3720*/  ISETP.GT.AND P1, PT, R15, R24, PT ;  /* 0x000000180f00720c */ /* 0x000fe20003f24270 */
[----:B------:R-:W-:Y:S02]  /*3730*/  IMAD.IADD R25, R49, 0x1, R16 ;  /* 0x0000000131197824 */ /* 0x000fe400078e0210 */
[----:B------:R-:W-:Y:S02]  /*3740*/  IMAD.IADD R45, R51, 0x1, R12 ;  /* 0x00000001332d7824 */ /* 0x000fe400078e020c */
[----:B------:R-:W0:Y:S01]  /*3750*/  LDC.64 R12, c[0x0][0x3a8] ;  /* 0x0000ea00ff0c7b82 */ /* 0x000e220000000a00 */
[----:B------:R-:W1:Y:S02]  /*3760*/  SHFL.DOWN PT, R23, R25, 0x10, R24 ;  /* 0x0a00000019177989 */ /* 0x000e6400000e0018 */
[----:B------:R-:W-:-:S02]  /*3770*/  ISETP.NE.AND P2, PT, R45, RZ, PT ;  /* 0x000000ff2d00720c */ /* 0x000fc40003f45270 */
[----:B------:R-:W2:Y:S02]  /*3780*/  SHFL.DOWN PT, R16, R45, 0x10, R24 ;  /* 0x0a0000002d107989 */ /* 0x000ea400000e0018 */
[----:B-1----:R-:W-:Y:S02]  /*3790*/  SEL R23, R23, RZ, !P2 ;  /* 0x000000ff17177207 */ /* 0x002fe40005000000 */
[----:B0-----:R-:W-:Y:S02]  /*37a0*/  IADD3 R38, P2, PT, R12, 0x200, RZ ;  /* 0x000002000c267810 */ /* 0x001fe40007f5e0ff */
[----:B--2---:R-:W-:Y:S02]  /*37b0*/  SEL R16, R16, RZ, !P1 ;  /* 0x000000ff10107207 */ /* 0x004fe40004800000 */
[----:B------:R-:W-:Y:S01]  /*37c0*/  SEL R18, R23, RZ, !P1 ;  /* 0x000000ff17127207 */ /* 0x000fe20004800000 */
[----:B------:R-:W-:Y:S02]  /*37d0*/  IMAD.X R39, RZ, RZ, R13, P2 ;  /* 0x000000ffff277224 */ /* 0x000fe400010e060d */
[----:B------:R-:W-:-:S02]  /*37e0*/  IMAD.IADD R16, R45, 0x1, R16 ;  /* 0x000000012d107824 */ /* 0x000fc400078e0210 */
[----:B------:R-:W-:-:S07]  /*37f0*/  IMAD.IADD R18, R25, 0x1, R18 ;  /* 0x0000000119127824 */ /* 0x000fce00078e0212 */
.L_x_895:
[----:B------:R-:W-:Y:S05]  /*3800*/  @!P3 BRA `(.L_x_827) ;  /* 0x000000040030b947 */ /* 0x000fea0003800000 */
[----:B------:R-:W-:-:S07]  /*3810*/  IMAD.MOV.U32 R25, RZ, RZ, R14 ;  /* 0x000000ffff197224 */ /* 0x000fce00078e000e */
.L_x_831:
[----:B------:R-:W-:-:S07]  /*3820*/  IMAD.WIDE R22, R25, 0x10, R38 ;  /* 0x0000001019167825 */ /* 0x000fce00078e0226 */
.L_x_829:
[----:B------:R-:W2:Y:S01]  /*3830*/  LD.E.128.STRONG.GPU R12, desc[UR12][R22.64+-0x200] ;  /* 0xfffe000c160c7980 */ /* 0x000ea2000c10fd00 */
[----:B------:R-:W-:Y:S05]  /*3840*/  YIELD ;  /* 0x0000000000007946 */ /* 0x000fea0003800000 */
[----:B------:R-:W-:Y:S01]  /*3850*/  UMOV UR5, 0xffffffff ;  /* 0xffffffff00057882 */ /* 0x000fe20000000000 */
[----:B--2---:R-:W-:-:S04]  /*3860*/  ISETP.NE.U32.AND P1, PT, R14, 0x63, PT ;  /* 0x000000630e00780c */ /* 0x004fc80003f25070 */
[----:B------:R-:W-:Y:S01]  /*3870*/  ISETP.NE.AND.EX P1, PT, R15, RZ, PT, P1 ;  /* 0x000000ff0f00720c */ /* 0x000fe20003f25310 */
[----:B------:R-:W-:-:S12]  /*3880*/  BRA.DIV UR5, `(.L_x_828) ;  /* 0x0000007e05847947 */ /* 0x000fd8000b800000 */
[----:B------:R-:W-:-:S13]  /*3890*/  VOTE.ANY P1, !P1 ;  /* 0x0000000000ff7806 */ /* 0x000fda0004820100 */
.L_x_898:
[----:B------:R-:W-:Y:S05]  /*38a0*/  @P1 BRA `(.L_x_829) ;  /* 0xfffffffc00e01947 */ /* 0x000fea000383ffff */
[----:B------:R-:W-:Y:S01]  /*38b0*/  UMOV UR5, 0xffffffff ;  /* 0xffffffff00057882 */ /* 0x000fe20000000000 */
[----:B------:R-:W-:-:S04]  /*38c0*/  ISETP.NE.U32.AND P5, PT, R14, 0x65, PT ;  /* 0x000000650e00780c */ /* 0x000fc80003fa5070 */
[----:B------:R-:W-:Y:S01]  /*38d0*/  ISETP.NE.AND.EX P5, PT, R15, RZ, PT, P5 ;  /* 0x000000ff0f00720c */ /* 0x000fe20003fa5350 */
[----:B------:R-:W-:-:S12]  /*38e0*/  BRA.DIV UR5, `(.L_x_830) ;  /* 0x0000007e05907947 */ /* 0x000fd8000b800000 */
[----:B------:R-:W-:Y:S01]  /*38f0*/  VOTE.ANY R21, PT, !P5 ;  /* 0x0000000000157806 */ /* 0x000fe200068e0100 */
[----:B------:R-:W-:Y:S01]  /*3900*/  VIADD R25, R25, 0xffffffe0 ;  /* 0xffffffe019197836 */ /* 0x000fe20000000000 */
[----:B------:R-:W-:Y:S02]  /*3910*/  ISETP.NE.AND P2, PT, R12, RZ, PT ;  /* 0x000000ff0c00720c */ /* 0x000fe40003f45270 */
[----:B------:R-:W-:Y:S02]  /*3920*/  LOP3.LUT R21, R21, 0x80000000, R17, 0xec, !PT ;  /* 0x8000000015157812 */ /* 0x000fe400078eec11 */
[----:B------:R-:W-:-:S03]  /*3930*/  ISETP.NE.U32.AND P3, PT, R14, 0x65, PT ;  /* 0x000000650e00780c */ /* 0x000fc60003f65070 */
[----:B------:R-:W-:Y:S01]  /*3940*/  VIADD R22, R21, 0xffffffff ;  /* 0xffffffff15167836 */ /* 0x000fe20000000000 */
[----:B------:R-:W-:-:S04]  /*3950*/  ISETP.NE.AND.EX P3, PT, R15, RZ, PT, P3 ;  /* 0x000000ff0f00720c */ /* 0x000fc80003f65330 */
[----:B------:R-:W-:-:S04]  /*3960*/  LOP3.LUT R21, R21, R22, RZ, 0xc, !PT ;  /* 0x0000001615157212 */ /* 0x000fc800078e0cff */
[----:B------:R-:W0:Y:S05]  /*3970*/  POPC R24, R21 ;  /* 0x0000001500187309 */ /* 0x000e2a0000000000 */
[----:B------:R-:W-:Y:S01]  /*3980*/  VOTE.ALL P3, P3 ;  /* 0x0000000000ff7806 */ /* 0x000fe20001860000 */
        /* <DEDUP_REMOVED lines=11> */
[----:B------:R-:W-:Y:S01]  /*3a40*/  ISETP.GT.AND P1, PT, R19, R24, PT ;  /* 0x000000181300720c */ /* 0x000fe20003f24270 */
[----:B------:R-:W1:Y:S01]  /*3a50*/  SHFL.DOWN PT, R13, R42, 0x2, R24 ;  /* 0x084000002a0d7989 */ /* 0x000e6200000e0018 */
[----:B------:R-:W-:Y:S01]  /*3a60*/  VIADD R19, R36, 0x4 ;  /* 0x0000000424137836 */ /* 0x000fe20000000000 */
        /* <DEDUP_REMOVED lines=11> */
[----:B------:R-:W-:-:S05]  /*3b20*/  SEL R12, R12, RZ, !P1 ;  /* 0x000000ff0c0c7207 */ /* 0x000fca0004800000 */
[----:B------:R-:W-:Y:S01]  /*3b30*/  IMAD.IADD R47, R45, 0x1, R12 ;  /* 0x000000012d2f7824 */ /* 0x000fe200078e020c */
[----:B-1----:R-:W-:Y:S02]  /*3b40*/  SEL R12, R23, RZ, !P1 ;  /* 0x000000ff170c7207 */ /* 0x002fe40004800000 */
[----:B------:R-:W-:Y:S01]  /*3b50*/  ISETP.GT.AND P1, PT, R19, R24, PT ;  /* 0x000000181300720c */ /* 0x000fe20003f24270 */
[----:B------:R-:W-:Y:S01]  /*3b60*/  VIADD R19, R36, 0x10 ;  /* 0x0000001024137836 */ /* 0x000fe20000000000 */
[----:B------:R-:W0:Y:S01]  /*3b70*/  SHFL.DOWN PT, R22, R47, 0x8, R24 ;  /* 0x090000002f167989 */ /* 0x000e2200000e0018 */
[----:B------:R-:W-:-:S05]  /*3b80*/  IMAD.IADD R49, R13, 0x1, R12 ;  /* 0x000000010d317824 */ /* 0x000fca00078e020c */
[----:B------:R-:W1:Y:S01]  /*3b90*/  SHFL.DOWN PT, R23, R49, 0x8, R24 ;  /* 0x0900000031177989 */ /* 0x000e6200000e0018 */
[----:B------:R-:W-:-:S04]  /*3ba0*/  ISETP.NE.AND P2, PT, R49, RZ, PT ;  /* 0x000000ff3100720c */ /* 0x000fc80003f45270 */
        /* <DEDUP_REMOVED lines=9> */
[----:B0-----:R-:W-:Y:S02]  /*3c40*/  SEL R22, R22, RZ, !P2 ;  /* 0x000000ff16167207 */ /* 0x001fe40005000000 */
[----:B------:R-:W-:Y:S02]  /*3c50*/  ISETP.NE.AND P2, PT, R16, RZ, PT ;  /* 0x000000ff1000720c */ /* 0x000fe40003f45270 */
[----:B------:R-:W-:-:S02]  /*3c60*/  SEL R22, R22, RZ, !P1 ;  /* 0x000000ff16167207 */ /* 0x000fc40004800000 */
[----:B-1----:R-:W-:-:S03]  /*3c70*/  SEL R12, R12, RZ, !P1 ;  /* 0x000000ff0c0c7207 */ /* 0x002fc60004800000 */
[----:B------:R-:W-:Y:S01]  /*3c80*/  IMAD.IADD R22, R13, 0x1, R22 ;  /* 0x000000010d167824 */ /* 0x000fe200078e0216 */
[----:B------:R-:W-:-:S04]  /*3c90*/  IADD3 R16, PT, PT, R45, R12, R16 ;  /* 0x0000000c2d107210 */ /* 0x000fc80007ffe010 */
[----:B------:R-:W-:-:S05]  /*3ca0*/  SEL R13, R22, RZ, !P2 ;  /* 0x000000ff160d7207 */ /* 0x000fca0005000000 */
[----:B------:R-:W-:-:S07]  /*3cb0*/  IMAD.IADD R18, R13, 0x1, R18 ;  /* 0x000000010d127824 */ /* 0x000fce00078e0212 */
.L_x_912:
[----:B------:R-:W-:Y:S05]  /*3cc0*/  @P3 BRA `(.L_x_831) ;  /* 0xfffffff800d43947 */ /* 0x000fea000383ffff */
.L_x_827:
[----:B------:R-:W-:Y:S01]  /*3cd0*/  ISETP.NE.AND P1, PT, R36, RZ, PT ;  /* 0x000000ff2400720c */ /* 0x000fe20003f25270 */
[----:B------:R-:W-:Y:S01]  /*3ce0*/  BSSY.RECONVERGENT B0, `(.L_x_832) ;  /* 0x0000014000007945 */ /* 0x000fe20003800200 */
[----:B------:R-:W-:-:S11]  /*3cf0*/  IMAD.MOV.U32 R17, RZ, RZ, R18 ;  /* 0x000000ffff117224 */ /* 0x000fd600078e0012 */
[----:B------:R-:W0:Y:S01]  /*3d00*/  @!P1 S2R R13, SR_CgaCtaId ;  /* 0x00000000000d9919 */ /* 0x000e220000008800 */
[----:B------:R-:W-:-:S04]  /*3d10*/  @!P1 MOV R12, 0x400 ;  /* 0x00000400000c9802 */ /* 0x000fc80000000f00 */
[----:B0-----:R-:W-:Y:S01]  /*3d20*/  @!P1 LEA R21, R13, R12, 0x18 ;  /* 0x0000000c0d159211 */ /* 0x001fe200078ec0ff */
[----:B------:R-:W-:Y:S06]  /*3d30*/  @P0 BRA `(.L_x_833) ;  /* 0x0000000000380947 */ /* 0x000fec0003800000 */
[----:B------:R-:W0:Y:S01]  /*3d40*/  S2UR UR6, SR_CgaCtaId ;  /* 0x00000000000679c3 */ /* 0x000e220000008800 */
[C---:B------:R-:W-:Y:S01]  /*3d50*/  ISETP.NE.AND P0, PT, R20.reuse, RZ, PT ;  /* 0x000000ff1400720c */ /* 0x040fe20003f05270 */
[----:B------:R-:W-:Y:S01]  /*3d60*/  UMOV UR5, 0x400 ;  /* 0x0000040000057882 */ /* 0x000fe20000000000 */
[----:B------:R-:W-:Y:S02]  /*3d70*/  IMAD.IADD R19, R20, 0x1, R16 ;  /* 0x0000000114137824 */ /* 0x000fe400078e0210 */
[----:B------:R-:W-:Y:S01]  /*3d80*/  SEL R12, R18, RZ, !P0 ;  /* 0x000000ff120c7207 */ /* 0x000fe20004000000 */
[----:B------:R-:W-:Y:S02]  /*3d90*/  IMAD.MOV.U32 R14, RZ, RZ, 0x65 ;  /* 0x00000065ff0e7424 */ /* 0x000fe400078e00ff */
[----:B------:R-:W-:Y:S02]  /*3da0*/  IMAD.MOV.U32 R15, RZ, RZ, 0x0 ;  /* 0x00000000ff0f7424 */ /* 0x000fe400078e00ff */
[----:B------:R-:W-:-:S02]  /*3db0*/  IMAD.IADD R13, R27, 0x1, R12 ;  /* 0x000000011b0d7824 */ /* 0x000fc400078e020c */
[----:B------:R-:W-:-:S05]  /*3dc0*/  IMAD.MOV.U32 R12, RZ, RZ, R19 ;  /* 0x000000ffff0c7224 */ /* 0x000fca00078e0013 */
[----:B------:R1:W-:Y:S01]  /*3dd0*/  ST.E.128.STRONG.GPU desc[UR12][R40.64+0x200], R12 ;  /* 0x0002000c28007985 */ /* 0x0003e2000c10fd0c */
[----:B0-----:R-:W-:-:S09]  /*3de0*/  ULEA UR5, UR6, UR5, 0x18 ;  /* 0x0000000506057291 */ /* 0x001fd2000f8ec0ff */
[----:B------:R1:W-:Y:S04]  /*3df0*/  STS.64 [UR5+0x68], R18 ;  /* 0x00006812ff007988 */ /* 0x0003e80008000a05 */
[----:B------:R1:W-:Y:S04]  /*3e00*/  STS [UR5+0x70], R13 ;  /* 0x0000700dff007988 */ /* 0x0003e80008000805 */
[----:B------:R1:W-:Y:S02]  /*3e10*/  STS [UR5+0x64], R16 ;  /* 0x00006410ff007988 */ /* 0x0003e40008000805 */
.L_x_833:
[----:B------:R-:W-:Y:S05]  /*3e20*/  BSYNC.RECONVERGENT B0 ;  /* 0x0000000000007941 */ /* 0x000fea0003800200 */
.L_x_832:
[----:B------:R0:W-:Y:S01]  /*3e30*/  @!P1 STS.64 [R21+0x48], R16 ;  /* 0x0000481015009388 */ /* 0x0001e20000000a00 */
[----:B------:R-:W-:Y:S02]  /*3e40*/  @!P1 IMAD.MOV.U32 R43, RZ, RZ, R16 ;  /* 0x000000ffff2b9224 */ /* 0x000fe400078e0010 */
[----:B------:R-:W-:-:S07]  /*3e50*/  @!P1 IMAD.MOV.U32 R35, RZ, RZ, R18 ;  /* 0x000000ffff239224 */ /* 0x000fce00078e0012 */
.L_x_821:
[----:B------:R-:W-:Y:S05]  /*3e60*/  WARPSYNC.ALL ;  /* 0x0000000000007948 */ /* 0x000fea0003800000 */
[----:B------:R-:W-:Y:S01]  /*3e70*/  ISETP.NE.AND P0, PT, R0, RZ, PT ;  /* 0x000000ff0000720c */ /* 0x000fe20003f05270 */
[----:B------:R-:W2:Y:S08]  /*3e80*/  S2UR UR5, SR_CgaCtaId ;  /* 0x00000000000579c3 */ /* 0x000eb00000008800 */
[----:B------:R-:W-:Y:S04]  /*3e90*/  BAR.SYNC.DEFER_BLOCKING 0x0 ;  /* 0x0000000000007b1d */ /* 0x000fe80000010000 */
[----:B------:R-:W-:-:S02]  /*3ea0*/  @P0 ISETP.NE.AND P1, PT, R43, RZ, PT ;  /* 0x000000ff2b00020c */ /* 0x000fc40003f25270 */
[----:B------:R-:W-:Y:S01]  /*3eb0*/  ISETP.NE.AND P2, PT, R34, R32, PT ;  /* 0x000000202200720c */ /* 0x000fe20003f45270 */
[----:B------:R-:W-:-:S03]  /*3ec0*/  UMOV UR4, 0x400 ;  /* 0x0000040000047882 */ /* 0x000fc60000000000 */
[----:B-1----:R-:W-:Y:S01]  /*3ed0*/  SEL R18, RZ, 0x1, !P2 ;  /* 0x00000001ff127807 */ /* 0x002fe20005000000 */
[----:B--2---:R-:W-:-:S09]  /*3ee0*/  ULEA UR8, UR5, UR4, 0x18 ;  /* 0x0000000405087291 */ /* 0x004fd2000f8ec0ff */
[----:B------:R-:W1:Y:S04]  /*3ef0*/  @P0 LDS.64 R12, [UR8+0x48] ;  /* 0x00004808ff0c0984 */ /* 0x000e680008000a00 */
[----:B------:R-:W2:Y:S01]  /*3f00*/  LDS R19, [UR8+0x74] ;  /* 0x00007408ff137984 */ /* 0x000ea20008000800 */
[----:B-1----:R-:W-:Y:S01]  /*3f10*/  @P0 SEL R14, R13, RZ, !P1 ;  /* 0x000000ff0d0e0207 */ /* 0x002fe20004800000 */
[----:B------:R-:W-:Y:S01]  /*3f20*/  @P0 IMAD.IADD R12, R43, 0x1, R12 ;  /* 0x000000012b0c0824 */ /* 0x000fe200078e020c */
[----:B------:R-:W-:-:S03]  /*3f30*/  ISETP.NE.AND P1, PT, R32, R30, PT ;  /* 0x0000001e2000720c */ /* 0x000fc60003f25270 */
[----:B------:R-:W-:Y:S02]  /*3f40*/  @P0 IMAD.IADD R35, R35, 0x1, R14 ;  /* 0x0000000123230824 */ /* 0x000fe400078e020e */
[----:B------:R-:W-:Y:S01]  /*3f50*/  @P0 IMAD.MOV.U32 R43, RZ, RZ, R12 ;  /* 0x000000ffff2b0224 */ /* 0x000fe200078e000c */
[----:B------:R-:W-:Y:S02]  /*3f60*/  ISETP.NE.AND P0, PT, R30, R28, PT ;  /* 0x0000001c1e00720c */ /* 0x000fe40003f05270 */
[----:B------:R-:W-:Y:S01]  /*3f70*/  SEL R14, R35, RZ, !P2 ;  /* 0x000000ff230e7207 */ /* 0x000fe20005000000 */
[----:B------:R-:W-:-:S04]  /*3f80*/  IMAD.IADD R41, R18, 0x1, R43 ;  /* 0x0000000112297824 */ /* 0x000fc800078e022b */
[----:B------:R-:W-:Y:S02]  /*3f90*/  IMAD.IADD R33, R33, 0x1, R14 ;  /* 0x0000000121217824 */ /* 0x000fe400078e020e */
[----:B------:R-:W-:Y:S02]  /*3fa0*/  VIADD R14, R18, 0x1 ;  /* 0x00000001120e7836 */ /* 0x000fe40000000000 */
[----:B------:R-:W-:Y:S01]  /*3fb0*/  @!P1 IMAD.MOV R14, RZ, RZ, R18 ;  /* 0x000000ffff0e9224 */ /* 0x000fe200078e0212 */
[----:B------:R-:W-:Y:S02]  /*3fc0*/  SEL R12, R33, RZ, !P1 ;  /* 0x000000ff210c7207 */ /* 0x000fe40004800000 */
[----:B------:R-:W-:Y:S01]  /*3fd0*/  ISETP.NE.AND P1, PT, R28, R10, PT ;  /* 0x0000000a1c00720c */ /* 0x000fe20003f25270 */
[----:B------:R-:W-:Y:S02]  /*3fe0*/  IMAD.IADD R13, R43, 0x1, R14 ;  /* 0x000000012b0d7824 */ /* 0x000fe400078e020e */
[----:B------:R-:W-:-:S02]  /*3ff0*/  IMAD.IADD R31, R31, 0x1, R12 ;  /* 0x000000011f1f7824 */ /* 0x000fc400078e020c */
[----:B------:R-:W-:Y:S02]  /*4000*/  VIADD R12, R13, 0x1 ;  /* 0x000000010d0c7836 */ /* 0x000fe40000000000 */
[----:B------:R-:W-:Y:S01]  /*4010*/  @!P0 IMAD.MOV R12, RZ, RZ, R13 ;  /* 0x000000ffff0c8224 */ /* 0x000fe200078e020d */
[----:B------:R-:W-:Y:S02]  /*4020*/  SEL R14, R31, RZ, !P0 ;  /* 0x000000ff1f0e7207 */ /* 0x000fe40004000000 */
[----:B------:R-:W-:-:S03]  /*4030*/  ISETP.NE.AND P0, PT, R10, R8, PT ;  /* 0x000000080a00720c */ /* 0x000fc60003f05270 */
[----:B------:R-:W-:Y:S02]  /*4040*/  IMAD.IADD R29, R29, 0x1, R14 ;  /* 0x000000011d1d7824 */ /* 0x000fe400078e020e */
[----:B------:R-:W-:Y:S02]  /*4050*/  VIADD R14, R12, 0x1 ;  /* 0x000000010c0e7836 */ /* 0x000fe40000000000 */
[----:B------:R-:W-:Y:S01]  /*4060*/  @!P1 IMAD.MOV R14, RZ, RZ, R12 ;  /* 0x000000ffff0e9224 */ /* 0x000fe200078e020c */
[----:B0-----:R-:W-:Y:S02]  /*4070*/  SEL R16, R29, RZ, !P1 ;  /* 0x000000ff1d107207 */ /* 0x001fe40004800000 */
[----:B------:R-:W-:Y:S01]  /*4080*/  ISETP.NE.AND P1, PT, R8, R6, PT ;  /* 0x000000060800720c */ /* 0x000fe20003f25270 */
[----:B------:R-:W-:Y:S02]  /*4090*/  VIADD R15, R14, 0x1 ;  /* 0x000000010e0f7836 */ /* 0x000fe40000000000 */
[----:B------:R-:W-:-:S02]  /*40a0*/  IMAD.IADD R11, R11, 0x1, R16 ;  /* 0x000000010b0b7824 */ /* 0x000fc400078e0210 */
[----:B------:R-:W-:-:S03]  /*40b0*/  @!P0 IMAD.MOV R15, RZ, RZ, R14 ;  /* 0x000000ffff0f8224 */ /* 0x000fc600078e020e */
[----:B------:R-:W-:Y:S02]  /*40c0*/  SEL R16, R11, RZ, !P0 ;  /* 0x000000ff0b107207 */ /* 0x000fe40004000000 */
[----:B------:R-:W-:-:S03]  /*40d0*/  ISETP.NE.AND P0, PT, R6, R4, PT ;  /* 0x000000040600720c */ /* 0x000fc60003f05270 */
[----:B------:R-:W-:Y:S02]  /*40e0*/  IMAD.IADD R9, R9, 0x1, R16 ;  /* 0x0000000109097824 */ /* 0x000fe400078e0210 */
[----:B------:R-:W-:Y:S02]  /*40f0*/  VIADD R16, R15, 0x1 ;  /* 0x000000010f107836 */ /* 0x000fe40000000000 */
[----:B------:R-:W-:Y:S01]  /*4100*/  @!P1 IMAD.MOV R16, RZ, RZ, R15 ;  /* 0x000000ffff109224 */ /* 0x000fe200078e020f */
[----:B------:R-:W-:Y:S02]  /*4110*/  SEL R20, R9, RZ, !P1 ;  /* 0x000000ff09147207 */ /* 0x000fe40004800000 */
[----:B------:R-:W-:Y:S01]  /*4120*/  ISETP.NE.AND P1, PT, R4, R2, PT ;  /* 0x000000020400720c */ /* 0x000fe20003f25270 */
[----:B------:R-:W-:Y:S02]  /*4130*/  VIADD R17, R16, 0x1 ;  /* 0x0000000110117836 */ /* 0x000fe40000000000 */
[----:B------:R-:W-:-:S02]  /*4140*/  IMAD.IADD R7, R7, 0x1, R20 ;  /* 0x0000000107077824 */ /* 0x000fc400078e0214 */
[----:B------:R-:W-:-:S03]  /*4150*/  @!P0 IMAD.MOV R17, RZ, RZ, R16 ;  /* 0x000000ffff118224 */ /* 0x000fc600078e0210 */
[----:B------:R-:W-:Y:S01]  /*4160*/  SEL R20, R7, RZ, !P0 ;  /* 0x000000ff07147207 */ /* 0x000fe20004000000 */
[----:B------:R-:W-:Y:S01]  /*4170*/  VIADD R36, R17, 0x1 ;  /* 0x0000000111247836 */ /* 0x000fe20000000000 */
[----:B--2---:R-:W-:-:S03]  /*4180*/  ISETP.GE.AND P0, PT, R19, 0x101, PT ;  /* 0x000001011300780c */ /* 0x004fc60003f06270 */
[----:B------:R-:W-:Y:S02]  /*4190*/  IMAD.IADD R5, R5, 0x1, R20 ;  /* 0x0000000105057824 */ /* 0x000fe400078e0214 */
[----:B------:R-:W-:-:S03]  /*41a0*/  @!P1 IMAD.MOV R36, RZ, RZ, R17 ;  /* 0x000000ffff249224 */ /* 0x000fc600078e0211 */
[----:B------:R-:W-:-:S05]  /*41b0*/  SEL R20, R5, RZ, !P1 ;  /* 0x000000ff05147207 */ /* 0x000fca0004800000 */
[----:B------:R-:W-:Y:S01]  /*41c0*/  IMAD.IADD R3, R3, 0x1, R20 ;  /* 0x0000000103037824 */ /* 0x000fe200078e0214 */
[----:B------:R-:W-:Y:S06]  /*41d0*/  @!P0 BRA `(.L_x_834) ;  /* 0x0000000c00448947 */ /* 0x000fec0003800000 */
[----:B------:R-:W0:Y:S01]  /*41e0*/  LDS R21, [UR8+0x64] ;  /* 0x00006408ff157984 */ /* 0x000e220008000800 */
        /* <DEDUP_REMOVED lines=28> */
[----:B------:R-:W-:Y:S01]  /*43b0*/  ISETP.GE.AND P0, PT, R0, R19, PT ;  /* 0x000000130000720c */ /* 0x000fe20003f06270 */
[--C-:B------:R-:W-:Y:S02]  /*43c0*/  @P2 IMAD.IADD R36, R36, 0x1, -R21.reuse ;  /* 0x0000000124242824 */ /* 0x100fe400078e0a15 */
[----:B------:R0:W-:Y:S02]  /*43d0*/  @P6 STS.64 [R14], R10 ;  /* 0x0000000a0e006388 */ /* 0x0001e40000000a00 */
[----:B------:R-:W-:Y:S01]  /*43e0*/  @P3 IMAD.IADD R17, R17, 0x1, -R21 ;  /* 0x0000000111113824 */ /* 0x000fe200078e0a15 */
[----:B------:R-:W-:Y:S01]  /*43f0*/  @P2 LEA R36, R36, UR8, 0x3 ;  /* 0x0000000824242c11 */ /* 0x000fe2000f8e18ff */
[----:B------:R0:W-:Y:S03]  /*4400*/  @P5 STS.64 [R15], R8 ;  /* 0x000000080f005388 */ /* 0x0001e60000000a00 */
[----:B------:R-:W-:Y:S01]  /*4410*/  @P3 LEA R17, R17, UR8, 0x3 ;  /* 0x0000000811113c11 */ /* 0x000fe2000f8e18ff */
[----:B------:R0:W-:Y:S04]  /*4420*/  @P4 STS.64 [R16], R6 ;  /* 0x0000000610004388 */ /* 0x0001e80000000a00 */
[----:B------:R0:W-:Y:S04]  /*4430*/  @P3 STS.64 [R17], R4 ;  /* 0x0000000411003388 */ /* 0x0001e80000000a00 */
[----:B------:R0:W-:Y:S01]  /*4440*/  @P2 STS.64 [R36], R2 ;  /* 0x0000000224002388 */ /* 0x0001e20000000a00 */
[----:B------:R-:W-:Y:S06]  /*4450*/  BAR.SYNC.DEFER_BLOCKING 0x0 ;  /* 0x0000000000007b1d */ /* 0x000fec0000010000 */
[----:B------:R-:W-:Y:S05]  /*4460*/  @P0 EXIT ;  /* 0x000000000000094d */ /* 0x000fea0003800000 */
[----:B0-----:R-:W-:Y:S01]  /*4470*/  LOP3.LUT R2, RZ, R0, RZ, 0x33, !PT ;  /* 0x00000000ff027212 */ /* 0x001fe200078e33ff */
[----:B------:R-:W-:Y:S04]  /*4480*/  BSSY.RECONVERGENT B0, `(.L_x_835) ;  /* 0x000001a000007945 */ /* 0x000fe80003800200 */
[----:B------:R-:W-:-:S05]  /*4490*/  IMAD.IADD R2, R2, 0x1, R19 ;  /* 0x0000000102027824 */ /* 0x000fca00078e0213 */
[C---:B------:R-:W-:Y:S02]  /*44a0*/  LOP3.LUT R3, R2.reuse, 0x300, RZ, 0xc0, !PT ;  /* 0x0000030002037812 */ /* 0x040fe400078ec0ff */
[----:B------:R-:W-:Y:S02]  /*44b0*/  ISETP.GE.U32.AND P1, PT, R2, 0x300, PT ;  /* 0x000003000200780c */ /* 0x000fe40003f26070 */
[----:B------:R-:W-:-:S13]  /*44c0*/  ISETP.NE.AND P0, PT, R3, 0x300, PT ;  /* 0x000003000300780c */ /* 0x000fda0003f05270 */
[----:B------:R-:W-:Y:S05]  /*44d0*/  @!P0 BRA `(.L_x_836) ;  /* 0x0000000000508947 */ /* 0x000fea0003800000 */
[----:B------:R-:W0:Y:S01]  /*44e0*/  LDC.64 R8, c[0x0][0x390] ;  /* 0x0000e400ff087b82 */ /* 0x000e220000000a00 */
[----:B------:R-:W-:Y:S01]  /*44f0*/  LEA.HI R2, R2, 0x1, RZ, 0x18 ;  /* 0x0000000102027811 */ /* 0x000fe200078fc0ff */
[C---:B------:R-:W-:Y:S01]  /*4500*/  IMAD.IADD R11, R0.reuse, 0x1, R21 ;  /* 0x00000001000b7824 */ /* 0x040fe200078e0215 */
[----:B------:R-:W-:-:S03]  /*4510*/  LEA R10, R0, UR8, 0x3 ;  /* 0x00000008000a7c11 */ /* 0x000fc6000f8e18ff */
[C---:B------:R-:W-:Y:S01]  /*4520*/  IMAD.SHL.U32 R3, R2.reuse, 0x100, RZ ;  /* 0x0000010002037824 */ /* 0x040fe200078e00ff */
[----:B------:R-:W-:Y:S01]  /*4530*/  LOP3.LUT R2, R2, 0x3, RZ, 0xc0, !PT ;  /* 0x0000000302027812 */ /* 0x000fe200078ec0ff */
[----:B------:R-:W1:Y:S03]  /*4540*/  LDC.64 R6, c[0x0][0x398] ;  /* 0x0000e600ff067b82 */ /* 0x000e660000000a00 */
[----:B------:R-:W-:Y:S01]  /*4550*/  LOP3.LUT R3, R3, 0x300, RZ, 0xc0, !PT ;  /* 0x0000030003037812 */ /* 0x000fe200078ec0ff */
[----:B------:R-:W-:-:S04]  /*4560*/  IMAD.MOV R12, RZ, RZ, -R2 ;  /* 0x000000ffff0c7224 */ /* 0x000fc800078e0a02 */
[----:B------:R-:W-:-:S07]  /*4570*/  IMAD.IADD R0, R0, 0x1, R3 ;  /* 0x0000000100007824 */ /* 0x000fce00078e0203 */
.L_x_837:
[----:B--2---:R2:W3:Y:S01]  /*4580*/  LDS.64 R14, [R10] ;  /* 0x000000000a0e7984 */ /* 0x0044e20000000a00 */
[----:B0-----:R-:W-:-:S04]  /*4590*/  IMAD.WIDE R4, R11, 0x4, R8 ;  /* 0x000000040b047825 */ /* 0x001fc800078e0208 */
[----:B-1----:R-:W-:-:S04]  /*45a0*/  IMAD.WIDE R2, R11, 0x4, R6 ;  /* 0x000000040b027825 */ /* 0x002fc800078e0206 */
[----:B------:R-:W-:Y:S02]  /*45b0*/  VIADD R12, R12, 0x1 ;  /* 0x000000010c0c7836 */ /* 0x000fe40000000000 */
[----:B------:R-:W-:Y:S02]  /*45c0*/  VIADD R11, R11, 0x100 ;  /* 0x000001000b0b7836 */ /* 0x000fe40000000000 */
[----:B--2---:R-:W-:Y:S01]  /*45d0*/  VIADD R10, R10, 0x800 ;  /* 0x000008000a0a7836 */ /* 0x004fe20000000000 */
[----:B------:R-:W-:Y:S01]  /*45e0*/  ISETP.NE.AND P0, PT, R12, RZ, PT ;  /* 0x000000ff0c00720c */ /* 0x000fe20003f05270 */
[----:B---3--:R2:W-:Y:S04]  /*45f0*/  STG.E desc[UR12][R4.64], R14 ;  /* 0x0000000e04007986 */ /* 0x0085e8000c10190c */
[----:B------:R2:W-:Y:S08]  /*4600*/  STG.E desc[UR12][R2.64], R15 ;  /* 0x0000000f02007986 */ /* 0x0005f0000c10190c */
[----:B------:R-:W-:Y:S05]  /*4610*/  @P0 BRA `(.L_x_837) ;  /* 0xfffffffc00d80947 */ /* 0x000fea000383ffff */
.L_x_836:
[----:B------:R-:W-:Y:S05]  /*4620*/  BSYNC.RECONVERGENT B0 ;  /* 0x0000000000007941 */ /* 0x000fea0003800200 */
.L_x_835:
[----:B------:R-:W-:Y:S05]  /*4630*/  @!P1 EXIT ;  /* 0x000000000000994d */ /* 0x000fea0003800000 */
[----:B------:R-:W0:Y:S01]  /*4640*/  LDCU.128 UR4, c[0x0][0x390] ;  /* 0x00007200ff0477ac */ /* 0x000e220008000c00 */
[----:B--2---:R-:W-:Y:S01]  /*4650*/  IMAD.IADD R2, R19, 0x1, -R0 ;  /* 0x0000000113027824 */ /* 0x004fe200078e0a00 */
[C---:B------:R-:W-:Y:S01]  /*4660*/  LEA R18, R0.reuse, UR8, 0x3 ;  /* 0x0000000800127c11 */ /* 0x040fe2000f8e18ff */
[----:B------:R-:W-:Y:S01]  /*4670*/  BSSY.RECONVERGENT B0, `(.L_x_838) ;  /* 0x0000050000007945 */ /* 0x000fe20003800200 */
[----:B------:R-:W-:Y:S01]  /*4680*/  IMAD.IADD R41, R0, 0x1, R21 ;  /* 0x0000000100297824 */ /* 0x000fe200078e0215 */
[----:B------:R-:W-:Y:S02]  /*4690*/  PLOP3.LUT P0, PT, PT, PT, PT, 0x80, 0x8 ;  /* 0x000000000008781c */ /* 0x000fe40003f0f070 */
[----:B------:R-:W-:Y:S01]  /*46a0*/  ISETP.GT.AND P1, PT, R2, 0xc00, PT ;  /* 0x00000c000200780c */ /* 0x000fe20003f24270 */
[----:B------:R-:W-:Y:S01]  /*46b0*/  VIADD R18, R18, 0x1000 ;  /* 0x0000100012127836 */ /* 0x000fe20000000000 */
[----:B0-----:R-:W-:Y:S02]  /*46c0*/  UIADD3 UR4, UP0, UPT, UR4, 0x800, URZ ;  /* 0x0000080004047890 */ /* 0x001fe4000ff1e0ff */
[----:B------:R-:W-:-:S02]  /*46d0*/  UIADD3 UR6, UP1, UPT, UR6, 0x800, URZ ;  /* 0x0000080006067890 */ /* 0x000fc4000ff3e0ff */
[----:B------:R-:W-:Y:S02]  /*46e0*/  UIADD3.X UR5, UPT, UPT, URZ, UR5, URZ, UP0, !UPT ;  /* 0x00000005ff057290 */ /* 0x000fe400087fe4ff */
[----:B------:R-:W-:Y:S01]  /*46f0*/  UIADD3.X UR7, UPT, UPT, URZ, UR7, URZ, UP1, !UPT ;  /* 0x00000007ff077290 */ /* 0x000fe20008ffe4ff */
[----:B------:R-:W-:Y:S02]  /*4700*/  IMAD.U32 R4, RZ, RZ, UR4 ;  /* 0x00000004ff047e24 */ /* 0x000fe4000f8e00ff */
[----:B------:R-:W-:Y:S02]  /*4710*/  IMAD.U32 R2, RZ, RZ, UR6 ;  /* 0x00000006ff027e24 */ /* 0x000fe4000f8e00ff */
[----:B------:R-:W-:Y:S02]  /*4720*/  IMAD.U32 R5, RZ, RZ, UR5 ;  /* 0x00000005ff057e24 */ /* 0x000fe4000f8e00ff */
[----:B------:R-:W-:Y:S01]  /*4730*/  IMAD.U32 R3, RZ, RZ, UR7 ;  /* 0x00000007ff037e24 */ /* 0x000fe2000f8e00ff */
[----:B------:R-:W-:Y:S06]  /*4740*/  @!P1 BRA `(.L_x_839) ;  /* 0x0000000400089947 */ /* 0x000fec0003800000 */
[----:B------:R-:W-:Y:S01]  /*4750*/  PLOP3.LUT P0, PT, PT, PT, PT, 0x8, 0x80 ;  /* 0x000000000080781c */ /* 0x000fe20003f0e170 */
[----:B------:R-:W-:-:S12]  /*4760*/  VIADD R43, R19, 0xfffff400 ;  /* 0xfffff400132b7836 */ /* 0x000fd80000000000 */
.L_x_840:
[----:B-1----:R-:W0:Y:S01]  /*4770*/  LDS.64 R36, [R18+-0x1000] ;  /* 0xfff0000012247984 */ /* 0x002e220000000a00 */
[----:B------:R-:W-:-:S03]  /*4780*/  IMAD.WIDE R44, R41, 0x4, R4 ;  /* 0x00000004292c7825 */ /* 0x000fc600078e0204 */
[----:B------:R-:W1:Y:S01]  /*4790*/  LDS.64 R48, [R18+-0x800] ;  /* 0xfff8000012307984 */ /* 0x000e620000000a00 */
[----:B------:R-:W-:-:S03]  /*47a0*/  IMAD.WIDE R20, R41, 0x4, R2 ;  /* 0x0000000429147825 */ /* 0x000fc600078e0202 */
[----:B------:R-:W2:Y:S01]  /*47b0*/  LDS.64 R46, [R18] ;  /* 0x00000000122e7984 */ /* 0x000ea20000000a00 */
[----:B------:R-:W-:Y:S02]  /*47c0*/  VIADD R39, R41, 0x400 ;  /* 0x0000040029277836 */ /* 0x000fe40000000000 */
[----:B------:R-:W-:Y:S01]  /*47d0*/  VIADD R0, R0, 0x1000 ;  /* 0x0000100000007836 */ /* 0x000fe20000000000 */
[----:B------:R-:W3:Y:S04]  /*47e0*/  LDS.64 R6, [R18+0x800] ;  /* 0x0008000012067984 */ /* 0x000ee80000000a00 */
[----:B------:R-:W4:Y:S01]  /*47f0*/  LDS.64 R8, [R18+0x1000] ;  /* 0x0010000012087984 */ /* 0x000f220000000a00 */
[----:B------:R-:W-:-:S03]  /*4800*/  ISETP.GE.AND P1, PT, R0, R43, PT ;  /* 0x0000002b0000720c */ /* 0x000fc60003f26270 */
[----:B------:R-:W5:Y:S04]  /*4810*/  LDS.64 R10, [R18+0x1800] ;  /* 0x00180000120a7984 */ /* 0x000f680000000a00 */
        /* <DEDUP_REMOVED lines=9> */
[----:B------:R1:W5:Y:S04]  /*48b0*/  LDS.64 R34, [R18+0x6800] ;  /* 0x0068000012227984 */ /* 0x0003680000000a00 */
[----:B0-----:R-:W-:Y:S04]  /*48c0*/  STG.E desc[UR12][R44.64+-0x800], R36 ;  /* 0xfff800242c007986 */ /* 0x001fe8000c10190c */
[----:B------:R0:W-:Y:S01]  /*48d0*/  STG.E desc[UR12][R20.64+-0x800], R37 ;  /* 0xfff8002514007986 */ /* 0x0001e2000c10190c */
[----:B-1----:R-:W-:-:S03]  /*48e0*/  VIADD R18, R18, 0x8000 ;  /* 0x0000800012127836 */ /* 0x002fc60000000000 */
[----:B------:R-:W-:Y:S04]  /*48f0*/  STG.E desc[UR12][R44.64+-0x400], R48 ;  /* 0xfffc00302c007986 */ /* 0x000fe8000c10190c */
[----:B------:R1:W-:Y:S01]  /*4900*/  STG.E desc[UR12][R20.64+-0x400], R49 ;  /* 0xfffc003114007986 */ /* 0x0003e2000c10190c */
[----:B0-----:R-:W-:-:S03]  /*4910*/  IMAD.WIDE R36, R39, 0x4, R4 ;  /* 0x0000000427247825 */ /* 0x001fc600078e0204 */
[----:B--2---:R-:W-:Y:S01]  /*4920*/  STG.E desc[UR12][R44.64], R46 ;  /* 0x0000002e2c007986 */ /* 0x004fe2000c10190c */
[----:B------:R-:W-:-:S03]  /*4930*/  IMAD.WIDE R38, R39, 0x4, R2 ;  /* 0x0000000427267825 */ /* 0x000fc600078e0202 */
[----:B------:R0:W-:Y:S01]  /*4940*/  STG.E desc[UR12][R20.64], R47 ;  /* 0x0000002f14007986 */ /* 0x0001e2000c10190c */
[----:B-1----:R-:W-:-:S03]  /*4950*/  VIADD R49, R41, 0x800 ;  /* 0x0000080029317836 */ /* 0x002fc60000000000 */
[----:B---3--:R1:W-:Y:S04]  /*4960*/  STG.E desc[UR12][R44.64+0x400], R6 ;  /* 0x000400062c007986 */ /* 0x0083e8000c10190c */
[----:B------:R2:W-:Y:S04]  /*4970*/  STG.E desc[UR12][R20.64+0x400], R7 ;  /* 0x0004000714007986 */ /* 0x0005e8000c10190c */
[----:B----4-:R-:W-:Y:S01]  /*4980*/  STG.E desc[UR12][R36.64+-0x800], R8 ;  /* 0xfff8000824007986 */ /* 0x010fe2000c10190c */
[----:B0-----:R-:W-:-:S03]  /*4990*/  IMAD.WIDE R46, R49, 0x4, R4 ;  /* 0x00000004312e7825 */ /* 0x001fc600078e0204 */
[----:B------:R0:W-:Y:S01]  /*49a0*/  STG.E desc[UR12][R38.64+-0x800], R9 ;  /* 0xfff8000926007986 */ /* 0x0001e2000c10190c */
[----:B-1----:R-:W-:-:S03]  /*49b0*/  IMAD.WIDE R44, R49, 0x4, R2 ;  /* 0x00000004312c7825 */ /* 0x002fc600078e0202 */
[----:B-----5:R1:W-:Y:S01]  /*49c0*/  STG.E desc[UR12][R36.64+-0x400], R10 ;  /* 0xfffc000a24007986 */ /* 0x0203e2000c10190c */
[C---:B--2---:R-:W-:Y:S02]  /*49d0*/  VIADD R21, R41.reuse, 0xc00 ;  /* 0x00000c0029157836 */ /* 0x044fe40000000000 */
[----:B------:R-:W-:Y:S01]  /*49e0*/  VIADD R41, R41, 0x1000 ;  /* 0x0000100029297836 */ /* 0x000fe20000000000 */
[----:B------:R1:W-:Y:S01]  /*49f0*/  STG.E desc[UR12][R38.64+-0x400], R11 ;  /* 0xfffc000b26007986 */ /* 0x0003e2000c10190c */
[----:B------:R-:W-:-:S03]  /*4a00*/  IMAD.WIDE R6, R21, 0x4, R4 ;  /* 0x0000000415067825 */ /* 0x000fc600078e0204 */
[----:B------:R1:W-:Y:S01]  /*4a10*/  STG.E desc[UR12][R36.64], R12 ;  /* 0x0000000c24007986 */ /* 0x0003e2000c10190c */
[----:B0-----:R-:W-:-:S03]  /*4a20*/  IMAD.WIDE R8, R21, 0x4, R2 ;  /* 0x0000000415087825 */ /* 0x001fc600078e0202 */
[----:B------:R1:W-:Y:S04]  /*4a30*/  STG.E desc[UR12][R38.64], R13 ;  /* 0x0000000d26007986 */ /* 0x0003e8000c10190c */
        /* <DEDUP_REMOVED lines=17> */
[----:B------:R1:W-:Y:S01]  /*4b50*/  STG.E desc[UR12][R8.64+0x400], R35 ;  /* 0x0004002308007986 */ /* 0x0003e2000c10190c */
[----:B------:R-:W-:Y:S05]  /*4b60*/  @!P1 BRA `(.L_x_840) ;  /* 0xfffffffc00009947 */ /* 0x000fea000383ffff */
.L_x_839:
[----:B------:R-:W-:Y:S05]  /*4b70*/  BSYNC.RECONVERGENT B0 ;  /* 0x0000000000007941 */ /* 0x000fea0003800200 */
.L_x_838:
[----:B-1----:R-:W-:Y:S01]  /*4b80*/  IMAD.IADD R6, R19, 0x1, -R0 ;  /* 0x0000000113067824 */ /* 0x002fe200078e0a00 */
[----:B------:R-:W-:Y:S04]  /*4b90*/  BSSY.RECONVERGENT B0, `(.L_x_841) ;  /* 0x0000024000007945 */ /* 0x000fe80003800200 */
[----:B------:R-:W-:-:S13]  /*4ba0*/  ISETP.GT.AND P1, PT, R6, 0x400, PT ;  /* 0x000004000600780c */ /* 0x000fda0003f24270 */
[----:B------:R-:W-:Y:S05]  /*4bb0*/  @!P1 BRA `(.L_x_842) ;  /* 0x0000000000849947 */ /* 0x000fea0003800000 */
[----:B------:R-:W0:Y:S01]  /*4bc0*/  LDS.64 R14, [R18+-0x1000] ;  /* 0xfff00000120e7984 */ /* 0x000e220000000a00 */
[C---:B------:R-:W-:Y:S01]  /*4bd0*/  IMAD.WIDE R6, R41.reuse, 0x4, R4 ;  /* 0x0000000429067825 */ /* 0x040fe200078e0204 */
[----:B------:R-:W-:Y:S02]  /*4be0*/  PLOP3.LUT P0, PT, PT, PT, PT, 0x8, 0x80 ;  /* 0x000000000080781c */ /* 0x000fe40003f0e170 */
[----:B------:R-:W1:Y:S01]  /*4bf0*/  LDS.64 R16, [R18+-0x800] ;  /* 0xfff8000012107984 */ /* 0x000e620000000a00 */
[----:B------:R-:W-:-:S03]  /*4c00*/  IMAD.WIDE R8, R41, 0x4, R2 ;  /* 0x0000000429087825 */ /* 0x000fc600078e0202 */
[----:B------:R-:W2:Y:S01]  /*4c10*/  LDS.64 R20, [R18] ;  /* 0x0000000012147984 */ /* 0x000ea20000000a00 */
[----:B------:R-:W-:Y:S02]  /*4c20*/  VIADD R13, R41, 0x400 ;  /* 0x00000400290d7836 */ /* 0x000fe40000000000 */
[----:B------:R-:W-:Y:S01]  /*4c30*/  VIADD R0, R0, 0x800 ;  /* 0x0000080000007836 */ /* 0x000fe20000000000 */
[----:B------:R-:W3:Y:S01]  /*4c40*/  LDS.64 R22, [R18+0x800] ;  /* 0x0008000012167984 */ /* 0x000ee20000000a00 */
[----:B------:R-:W-:-:S03]  /*4c50*/  IMAD.WIDE R10, R13, 0x4, R4 ;  /* 0x000000040d0a7825 */ /* 0x000fc600078e0204 */
[----:B------:R-:W4:Y:S01]  /*4c60*/  LDS.64 R24, [R18+0x1000] ;  /* 0x0010000012187984 */ /* 0x000f220000000a00 */
[----:B------:R-:W-:-:S03]  /*4c70*/  IMAD.WIDE R12, R13, 0x4, R2 ;  /* 0x000000040d0c7825 */ /* 0x000fc600078e0202 */
[----:B------:R-:W5:Y:S01]  /*4c80*/  LDS.64 R26, [R18+0x1800] ;  /* 0x00180000121a7984 */ /* 0x000f620000000a00 */
[----:B------:R-:W-:-:S03]  /*4c90*/  VIADD R41, R41, 0x800 ;  /* 0x0000080029297836 */ /* 0x000fc60000000000 */
[----:B------:R-:W5:Y:S04]  /*4ca0*/  LDS.64 R28, [R18+0x2000] ;  /* 0x00200000121c7984 */ /* 0x000f680000000a00 */
[----:B------:R0:W5:Y:S02]  /*4cb0*/  LDS.64 R30, [R18+0x2800] ;  /* 0x00280000121e7984 */ /* 0x0001640000000a00 */
[----:B0-----:R-:W-:Y:S02]  /*4cc0*/  VIADD R18, R18, 0x4000 ;  /* 0x0000400012127836 */ /* 0x001fe40000000000 */
[----:B------:R0:W-:Y:S04]  /*4cd0*/  STG.E desc[UR12][R6.64+-0x800], R14 ;  /* 0xfff8000e06007986 */ /* 0x0001e8000c10190c */
[----:B------:R0:W-:Y:S04]  /*4ce0*/  STG.E desc[UR12][R8.64+-0x800], R15 ;  /* 0xfff8000f08007986 */ /* 0x0001e8000c10190c */
[----:B-1----:R0:W-:Y:S04]  /*4cf0*/  STG.E desc[UR12][R6.64+-0x400], R16 ;  /* 0xfffc001006007986 */ /* 0x0021e8000c10190c */
[----:B------:R0:W-:Y:S04]  /*4d00*/  STG.E desc[UR12][R8.64+-0x400], R17 ;  /* 0xfffc001108007986 */ /* 0x0001e8000c10190c */
[----:B--2---:R0:W-:Y:S04]  /*4d10*/  STG.E desc[UR12][R6.64], R20 ;  /* 0x0000001406007986 */ /* 0x0041e8000c10190c */
[----:B------:R0:W-:Y:S04]  /*4d20*/  STG.E desc[UR12][R8.64], R21 ;  /* 0x0000001508007986 */ /* 0x0001e8000c10190c */
[----:B---3--:R0:W-:Y:S04]  /*4d30*/  STG.E desc[UR12][R6.64+0x400], R22 ;  /* 0x0004001606007986 */ /* 0x0081e8000c10190c */
[----:B------:R0:W-:Y:S04]  /*4d40*/  STG.E desc[UR12][R8.64+0x400], R23 ;  /* 0x0004001708007986 */ /* 0x0001e8000c10190c */
[----:B----4-:R0:W-:Y:S04]  /*4d50*/  STG.E desc[UR12][R10.64+-0x800], R24 ;  /* 0xfff800180a007986 */ /* 0x0101e8000c10190c */
[----:B------:R0:W-:Y:S04]  /*4d60*/  STG.E desc[UR12][R12.64+-0x800], R25 ;  /* 0xfff800190c007986 */ /* 0x0001e8000c10190c */
[----:B-----5:R0:W-:Y:S04]  /*4d70*/  STG.E desc[UR12][R10.64+-0x400], R26 ;  /* 0xfffc001a0a007986 */ /* 0x0201e8000c10190c */
[----:B------:R0:W-:Y:S04]  /*4d80*/  STG.E desc[UR12][R12.64+-0x400], R27 ;  /* 0xfffc001b0c007986 */ /* 0x0001e8000c10190c */
[----:B------:R0:W-:Y:S04]  /*4d90*/  STG.E desc[UR12][R10.64], R28 ;  /* 0x0000001c0a007986 */ /* 0x0001e8000c10190c */
[----:B------:R0:W-:Y:S04]  /*4da0*/  STG.E desc[UR12][R12.64], R29 ;  /* 0x0000001d0c007986 */ /* 0x0001e8000c10190c */
[----:B------:R0:W-:Y:S04]  /*4db0*/  STG.E desc[UR12][R10.64+0x400], R30 ;  /* 0x0004001e0a007986 */ /* 0x0001e8000c10190c */
[----:B------:R0:W-:Y:S02]  /*4dc0*/  STG.E desc[UR12][R12.64+0x400], R31 ;  /* 0x0004001f0c007986 */ /* 0x0001e4000c10190c */
.L_x_842:
[----:B------:R-:W-:Y:S05]  /*4dd0*/  BSYNC.RECONVERGENT B0 ;  /* 0x0000000000007941 */ /* 0x000fea0003800200 */
.L_x_841:
[----:B------:R-:W-:-:S13]  /*4de0*/  ISETP.LT.OR P0, PT, R0, R19, P0 ;  /* 0x000000130000720c */ /* 0x000fda0000701670 */
[----:B------:R-:W-:Y:S05]  /*4df0*/  @!P0 EXIT ;  /* 0x000000000000894d */ /* 0x000fea0003800000 */
[----:B0-----:R-:W0:Y:S01]  /*4e00*/  LDS.64 R6, [R18+-0x1000] ;  /* 0xfff0000012067984 */ /* 0x001e220000000a00 */
[----:B------:R-:W-:-:S03]  /*4e10*/  IMAD.WIDE R4, R41, 0x4, R4 ;  /* 0x0000000429047825 */ /* 0x000fc600078e0204 */
[----:B------:R-:W1:Y:S01]  /*4e20*/  LDS.64 R8, [R18+-0x800] ;  /* 0xfff8000012087984 */ /* 0x000e620000000a00 */
[----:B------:R-:W-:-:S03]  /*4e30*/  IMAD.WIDE R2, R41, 0x4, R2 ;  /* 0x0000000429027825 */ /* 0x000fc600078e0202 */
[----:B------:R-:W2:Y:S04]  /*4e40*/  LDS.64 R10, [R18] ;  /* 0x00000000120a7984 */ /* 0x000ea80000000a00 */
[----:B------:R-:W3:Y:S04]  /*4e50*/  LDS.64 R12, [R18+0x800] ;  /* 0x00080000120c7984 */ /* 0x000ee80000000a00 */
[----:B0-----:R-:W-:Y:S04]  /*4e60*/  STG.E desc[UR12][R4.64+-0x800], R6 ;  /* 0xfff8000604007986 */ /* 0x001fe8000c10190c */
[----:B------:R-:W-:Y:S04]  /*4e70*/  STG.E desc[UR12][R2.64+-0x800], R7 ;  /* 0xfff8000702007986 */ /* 0x000fe8000c10190c */
[----:B-1----:R-:W-:Y:S04]  /*4e80*/  STG.E desc[UR12][R4.64+-0x400], R8 ;  /* 0xfffc000804007986 */ /* 0x002fe8000c10190c */
[----:B------:R-:W-:Y:S04]  /*4e90*/  STG.E desc[UR12][R2.64+-0x400], R9 ;  /* 0xfffc000902007986 */ /* 0x000fe8000c10190c */
[----:B--2---:R-:W-:Y:S04]  /*4ea0*/  STG.E desc[UR12][R4.64], R10 ;  /* 0x0000000a04007986 */ /* 0x004fe8000c10190c */
[----:B------:R-:W-:Y:S04]  /*4eb0*/  STG.E desc[UR12][R2.64], R11 ;  /* 0x0000000b02007986 */ /* 0x000fe8000c10190c */
[----:B---3--:R-:W-:Y:S04]  /*4ec0*/  STG.E desc[UR12][R4.64+0x400], R12 ;  /* 0x0004000c04007986 */ /* 0x008fe8000c10190c */
[----:B------:R-:W-:Y:S01]  /*4ed0*/  STG.E desc[UR12][R2.64+0x400], R13 ;  /* 0x0004000d02007986 */ /* 0x000fe2000c10190c */
[----:B------:R-:W-:Y:S05]  /*4ee0*/  EXIT ;  /* 0x000000000000794d */ /* 0x000fea0003800000 */
.L_x_834:
[----:B------:R-:W0:Y:S01]  /*4ef0*/  LDC.64 R38, c[0x0][0x390] ;  /* 0x0000e400ff267b82 */ /* 0x000e220000000a00 */
[----:B------:R-:W-:Y:S02]  /*4f00*/  ISETP.NE.AND P0, PT, R34, R32, PT ;  /* 0x000000202200720c */ /* 0x000fe40003f05270 */
[----:B------:R-:W-:Y:S02]  /*4f10*/  ISETP.NE.AND P2, PT, R30, R28, PT ;  /* 0x0000001c1e00720c */ /* 0x000fe40003f45270 */
[----:B------:R-:W-:Y:S02]  /*4f20*/  ISETP.NE.AND P1, PT, R32, R30, PT ;  /* 0x0000001e2000720c */ /* 0x000fe40003f25270 */
[----:B------:R-:W-:Y:S01]  /*4f30*/  ISETP.NE.AND P3, PT, R6, R4, PT ;  /* 0x000000040600720c */ /* 0x000fe20003f65270 */
[----:B------:R-:W1:Y:S01]  /*4f40*/  LDC.64 R26, c[0x0][0x398] ;  /* 0x0000e600ff1a7b82 */ /* 0x000e620000000a00 */
[----:B------:R-:W-:Y:S02]  /*4f50*/  ISETP.NE.AND P4, PT, R4, R2, PT ;  /* 0x000000020400720c */ /* 0x000fe40003f85270 */
[----:B------:R-:W-:-:S05]  /*4f60*/  ISETP.NE.AND P5, PT, R2, R37, PT ;  /* 0x000000250200720c */ /* 0x000fca0003fa5270 */
[----:B------:R-:W2:Y:S08]  /*4f70*/  LDC.64 R20, c[0x0][0x398] ;  /* 0x0000e600ff147b82 */ /* 0x000eb00000000a00 */
[----:B------:R-:W3:Y:S01]  /*4f80*/  LDC.64 R24, c[0x0][0x390] ;  /* 0x0000e400ff187b82 */ /* 0x000ee20000000a00 */
[----:B0-----:R-:W-:-:S05]  /*4f90*/  @P0 IMAD.WIDE R38, R43, 0x4, R38 ;  /* 0x000000042b260825 */ /* 0x001fca00078e0226 */
[----:B------:R-:W-:Y:S02]  /*4fa0*/  @P0 STG.E desc[UR12][R38.64], R34 ;  /* 0x0000002226000986 */ /* 0x000fe4000c10190c */
[----:B------:R-:W0:Y:S01]  /*4fb0*/  LDC.64 R22, c[0x0][0x398] ;  /* 0x0000e600ff167b82 */ /* 0x000e220000000a00 */
[----:B-1----:R-:W-:-:S05]  /*4fc0*/  @P0 IMAD.WIDE R26, R43, 0x4, R26 ;  /* 0x000000042b1a0825 */ /* 0x002fca00078e021a */
[----:B------:R-:W-:Y:S01]  /*4fd0*/  @P0 STG.E desc[UR12][R26.64], R35 ;  /* 0x000000231a000986 */ /* 0x000fe2000c10190c */
[----:B------:R-:W-:Y:S01]  /*4fe0*/  ISETP.NE.AND P0, PT, R28, R10, PT ;  /* 0x0000000a1c00720c */ /* 0x000fe20003f05270 */
[----:B------:R-:W1:Y:S01]  /*4ff0*/  LDC.64 R18, c[0x0][0x390] ;  /* 0x0000e400ff127b82 */ /* 0x000e620000000a00 */
[----:B--2---:R-:W-:-:S04]  /*5000*/  @P2 IMAD.WIDE R50, R13, 0x4, R20 ;  /* 0x000000040d322825 */ /* 0x004fc800078e0214 */
[----:B---3--:R-:W-:-:S03]  /*5010*/  @P1 IMAD.WIDE R24, R41, 0x4, R24 ;  /* 0x0000000429181825 */ /* 0x008fc600078e0218 */
[----:B------:R-:W2:Y:S02]  /*5020*/  LDC.64 R20, c[0x0][0x390] ;  /* 0x0000e400ff147b82 */ /* 0x000ea40000000a00 */
[----:B------:R3:W-:Y:S01]  /*5030*/  @P1 STG.E desc[UR12][R24.64], R32 ;  /* 0x0000002018001986 */ /* 0x0007e2000c10190c */
[----:B0-----:R-:W-:-:S05]  /*5040*/  @P1 IMAD.WIDE R22, R41, 0x4, R22 ;  /* 0x0000000429161825 */ /* 0x001fca00078e0216 */
[----:B------:R-:W0:Y:S01]  /*5050*/  LDC.64 R46, c[0x0][0x390] ;  /* 0x0000e400ff2e7b82 */ /* 0x000e220000000a00 */
[----:B------:R4:W-:Y:S01]  /*5060*/  @P1 STG.E desc[UR12][R22.64], R33 ;  /* 0x0000002116001986 */ /* 0x0009e2000c10190c */
[----:B------:R-:W-:Y:S01]  /*5070*/  ISETP.NE.AND P1, PT, R10, R8, PT ;  /* 0x000000080a00720c */ /* 0x000fe20003f25270 */
[----:B-1----:R-:W-:-:S05]  /*5080*/  @P2 IMAD.WIDE R18, R13, 0x4, R18 ;  /* 0x000000040d122825 */ /* 0x002fca00078e0212 */
[----:B------:R-:W1:Y:S01]  /*5090*/  LDC.64 R40, c[0x0][0x398] ;  /* 0x0000e600ff287b82 */ /* 0x000e620000000a00 */
[----:B------:R4:W-:Y:S07]  /*50a0*/  @P2 STG.E desc[UR12][R18.64], R30 ;  /* 0x0000001e12002986 */ /* 0x0009ee000c10190c */
[----:B------:R-:W5:Y:S01]  /*50b0*/  LDC.64 R44, c[0x0][0x398] ;  /* 0x0000e600ff2c7b82 */ /* 0x000f620000000a00 */
[----:B------:R4:W-:Y:S01]  /*50c0*/  @P2 STG.E desc[UR12][R50.64], R31 ;  /* 0x0000001f32002986 */ /* 0x0009e2000c10190c */
[----:B------:R-:W-:Y:S01]  /*50d0*/  ISETP.NE.AND P2, PT, R8, R6, PT ;  /* 0x000000060800720c */ /* 0x000fe20003f45270 */
[----:B--2---:R-:W-:-:S05]  /*50e0*/  @P0 IMAD.WIDE R20, R12, 0x4, R20 ;  /* 0x000000040c140825 */ /* 0x004fca00078e0214 */
[----:B------:R-:W2:Y:S01]  /*50f0*/  LDC.64 R42, c[0x0][0x390] ;  /* 0x0000e400ff2a7b82 */ /* 0x000ea20000000a00 */
[----:B0-----:R-:W-:Y:S01]  /*5100*/  @P1 IMAD.WIDE R46, R14, 0x4, R46 ;  /* 0x000000040e2e1825 */ /* 0x001fe200078e022e */
[----:B------:R4:W-:Y:S06]  /*5110*/  @P0 STG.E desc[UR12][R20.64], R28 ;  /* 0x0000001c14000986 */ /* 0x0009ec000c10190c */
[----:B------:R-:W0:Y:S01]  /*5120*/  LDC.64 R48, c[0x0][0x398] ;  /* 0x0000e600ff307b82 */ /* 0x000e220000000a00 */
[----:B-1----:R-:W-:-:S05]  /*5130*/  @P0 IMAD.WIDE R40, R12, 0x4, R40 ;  /* 0x000000040c280825 */ /* 0x002fca00078e0228 */
[----:B------:R4:W-:Y:S02]  /*5140*/  @P0 STG.E desc[UR12][R40.64], R29 ;  /* 0x0000001d28000986 */ /* 0x0009e4000c10190c */
[----:B---3--:R-:W1:Y:S01]  /*5150*/  LDC.64 R24, c[0x0][0x390] ;  /* 0x0000e400ff187b82 */ /* 0x008e620000000a00 */
[----:B-----5:R-:W-:Y:S01]  /*5160*/  @P1 IMAD.WIDE R44, R14, 0x4, R44 ;  /* 0x000000040e2c1825 */ /* 0x020fe200078e022c */
[----:B------:R4:W-:Y:S04]  /*5170*/  @P1 STG.E desc[UR12][R46.64], R10 ;  /* 0x0000000a2e001986 */ /* 0x0009e8000c10190c */
[----:B------:R4:W-:Y:S02]  /*5180*/  @P1 STG.E desc[UR12][R44.64], R11 ;  /* 0x0000000b2c001986 */ /* 0x0009e4000c10190c */
[----:B------:R-:W3:Y:S01]  /*5190*/  LDC.64 R26, c[0x0][0x398] ;  /* 0x0000e600ff1a7b82 */ /* 0x000ee20000000a00 */
[----:B--2---:R-:W-:-:S05]  /*51a0*/  @P2 IMAD.WIDE R42, R15, 0x4, R42 ;  /* 0x000000040f2a2825 */ /* 0x004fca00078e022a */
[----:B------:R4:W-:Y:S02]  /*51b0*/  @P2 STG.E desc[UR12][R42.64], R8 ;  /* 0x000000082a002986 */ /* 0x0009e4000c10190c */
[----:B------:R-:W2:Y:S01]  /*51c0*/  LDC.64 R34, c[0x0][0x390] ;  /* 0x0000e400ff227b82 */ /* 0x000ea20000000a00 */
[----:B0-----:R-:W-:-:S05]  /*51d0*/  @P2 IMAD.WIDE R48, R15, 0x4, R48 ;  /* 0x000000040f302825 */ /* 0x001fca00078e0230 */
[----:B------:R4:W-:Y:S02]  /*51e0*/  @P2 STG.E desc[UR12][R48.64], R9 ;  /* 0x0000000930002986 */ /* 0x0009e4000c10190c */
[----:B------:R-:W0:Y:S01]  /*51f0*/  LDC.64 R38, c[0x0][0x398] ;  /* 0x0000e600ff267b82 */ /* 0x000e220000000a00 */
[----:B-1----:R-:W-:-:S05]  /*5200*/  @P3 IMAD.WIDE R24, R16, 0x4, R24 ;  /* 0x0000000410183825 */ /* 0x002fca00078e0218 */
[----:B------:R4:W-:Y:S01]  /*5210*/  @P3 STG.E desc[UR12][R24.64], R6 ;  /* 0x0000000618003986 */ /* 0x0009e2000c10190c */
[----:B---3--:R-:W-:-:S05]  /*5220*/  @P3 IMAD.WIDE R26, R16, 0x4, R26 ;  /* 0x00000004101a3825 */ /* 0x008fca00078e021a */
[----:B------:R4:W-:Y:S01]  /*5230*/  @P3 STG.E desc[UR12][R26.64], R7 ;  /* 0x000000071a003986 */ /* 0x0009e2000c10190c */
[----:B--2---:R-:W-:-:S05]  /*5240*/  @P4 IMAD.WIDE R34, R17, 0x4, R34 ;  /* 0x0000000411224825 */ /* 0x004fca00078e0222 */
[----:B------:R4:W-:Y:S01]  /*5250*/  @P4 STG.E desc[UR12][R34.64], R4 ;  /* 0x0000000422004986 */ /* 0x0009e2000c10190c */
[----:B0-----:R-:W-:-:S05]  /*5260*/  @P4 IMAD.WIDE R38, R17, 0x4, R38 ;  /* 0x0000000411264825 */ /* 0x001fca00078e0226 */
[----:B------:R4:W-:Y:S01]  /*5270*/  @P4 STG.E desc[UR12][R38.64], R5 ;  /* 0x0000000526004986 */ /* 0x0009e2000c10190c */
[----:B------:R-:W-:Y:S05]  /*5280*/  @!P5 EXIT ;  /* 0x000000000000d94d */ /* 0x000fea0003800000 */
[----:B----4-:R-:W0:Y:S08]  /*5290*/  LDC.64 R4, c[0x0][0x390] ;  /* 0x0000e400ff047b82 */ /* 0x010e300000000a00 */
[----:B------:R-:W1:Y:S01]  /*52a0*/  LDC.64 R6, c[0x0][0x398] ;  /* 0x0000e600ff067b82 */ /* 0x000e620000000a00 */
[----:B0-----:R-:W-:-:S05]  /*52b0*/  IMAD.WIDE R4, R36, 0x4, R4 ;  /* 0x0000000424047825 */ /* 0x001fca00078e0204 */
[----:B------:R-:W-:Y:S01]  /*52c0*/  STG.E desc[UR12][R4.64], R2 ;  /* 0x0000000204007986 */ /* 0x000fe2000c10190c */
[----:B-1----:R-:W-:-:S05]  /*52d0*/  IMAD.WIDE R36, R36, 0x4, R6 ;  /* 0x0000000424247825 */ /* 0x002fca00078e0206 */
[----:B------:R-:W-:Y:S01]  /*52e0*/  STG.E desc[UR12][R36.64], R3 ;  /* 0x0000000324007986 */ /* 0x000fe2000c10190c */
[----:B------:R-:W-:Y:S05]  /*52f0*/  EXIT ;  /* 0x000000000000794d */ /* 0x000fea0003800000 */
.L_x_810:
[----:B------:R-:W-:-:S13]  /*5300*/  ISETP.GE.AND P0, PT, R38, 0x1, PT ;  /* 0x000000012600780c */ /* 0x000fda0003f06270 */
[----:B------:R-:W-:Y:S05]  /*5310*/  @!P0 EXIT ;  /* 0x000000000000894d */ /* 0x000fea0003800000 */
[----:B------:R-:W-:-:S13]  /*5320*/  ISETP.NE.AND P0, PT, R39, RZ, PT ;  /* 0x000000ff2700720c */ /* 0x000fda0003f05270 */
[----:B------:R-:W-:Y:S05]  /*5330*/  @P0 BRA `(.L_x_843) ;  /* 0x0000002400b40947 */ /* 0x000fea0003800000 */
        /* <DEDUP_REMOVED lines=10> */
[C---:B------:R-:W-:Y:S01]  /*53e0*/  VIADD R15, R7.reuse, 0x60 ;  /* 0x00000060070f7836 */ /* 0x040fe20000000000 */
[CC--:B------:R-:W-:Y:S01]  /*53f0*/  ISETP.GE.U32.AND P1, PT, R7.reuse, R38.reuse, PT ;  /* 0x000000260700720c */ /* 0x0c0fe20003f26070 */
[C---:B------:R-:W-:Y:S02]  /*5400*/  VIADD R3, R7.reuse, 0x20 ;  /* 0x0000002007037836 */ /* 0x040fe40000000000 */
[----:B------:R-:W-:Y:S01]  /*5410*/  IMAD.SHL.U32 R17, R7, 0x4, RZ ;  /* 0x0000000407117824 */ /* 0x000fe200078e00ff */
[-C--:B------:R-:W-:Y:S01]  /*5420*/  ISETP.GE.U32.AND P4, PT, R15, R38.reuse, PT ;  /* 0x000000260f00720c */ /* 0x080fe20003f86070 */
[----:B------:R-:W-:Y:S01]  /*5430*/  VIADD R13, R7, 0x40 ;  /* 0x00000040070d7836 */ /* 0x000fe20000000000 */
[-C--:B------:R-:W-:Y:S01]  /*5440*/  ISETP.GE.U32.AND P5, PT, R3, R38.reuse, PT ;  /* 0x000000260300720c */ /* 0x080fe20003fa6070 */
[C---:B------:R-:W-:Y:S01]  /*5450*/  VIADD R15, R7.reuse, 0xa0 ;  /* 0x000000a0070f7836 */ /* 0x040fe20000000000 */
[----:B------:R-:W-:Y:S01]  /*5460*/  IADD3 R2, P6, PT, R10, R17, RZ ;  /* 0x000000110a027210 */ /* 0x000fe20007fde0ff */
[----:B------:R-:W-:Y:S01]  /*5470*/  VIADD R3, R7, 0x80 ;  /* 0x0000008007037836 */ /* 0x000fe20000000000 */
[----:B------:R-:W-:-:S02]  /*5480*/  ISETP.GE.U32.AND P0, PT, R13, R38, PT ;  /* 0x000000260d00720c */ /* 0x000fc40003f06070 */
[-C--:B------:R-:W-:Y:S01]  /*5490*/  ISETP.GE.U32.AND P2, PT, R15, R38.reuse, PT ;  /* 0x000000260f00720c */ /* 0x080fe20003f46070 */
[----:B------:R-:W-:Y:S01]  /*54a0*/  @!P1 IMAD.WIDE.U32 R12, R7, 0x4, R10 ;  /* 0x00000004070c9825 */ /* 0x000fe200078e000a */
[----:B------:R-:W-:-:S03]  /*54b0*/  ISETP.GE.U32.AND P3, PT, R3, R38, PT ;  /* 0x000000260300720c */ /* 0x000fc60003f66070 */
[----:B------:R-:W-:-:S04]  /*54c0*/  @!P1 IMAD.WIDE.U32 R14, R7, 0x4, R8 ;  /* 0x00000004070e9825 */ /* 0x000fc800078e0008 */
[----:B------:R-:W-:Y:S02]  /*54d0*/  VIADD R19, R7, 0xc0 ;  /* 0x000000c007137836 */ /* 0x000fe40000000000 */
[----:B------:R-:W-:Y:S01]  /*54e0*/  IMAD.X R3, RZ, RZ, R11, P6 ;  /* 0x000000ffff037224 */ /* 0x000fe200030e060b */
[----:B0-----:R-:W-:Y:S01]  /*54f0*/  IADD3 R8, P6, PT, R17, R8, RZ ;  /* 0x0000000811087210 */ /* 0x001fe20007fde0ff */
[C---:B------:R-:W-:Y:S02]  /*5500*/  VIADD R21, R7.reuse, 0xe0 ;  /* 0x000000e007157836 */ /* 0x040fe40000000000 */
[----:B------:R-:W-:Y:S02]  /*5510*/  VIADD R7, R7, 0x100 ;  /* 0x0000010007077836 */ /* 0x000fe40000000000 */
[----:B------:R-:W-:Y:S01]  /*5520*/  IMAD.X R9, RZ, RZ, R9, P6 ;  /* 0x000000ffff097224 */ /* 0x000fe200030e0609 */
[----:B------:R-:W-:Y:S01]  /*5530*/  ISETP.GE.U32.AND P6, PT, R21, R38, PT ;  /* 0x000000261500720c */ /* 0x000fe20003fc6070 */
[----:B--2---:R-:W-:-:S02]  /*5540*/  IMAD.MOV.U32 R11, RZ, RZ, R6 ;  /* 0x000000ffff0b7224 */ /* 0x004fc400078e0006 */
[----:B------:R0:W2:Y:S02]  /*5550*/  @!P1 LDG.E.CONSTANT R6, desc[UR12][R12.64] ;  /* 0x0000000c0c069981 */ /* 0x0000a4000c1e9900 */
[----:B------:R-:W-:Y:S02]  /*5560*/  IMAD.MOV.U32 R16, RZ, RZ, R11 ;  /* 0x000000ffff107224 */ /* 0x000fe400078e000b */
[----:B---3--:R-:W-:Y:S02]  /*5570*/  IMAD.MOV.U32 R10, RZ, RZ, R5 ;  /* 0x000000ffff0a7224 */ /* 0x008fe400078e0005 */
[----:B------:R1:W3:Y:S01]  /*5580*/  @!P1 LDG.E.CONSTANT R5, desc[UR12][R14.64] ;  /* 0x0000000c0e059981 */ /* 0x0002e2000c1e9900 */
[-C--:B------:R-:W-:Y:S01]  /*5590*/  ISETP.GE.U32.AND P1, PT, R19, R38.reuse, PT ;  /* 0x000000261300720c */ /* 0x080fe20003f26070 */
[----:B------:R-:W-:Y:S02]  /*55a0*/  IMAD.MOV.U32 R19, RZ, RZ, R10 ;  /* 0x000000ffff137224 */ /* 0x000fe400078e000a */
[----:B------:R-:W4:Y:S04]  /*55b0*/  @!P5 LDG.E.CONSTANT R16, desc[UR12][R2.64+0x80] ;  /* 0x0000800c0210d981 */ /* 0x000f28000c1e9900 */
[----:B------:R-:W5:Y:S01]  /*55c0*/  @!P5 LDG.E.CONSTANT R19, desc[UR12][R8.64+0x80] ;  /* 0x0000800c0813d981 */ /* 0x000f62000c1e9900 */
[----:B------:R-:W-:Y:S01]  /*55d0*/  ISETP.GE.U32.AND P5, PT, R7, R38, PT ;  /* 0x000000260700720c */ /* 0x000fe20003fa6070 */
[----:B0-----:R-:W-:-:S02]  /*55e0*/  IMAD.MOV.U32 R12, RZ, RZ, R11 ;  /* 0x000000ffff0c7224 */ /* 0x001fc400078e000b */
[--C-:B------:R-:W-:Y:S02]  /*55f0*/  IMAD.MOV.U32 R13, RZ, RZ, R11.reuse ;  /* 0x000000ffff0d7224 */ /* 0x100fe400078e000b */
[--C-:B-1----:R-:W-:Y:S02]  /*5600*/  IMAD.MOV.U32 R14, RZ, RZ, R11.reuse ;  /* 0x000000ffff0e7224 */ /* 0x102fe400078e000b */
        /* <DEDUP_REMOVED lines=23> */
[----:B------:R-:W0:Y:S01]  /*5780*/  S2R R7, SR_LANEID ;  /* 0x0000000000077919 */ /* 0x000e220000000000 */
[----:B------:R-:W1:Y:S01]  /*5790*/  S2UR UR5, SR_CgaCtaId ;  /* 0x00000000000579c3 */ /* 0x000e620000008800 */
[----:B------:R-:W-:Y:S01]  /*57a0*/  SHF.R.U32.HI R46, RZ, 0x5, R0 ;  /* 0x00000005ff2e7819 */ /* 0x000fe20000011600 */
[----:B------:R-:W-:-:S02]  /*57b0*/  UMOV UR4, 0x400 ;  /* 0x0000040000047882 */ /* 0x000fc40000000000 */
[----:B-1----:R-:W-:Y:S02]  /*57c0*/  ULEA UR4, UR5, UR4, 0x18 ;  /* 0x0000000405047291 */ /* 0x002fe4000f8ec0ff */
[----:B0-----:R-:W-:-:S05]  /*57d0*/  IMAD R2, R46, 0x120, R7 ;  /* 0x000001202e027824 */ /* 0x001fca00078e0207 */
[----:B------:R-:W-:-:S05]  /*57e0*/  LEA R2, R2, UR4, 0x2 ;  /* 0x0000000402027c11 */ /* 0x000fca000f8e10ff */
[----:B------:R-:W-:Y:S01]  /*57f0*/  IMAD R8, R7, 0x20, R2 ;  /* 0x0000002007087824 */ /* 0x000fe200078e0202 */
[C---:B------:R-:W-:Y:S01]  /*5800*/  ISETP.NE.AND P3, PT, R0.reuse, RZ, PT ;  /* 0x000000ff0000720c */ /* 0x040fe20003f65270 */
[----:B------:R-:W-:-:S05]  /*5810*/  IMAD R9, R0, 0x9, RZ ;  /* 0x0000000900097824 */ /* 0x000fca00078e02ff */
[----:B------:R-:W-:Y:S01]  /*5820*/  ISETP.NE.AND P2, PT, R9, R38, PT ;  /* 0x000000260900720c */ /* 0x000fe20003f45270 */
[----:B--2---:R-:W-:Y:S04]  /*5830*/  STS [R2], R6 ;  /* 0x0000000602007388 */ /* 0x004fe80000000800 */
[----:B----4-:R-:W-:Y:S04]  /*5840*/  STS [R2+0x80], R16 ;  /* 0x0000801002007388 */ /* 0x010fe80000000800 */
[----:B---3--:R0:W-:Y:S04]  /*5850*/  STS [R2+0x100], R12 ;  /* 0x0001000c02007388 */ /* 0x0081e80000000800 */
[----:B-----5:R-:W-:Y:S04]  /*5860*/  STS [R2+0x180], R13 ;  /* 0x0001800d02007388 */ /* 0x020fe80000000800 */
[----:B------:R-:W-:Y:S04]  /*5870*/  STS [R2+0x200], R14 ;  /* 0x0002000e02007388 */ /* 0x000fe80000000800 */
[----:B------:R-:W-:Y:S04]  /*5880*/  STS [R2+0x280], R15 ;  /* 0x0002800f02007388 */ /* 0x000fe80000000800 */
[----:B------:R-:W-:Y:S04]  /*5890*/  STS [R2+0x300], R17 ;  /* 0x0003001102007388 */ /* 0x000fe80000000800 */
[----:B------:R-:W-:Y:S04]  /*58a0*/  STS [R2+0x380], R18 ;  /* 0x0003801202007388 */ /* 0x000fe80000000800 */
[----:B------:R-:W-:Y:S01]  /*58b0*/  STS [R2+0x400], R11 ;  /* 0x0004000b02007388 */ /* 0x000fe20000000800 */
[----:B------:R-:W-:-:S03]  /*58c0*/  NOP ;  /* 0x0000000000007918 */ /* 0x000fc60000000000 */
[----:B------:R-:W1:Y:S04]  /*58d0*/  LDS R3, [R8+0x20] ;  /* 0x0000200008037984 */ /* 0x000e680000000800 */
[----:B------:R-:W-:Y:S04]  /*58e0*/  LDS R6, [R8] ;  /* 0x0000000008067984 */ /* 0x000fe80000000800 */
        /* <DEDUP_REMOVED lines=8> */
[----:B0-----:R-:W-:-:S05]  /*5970*/  LEA R12, R0, UR4, 0x2 ;  /* 0x00000004000c7c11 */ /* 0x001fca000f8e10ff */
[----:B------:R-:W-:Y:S04]  /*5980*/  STS [R2], R5 ;  /* 0x0000000502007388 */ /* 0x000fe80000000800 */
[----:B------:R-:W-:Y:S04]  /*5990*/  STS [R2+0x80], R19 ;  /* 0x0000801302007388 */ /* 0x000fe80000000800 */
        /* <DEDUP_REMOVED lines=8> */
[----:B------:R-:W4:Y:S04]  /*5a20*/  LDS R44, [R8] ;  /* 0x00000000082c7984 */ /* 0x000f280000000800 */
[----:B------:R-:W5:Y:S04]  /*5a30*/  LDS R25, [R8+0x4] ;  /* 0x0000040008197984 */ /* 0x000f680000000800 */
        /* <DEDUP_REMOVED lines=8> */
[----:B-1----:R-:W-:Y:S02]  /*5ac0*/  STS [R12+0x47c], R3 ;  /* 0x00047c030c007388 */ /* 0x002fe40000000800 */
[----:B------:R-:W-:Y:S06]  /*5ad0*/  BAR.SYNC.DEFER_BLOCKING 0x0 ;  /* 0x0000000000007b1d */ /* 0x000fec0000010000 */
[----:B------:R-:W1:Y:S01]  /*5ae0*/  @P3 LDS R4, [R12+0x478] ;  /* 0x000478000c043984 */ /* 0x000e620000000800 */
[----:B------:R-:W-:Y:S01]  /*5af0*/  VIADD R13, R9, 0x1 ;  /* 0x00000001090d7836 */ /* 0x000fe20000000000 */
[----:B--2---:R-:W-:Y:S01]  /*5b00*/  ISETP.NE.AND P0, PT, R6, R24, PT ;  /* 0x000000180600720c */ /* 0x004fe20003f05270 */
[----:B------:R-:W-:Y:S01]  /*5b10*/  IMAD.MOV.U32 R11, RZ, RZ, 0x1 ;  /* 0x00000001ff0b7424 */ /* 0x000fe200078e00ff */
[----:B0-----:R-:W-:-:S02]  /*5b20*/  SEL R2, RZ, 0x1, P2 ;  /* 0x00000001ff027807 */ /* 0x001fc40001000000 */
[----:B------:R-:W-:Y:S02]  /*5b30*/  ISETP.EQ.OR P4, PT, R13, R38, P0 ;  /* 0x000000260d00720c */ /* 0x000fe40000782670 */
[----:B---3--:R-:W-:Y:S02]  /*5b40*/  ISETP.NE.AND P0, PT, R24, R26, PT ;  /* 0x0000001a1800720c */ /* 0x008fe40003f05270 */
[----:B----4-:R-:W-:-:S05]  /*5b50*/  SEL R10, R44, RZ, !P4 ;  /* 0x000000ff2c0a7207 */ /* 0x010fca0006000000 */
[----:B-----5:R-:W-:Y:S01]  /*5b60*/  IMAD.IADD R10, R25, 0x1, R10 ;  /* 0x00000001190a7824 */ /* 0x020fe200078e020a */
[----:B-1----:R-:W-:-:S04]  /*5b70*/  @P3 ISETP.NE.AND P1, PT, R4, R6, PT ;  /* 0x000000060400320c */ /* 0x002fc80003f25270 */
[----:B------:R-:W-:-:S04]  /*5b80*/  @P3 SEL R11, RZ, 0x1, !P1 ;  /* 0x00000001ff0b3807 */ /* 0x000fc80004800000 */
[----:B------:R-:W-:Y:S01]  /*5b90*/  @P3 SEL R2, R2, R11, !P2 ;  /* 0x0000000b02023207 */ /* 0x000fe20005000000 */
[----:B------:R-:W-:-:S05]  /*5ba0*/  VIADD R11, R9, 0x2 ;  /* 0x00000002090b7836 */ /* 0x000fca0000000000 */
[----:B------:R-:W-:Y:S01]  /*5bb0*/  ISETP.EQ.OR P0, PT, R11, R38, P0 ;  /* 0x000000260b00720c */ /* 0x000fe20000702670 */
[----:B------:R-:W-:Y:S01]  /*5bc0*/  VIADD R11, R9, 0x3 ;  /* 0x00000003090b7836 */ /* 0x000fe20000000000 */
[----:B------:R-:W-:Y:S02]  /*5bd0*/  ISETP.NE.AND P1, PT, R26, R28, PT ;  /* 0x0000001c1a00720c */ /* 0x000fe40003f25270 */
[----:B------:R-:W-:Y:S02]  /*5be0*/  SEL R10, R10, RZ, !P0 ;  /* 0x000000ff0a0a7207 */ /* 0x000fe40004000000 */
[----:B------:R-:W-:-:S03]  /*5bf0*/  ISETP.EQ.OR P1, PT, R11, R38, P1 ;  /* 0x000000260b00720c */ /* 0x000fc60000f22670 */
[----:B------:R-:W-:Y:S01]  /*5c00*/  IMAD.IADD R10, R27, 0x1, R10 ;  /* 0x000000011b0a7824 */ /* 0x000fe200078e020a */
[----:B------:R-:W-:Y:S01]  /*5c10*/  ISETP.NE.AND P5, PT, R28, R30, PT ;  /* 0x0000001e1c00720c */ /* 0x000fe20003fa5270 */
[----:B------:R-:W-:-:S03]  /*5c20*/  VIADD R11, R9, 0x4 ;  /* 0x00000004090b7836 */ /* 0x000fc60000000000 */
[----:B------:R-:W-:Y:S02]  /*5c30*/  SEL R10, R10, RZ, !P1 ;  /* 0x000000ff0a0a7207 */ /* 0x000fe40004800000 */
[----:B------:R-:W-:-:S03]  /*5c40*/  ISETP.EQ.OR P5, PT, R11, R38, P5 ;  /* 0x000000260b00720c */ /* 0x000fc60002fa2670 */
[----:B------:R-:W-:Y:S01]  /*5c50*/  IMAD.IADD R10, R29, 0x1, R10 ;  /* 0x000000011d0a7824 */ /* 0x000fe200078e020a */
[----:B------:R-:W-:Y:S01]  /*5c60*/  ISETP.NE.AND P2, PT, R30, R32, PT ;  /* 0x000000201e00720c */ /* 0x000fe20003f45270 */
[----:B------:R-:W-:-:S03]  /*5c70*/  VIADD R11, R9, 0x5 ;  /* 0x00000005090b7836 */ /* 0x000fc60000000000 */
[----:B------:R-:W-:Y:S02]  /*5c80*/  SEL R10, R10, RZ, !P5 ;  /* 0x000000ff0a0a7207 */ /* 0x000fe40006800000 */
[----:B------:R-:W-:-:S03]  /*5c90*/  ISETP.EQ.OR P2, PT, R11, R38, P2 ;  /* 0x000000260b00720c */ /* 0x000fc60001742670 */
[----:B------:R-:W-:Y:S02]  /*5ca0*/  IMAD.IADD R10, R31, 0x1, R10 ;  /* 0x000000011f0a7824 */ /* 0x000fe400078e020a */
[----:B------:R-:W-:Y:S01]  /*5cb0*/  VIADD R42, R2, 0x1 ;  /* 0x00000001022a7836 */ /* 0x000fe20000000000 */
[----:B------:R-:W-:Y:S01]  /*5cc0*/  ISETP.NE.AND P3, PT, R32, R34, PT ;  /* 0x000000222000720c */ /* 0x000fe20003f65270 */
[----:B------:R-:W-:Y:S01]  /*5cd0*/  VIADD R11, R9, 0x6 ;  /* 0x00000006090b7836 */ /* 0x000fe20000000000 */
[----:B------:R-:W-:Y:S01]  /*5ce0*/  SEL R10, R10, RZ, !P2 ;  /* 0x000000ff0a0a7207 */ /* 0x000fe20005000000 */
[----:B------:R-:W-:Y:S02]  /*5cf0*/  IMAD.MOV.U32 R8, RZ, RZ, R42 ;  /* 0x000000ffff087224 */ /* 0x000fe400078e002a */
[----:B------:R-:W-:Y:S01]  /*5d00*/  @!P4 IMAD.MOV R8, RZ, RZ, R2 ;  /* 0x000000ffff08c224 */ /* 0x000fe200078e0202 */
[----:B------:R-:W-:Y:S01]  /*5d10*/  ISETP.EQ.OR P3, PT, R11, R38, P3 ;  /* 0x000000260b00720c */ /* 0x000fe20001f62670 */
[----:B------:R-:W-:-:S02]  /*5d20*/  IMAD.IADD R10, R33, 0x1, R10 ;  /* 0x00000001210a7824 */ /* 0x000fc400078e020a */
[----:B------:R-:W-:Y:S02]  /*5d30*/  VIADD R13, R8, 0x1 ;  /* 0x00000001080d7836 */ /* 0x000fe40000000000 */
[----:B------:R-:W-:Y:S01]  /*5d40*/  @!P0 IMAD.MOV R13, RZ, RZ, R8 ;  /* 0x000000ffff0d8224 */ /* 0x000fe200078e0208 */
[----:B------:R-:W-:Y:S01]  /*5d50*/  SEL R10, R10, RZ, !P3 ;  /* 0x000000ff0a0a7207 */ /* 0x000fe20005800000 */
[----:B------:R-:W-:Y:S01]  /*5d60*/  VIADD R11, R9, 0x7 ;  /* 0x00000007090b7836 */ /* 0x000fe20000000000 */
[----:B------:R-:W-:Y:S01]  /*5d70*/  P2R R12, PR, RZ, 0x10 ;  /* 0x00000010ff0c7803 */ /* 0x000fe20000000000 */
[----:B------:R-:W-:Y:S01]  /*5d80*/  VIADD R8, R13, 0x1 ;  /* 0x000000010d087836 */ /* 0x000fe20000000000 */
[----:B------:R-:W-:Y:S01]  /*5d90*/  ISETP.NE.AND P4, PT, R34, R36, PT ;  /* 0x000000242200720c */ /* 0x000fe20003f85270 */
[----:B------:R-:W-:Y:S01]  /*5da0*/  @!P1 IMAD.MOV R8, RZ, RZ, R13 ;  /* 0x000000ffff089224 */ /* 0x000fe200078e020d */
[----:B------:R-:W-:Y:S01]  /*5db0*/  P2R R43, PR, RZ, 0x1 ;  /* 0x00000001ff2b7803 */ /* 0x000fe20000000000 */
[----:B------:R-:W-:Y:S01]  /*5dc0*/  IMAD.IADD R10, R35, 0x1, R10 ;  /* 0x00000001230a7824 */ /* 0x000fe200078e020a */
[----:B------:R-:W-:-:S02]  /*5dd0*/  ISETP.EQ.OR P4, PT, R11, R38, P4 ;  /* 0x000000260b00720c */ /* 0x000fc40002782670 */
[----:B------:R-:W-:Y:S01]  /*5de0*/  ISETP.NE.AND P0, PT, R12, RZ, PT ;  /* 0x000000ff0c00720c */ /* 0x000fe20003f05270 */
[----:B------:R-:W-:Y:S01]  /*5df0*/  VIADD R12, R8, 0x1 ;  /* 0x00000001080c7836 */ /* 0x000fe20000000000 */
[----:B------:R-:W-:Y:S01]  /*5e00*/  SEL R10, R10, RZ, !P4 ;  /* 0x000000ff0a0a7207 */ /* 0x000fe20006000000 */
[----:B------:R-:W-:Y:S01]  /*5e10*/  @!P5 IMAD.MOV R12, RZ, RZ, R8 ;  /* 0x000000ffff0cd224 */ /* 0x000fe200078e0208 */
[----:B------:R-:W-:Y:S01]  /*5e20*/  ISETP.NE.AND P6, PT, R36, R3, PT ;  /* 0x000000032400720c */ /* 0x000fe20003fc5270 */
[----:B------:R-:W-:Y:S02]  /*5e30*/  VIADD R9, R9, 0x8 ;  /* 0x0000000809097836 */ /* 0x000fe40000000000 */
[----:B------:R-:W-:Y:S02]  /*5e40*/  VIADD R8, R12, 0x1 ;  /* 0x000000010c087836 */ /* 0x000fe40000000000 */
[----:B------:R-:W-:Y:S01]  /*5e50*/  @!P2 IMAD.MOV R8, RZ, RZ, R12 ;  /* 0x000000ffff08a224 */ /* 0x000fe200078e020c */
[----:B------:R-:W-:Y:S01]  /*5e60*/  ISETP.EQ.OR P6, PT, R9, R38, P6 ;  /* 0x000000260900720c */ /* 0x000fe200037c2670 */
[----:B------:R-:W-:-:S02]  /*5e70*/  IMAD.IADD R10, R37, 0x1, R10 ;  /* 0x00000001250a7824 */ /* 0x000fc400078e020a */
[----:B------:R-:W-:Y:S02]  /*5e80*/  VIADD R12, R8, 0x1 ;  /* 0x00000001080c7836 */ /* 0x000fe40000000000 */
[----:B------:R-:W-:Y:S01]  /*5e90*/  @!P3 IMAD.MOV R12, RZ, RZ, R8 ;  /* 0x000000ffff0cb224 */ /* 0x000fe200078e0208 */
[----:B------:R-:W-:-:S03]  /*5ea0*/  SEL R10, R10, RZ, !P6 ;  /* 0x000000ff0a0a7207 */ /* 0x000fc60007000000 */
[----:B------:R-:W-:Y:S02]  /*5eb0*/  VIADD R9, R12, 0x1 ;  /* 0x000000010c097836 */ /* 0x000fe40000000000 */
[----:B------:R-:W-:Y:S02]  /*5ec0*/  @!P4 IMAD.MOV R9, RZ, RZ, R12 ;  /* 0x000000ffff09c224 */ /* 0x000fe400078e020c */
[----:B------:R-:W-:Y:S02]  /*5ed0*/  IMAD.IADD R5, R5, 0x1, R10 ;  /* 0x0000000105057824 */ /* 0x000fe400078e020a */
[----:B------:R-:W-:Y:S02]  /*5ee0*/  VIADD R8, R9, 0x1 ;  /* 0x0000000109087836 */ /* 0x000fe40000000000 */
[----:B------:R-:W-:Y:S02]  /*5ef0*/  @!P6 IMAD.MOV R8, RZ, RZ, R9 ;  /* 0x000000ffff08e224 */ /* 0x000fe400078e0209 */
[----:B------:R-:W0:Y:S03]  /*5f00*/  SHFL.UP PT, R9, R5, 0x1, RZ ;  /* 0x0420000005097989 */ /* 0x000e2600000e00ff */
        /* <DEDUP_REMOVED lines=48> */
[----:B------:R-:W0:Y:S04]  /*6210*/  LDS.128 R8, [UR4] ;  /* 0x00000004ff087984 */ /* 0x000e280008000c00 */
[----:B------:R-:W1:Y:S01]  /*6220*/  LDS.128 R12, [UR4+0x10] ;  /* 0x00001004ff0c7984 */ /* 0x000e620008000c00 */
[----:B0-----:R-:W-:-:S04]  /*6230*/  ISETP.NE.AND P6, PT, R10, RZ, PT ;  /* 0x000000ff0a00720c */ /* 0x001fc80003fc5270 */
[----:B------:R-:W-:Y:S02]  /*6240*/  SEL R16, R9, RZ, !P6 ;  /* 0x000000ff09107207 */ /* 0x000fe40007000000 */
[----:B-1----:R-:W-:-:S03]  /*6250*/  ISETP.NE.AND P6, PT, R12, RZ, PT ;  /* 0x000000ff0c00720c */ /* 0x002fc60003fc5270 */
[----:B------:R-:W-:Y:S02]  /*6260*/  IMAD.IADD R16, R11, 0x1, R16 ;  /* 0x000000010b107824 */ /* 0x000fe400078e0210 */
[----:B------:R-:W-:-:S03]  /*6270*/  IMAD.IADD R5, R8, 0x1, R10 ;  /* 0x0000000108057824 */ /* 0x000fc600078e020a */
[----:B------:R-:W-:Y:S02]  /*6280*/  SEL R18, R16, RZ, !P6 ;  /* 0x000000ff10127207 */ /* 0x000fe40007000000 */
[----:B------:R-:W-:-:S03]  /*6290*/  ISETP.NE.AND P6, PT, R46, 0x2, PT ;  /* 0x000000022e00780c */ /* 0x000fc60003fc5270 */
[----:B------:R-:W-:Y:S01]  /*62a0*/  IMAD.IADD R18, R13, 0x1, R18 ;  /* 0x000000010d127824 */ /* 0x000fe200078e0212 */
[C---:B------:R-:W-:Y:S01]  /*62b0*/  SEL R11, R5.reuse, R8, !P6 ;  /* 0x00000008050b7207 */ /* 0x040fe20007000000 */
[----:B------:R-:W-:Y:S01]  /*62c0*/  IMAD.IADD R5, R5, 0x1, R12 ;  /* 0x0000000105057824 */ /* 0x000fe200078e020c */
[----:B------:R-:W-:Y:S02]  /*62d0*/  SEL R9, R16, R9, !P6 ;  /* 0x0000000910097207 */ /* 0x000fe40007000000 */
[----:B------:R-:W-:-:S04]  /*62e0*/  ISETP.NE.AND P6, PT, R46, 0x3, PT ;  /* 0x000000032e00780c */ /* 0x000fc80003fc5270 */
[----:B------:R-:W-:Y:S02]  /*62f0*/  SEL R11, R5, R11, !P6 ;  /* 0x0000000b050b7207 */ /* 0x000fe40007000000 */
[----:B------:R-:W-:Y:S02]  /*6300*/  SEL R9, R18, R9, !P6 ;  /* 0x0000000912097207 */ /* 0x000fe40007000000 */
[----:B------:R-:W-:-:S04]  /*6310*/  ISETP.NE.AND P6, PT, R14, RZ, PT ;  /* 0x000000ff0e00720c */ /* 0x000fc80003fc5270 */
[----:B------:R-:W-:Y:S02]  /*6320*/  SEL R20, R18, RZ, !P6 ;  /* 0x000000ff12147207 */ /* 0x000fe40007000000 */
[----:B------:R-:W0:Y:S03]  /*6330*/  LDS.128 R16, [UR4+0x20] ;  /* 0x00002004ff107984 */ /* 0x000e260008000c00 */
[----:B------:R-:W-:Y:S02]  /*6340*/  IMAD.IADD R20, R15, 0x1, R20 ;  /* 0x000000010f147824 */ /* 0x000fe400078e0214 */
[----:B------:R-:W-:Y:S01]  /*6350*/  IMAD.IADD R5, R14, 0x1, R5 ;  /* 0x000000010e057824 */ /* 0x000fe200078e0205 */
[----:B0-----:R-:W-:-:S04]  /*6360*/  ISETP.NE.AND P6, PT, R16, RZ, PT ;  /* 0x000000ff1000720c */ /* 0x001fc80003fc5270 */
[----:B------:R-:W-:Y:S02]  /*6370*/  SEL R48, R20, RZ, !P6 ;  /* 0x000000ff14307207 */ /* 0x000fe40007000000 */
[----:B------:R-:W-:-:S04]  /*6380*/  ISETP.NE.AND P6, PT, R46, 0x4, PT ;  /* 0x000000042e00780c */ /* 0x000fc80003fc5270 */
[C---:B------:R-:W-:Y:S02]  /*6390*/  SEL R22, R5.reuse, R11, !P6 ;  /* 0x0000000b05167207 */ /* 0x040fe40007000000 */
[----:B------:R-:W-:Y:S01]  /*63a0*/  SEL R11, R20, R9, !P6 ;  /* 0x00000009140b7207 */ /* 0x000fe20007000000 */
[----:B------:R-:W-:Y:S01]  /*63b0*/  IMAD.IADD R9, R5, 0x1, R16 ;  /* 0x0000000105097824 */ /* 0x000fe200078e0210 */
[----:B------:R-:W-:-:S04]  /*63c0*/  ISETP.NE.AND P6, PT, R46, 0x5, PT ;  /* 0x000000052e00780c */ /* 0x000fc80003fc5270 */
[----:B------:R-:W-:Y:S02]  /*63d0*/  SEL R5, R9, R22, !P6 ;  /* 0x0000001609057207 */ /* 0x000fe40007000000 */
[----:B------:R-:W0:Y:S01]  /*63e0*/  LDS.128 R20, [UR4+0x30] ;  /* 0x00003004ff147984 */ /* 0x000e220008000c00 */
[----:B------:R-:W-:-:S05]  /*63f0*/  IMAD.IADD R48, R17, 0x1, R48 ;  /* 0x0000000111307824 */ /* 0x000fca00078e0230 */
[----:B------:R-:W-:Y:S02]  /*6400*/  SEL R11, R48, R11, !P6 ;  /* 0x0000000b300b7207 */ /* 0x000fe40007000000 */
[----:B------:R-:W-:-:S04]  /*6410*/  ISETP.NE.AND P6, PT, R18, RZ, PT ;  /* 0x000000ff1200720c */ /* 0x000fc80003fc5270 */
[----:B------:R-:W-:Y:S01]  /*6420*/  SEL R48, R48, RZ, !P6 ;  /* 0x000000ff30307207 */ /* 0x000fe20007000000 */
[----:B------:R-:W1:Y:S04]  /*6430*/  SHFL.UP PT, R40, R40, 0x1, RZ ;  /* 0x0420000028287989 */ /* 0x000e6800000e00ff */
[----:B------:R-:W-:Y:S02]  /*6440*/  IMAD.IADD R48, R19, 0x1, R48 ;  /* 0x0000000113307824 */ /* 0x000fe400078e0230 */
[----:B------:R-:W-:Y:S01]  /*6450*/  IMAD.IADD R9, R18, 0x1, R9 ;  /* 0x0000000112097824 */ /* 0x000fe200078e0209 */
[----:B0-----:R-:W-:-:S04]  /*6460*/  ISETP.NE.AND P6, PT, R20, RZ, PT ;  /* 0x000000ff1400720c */ /* 0x001fc80003fc5270 */
[----:B------:R-:W-:Y:S02]  /*6470*/  SEL R52, R48, RZ, !P6 ;  /* 0x000000ff30347207 */ /* 0x000fe40007000000 */
[----:B------:R-:W-:-:S03]  /*6480*/  ISETP.NE.AND P6, PT, R46, 0x6, PT ;  /* 0x000000062e00780c */ /* 0x000fc60003fc5270 */
[----:B------:R-:W-:Y:S01]  /*6490*/  IMAD.IADD R39, R21, 0x1, R52 ;  /* 0x0000000115277824 */ /* 0x000fe200078e0234 */
[----:B------:R-:W-:Y:S01]  /*64a0*/  SEL R50, R48, R11, !P6 ;  /* 0x0000000b30327207 */ /* 0x000fe20007000000 */
[C---:B------:R-:W-:Y:S01]  /*64b0*/  IMAD.IADD R21, R9.reuse, 0x1, R20 ;  /* 0x0000000109157824 */ /* 0x040fe200078e0214 */
[----:B------:R-:W-:Y:S02]  /*64c0*/  SEL R48, R9, R5, !P6 ;  /* 0x0000000509307207 */ /* 0x000fe40007000000 */
[----:B------:R-:W-:-:S04]  /*64d0*/  ISETP.NE.AND P6, PT, R46, 0x7, PT ;  /* 0x000000072e00780c */ /* 0x000fc80003fc5270 */
[----:B------:R-:W-:Y:S02]  /*64e0*/  SEL R19, R21, R48, !P6 ;  /* 0x0000003015137207 */ /* 0x000fe40007000000 */
[----:B------:R-:W-:Y:S01]  /*64f0*/  SEL R50, R39, R50, !P6 ;  /* 0x0000003227327207 */ /* 0x000fe20007000000 */
[----:B------:R-:W0:Y:S01]  /*6500*/  SHFL.UP PT, R48, R41, 0x1, RZ ;  /* 0x0420000029307989 */ /* 0x000e2200000e00ff */
[----:B------:R-:W-:-:S04]  /*6510*/  ISETP.GE.U32.AND P6, PT, R0, 0x20, PT ;  /* 0x000000200000780c */ /* 0x000fc80003fc6070 */
[----:B------:R-:W-:Y:S02]  /*6520*/  SEL R19, R19, RZ, P6 ;  /* 0x000000ff13137207 */ /* 0x000fe40003000000 */
[----:B------:R-:W-:Y:S02]  /*6530*/  SEL R5, R50, RZ, P6 ;  /* 0x000000ff32057207 */ /* 0x000fe40003000000 */
[----:B-1----:R-:W-:-:S04]  /*6540*/  ISETP.NE.AND P6, PT, R40, RZ, PT ;  /* 0x000000ff2800720c */ /* 0x002fc80003fc5270 */
[----:B------:R-:W-:Y:S02]  /*6550*/  SEL R9, R5, RZ, !P6 ;  /* 0x000000ff05097207 */ /* 0x000fe40007000000 */
[----:B------:R-:W-:-:S04]  /*6560*/  ISETP.NE.AND P6, PT, R7, RZ, PT ;  /* 0x000000ff0700720c */ /* 0x000fc80003fc5270 */
[----:B------:R-:W-:-:S09]  /*6570*/  SEL R46, R40, RZ, P6 ;  /* 0x000000ff282e7207 */ /* 0x000fd20003000000 */
[----:B0-----:R-:W-:Y:S01]  /*6580*/  @P6 IMAD.IADD R5, R48, 0x1, R9 ;  /* 0x0000000130056824 */ /* 0x001fe200078e0209 */
[----:B------:R-:W-:-:S04]  /*6590*/  ISETP.NE.AND P6, PT, R2, RZ, PT ;  /* 0x000000ff0200720c */ /* 0x000fc80003fc5270 */
[----:B------:R-:W-:-:S05]  /*65a0*/  SEL R7, R5, RZ, !P6 ;  /* 0x000000ff05077207 */ /* 0x000fca0007000000 */
[----:B------:R-:W-:-:S05]  /*65b0*/  IMAD.IADD R7, R44, 0x1, R7 ;  /* 0x000000012c077824 */ /* 0x000fca00078e0207 */
[----:B------:R-:W-:Y:S01]  /*65c0*/  SEL R44, R7, RZ, !P0 ;  /* 0x000000ff072c7207 */ /* 0x000fe20004000000 */
[----:B------:R-:W-:Y:S01]  /*65d0*/  @!P0 IMAD.MOV R42, RZ, RZ, R2 ;  /* 0x000000ffff2a8224 */ /* 0x000fe200078e0202 */
[----:B------:R-:W-:-:S03]  /*65e0*/  ISETP.NE.AND P0, PT, R43, RZ, PT ;  /* 0x000000ff2b00720c */ /* 0x000fc60003f05270 */
[----:B------:R-:W-:-:S05]  /*65f0*/  IMAD.IADD R25, R25, 0x1, R44 ;  /* 0x0000000119197824 */ /* 0x000fca00078e022c */
[----:B------:R-:W-:-:S05]  /*6600*/  SEL R40, R25, RZ, !P0 ;  /* 0x000000ff19287207 */ /* 0x000fca0004000000 */
[----:B------:R-:W-:-:S05]  /*6610*/  IMAD.IADD R27, R27, 0x1, R40 ;  /* 0x000000011b1b7824 */ /* 0x000fca00078e0228 */
[----:B------:R-:W-:Y:S01]  /*6620*/  SEL R40, R27, RZ, !P1 ;  /* 0x000000ff1b287207 */ /* 0x000fe20004800000 */
[----:B------:R-:W-:-:S04]  /*6630*/  IMAD.IADD R19, R19, 0x1, R46 ;  /* 0x0000000113137824 */ /* 0x000fc800078e022e */
[----:B------:R-:W-:Y:S02]  /*6640*/  IMAD.IADD R29, R29, 0x1, R40 ;  /* 0x000000011d1d7824 */ /* 0x000fe400078e0228 */
[----:B------:R-:W-:-:S03]  /*6650*/  IMAD.IADD R17, R19, 0x1, R42 ;  /* 0x0000000113117824 */ /* 0x000fc600078e022a */
[----:B------:R-:W-:Y:S01]  /*6660*/  SEL R40, R29, RZ, !P5 ;  /* 0x000000ff1d287207 */ /* 0x000fe20006800000 */
[----:B------:R-:W-:Y:S02]  /*6670*/  VIADD R15, R17, 0x1 ;  /* 0x00000001110f7836 */ /* 0x000fe40000000000 */
[----:B------:R-:W-:Y:S02]  /*6680*/  @!P0 IMAD.MOV R15, RZ, RZ, R17 ;  /* 0x000000ffff0f8224 */ /* 0x000fe400078e0211 */
[----:B------:R-:W-:Y:S02]  /*6690*/  IMAD.IADD R31, R31, 0x1, R40 ;  /* 0x000000011f1f7824 */ /* 0x000fe400078e0228 */
[----:B------:R-:W-:Y:S02]  /*66a0*/  VIADD R11, R15, 0x1 ;  /* 0x000000010f0b7836 */ /* 0x000fe40000000000 */
[----:B------:R-:W-:Y:S01]  /*66b0*/  @!P1 IMAD.MOV R11, RZ, RZ, R15 ;  /* 0x000000ffff0b9224 */ /* 0x000fe200078e020f */
[----:B------:R-:W-:Y:S01]  /*66c0*/  SEL R40, R31, RZ, !P2 ;  /* 0x000000ff1f287207 */ /* 0x000fe20005000000 */
[----:B------:R-:W-:-:S02]  /*66d0*/  IMAD.IADD R21, R22, 0x1, R21 ;  /* 0x0000000116157824 */ /* 0x000fc400078e0215 */
[----:B------:R-:W-:Y:S02]  /*66e0*/  VIADD R9, R11, 0x1 ;  /* 0x000000010b097836 */ /* 0x000fe40000000000 */
[----:B------:R-:W-:Y:S01]  /*66f0*/  @!P5 IMAD.MOV R9, RZ, RZ, R11 ;  /* 0x000000ffff09d224 */ /* 0x000fe200078e020b */
[----:B------:R-:W-:Y:S01]  /*6700*/  ISETP.NE.AND P5, PT, R22, RZ, PT ;  /* 0x000000ff1600720c */ /* 0x000fe20003fa5270 */
[----:B------:R-:W-:-:S03]  /*6710*/  IMAD.IADD R33, R33, 0x1, R40 ;  /* 0x0000000121217824 */ /* 0x000fc600078e0228 */
[----:B------:R-:W-:Y:S02]  /*6720*/  SEL R40, R39, RZ, !P5 ;  /* 0x000000ff27287207 */ /* 0x000fe40006800000 */
[----:B------:R-:W-:Y:S02]  /*6730*/  SEL R42, R33, RZ, !P3 ;  /* 0x000000ff212a7207 */ /* 0x000fe40005800000 */
[----:B------:R-:W-:Y:S01]  /*6740*/  ISETP.GE.AND P5, PT, R21, 0x101, PT ;  /* 0x000001011500780c */ /* 0x000fe20003fa6270 */
[----:B------:R-:W-:Y:S02]  /*6750*/  VIADD R13, R9, 0x1 ;  /* 0x00000001090d7836 */ /* 0x000fe40000000000 */
[----:B------:R-:W-:Y:S02]  /*6760*/  @!P2 IMAD.MOV R13, RZ, RZ, R9 ;  /* 0x000000ffff0da224 */ /* 0x000fe400078e0209 */
[----:B------:R-:W-:Y:S02]  /*6770*/  IMAD.IADD R35, R35, 0x1, R42 ;  /* 0x0000000123237824 */ /* 0x000fe400078e022a */
[----:B------:R-:W-:-:S02]  /*6780*/  IMAD.IADD R23, R23, 0x1, R40 ;  /* 0x0000000117177824 */ /* 0x000fc400078e0228 */
[----:B------:R-:W-:Y:S01]  /*6790*/  VIADD R39, R13, 0x1 ;  /* 0x000000010d277836 */ /* 0x000fe20000000000 */
[----:B------:R-:W-:Y:S01]  /*67a0*/  SEL R40, R35, RZ, !P4 ;  /* 0x000000ff23287207 */ /* 0x000fe20006000000 */
[----:B------:R-:W-:Y:S01]  /*67b0*/  @!P3 IMAD.MOV R39, RZ, RZ, R13 ;  /* 0x000000ffff27b224 */ /* 0x000fe200078e020d */
[----:B------:R-:W-:Y:S01]  /*67c0*/  BSSY.RECONVERGENT B0, `(.L_x_844) ;  /* 0x0000117000007945 */ /* 0x000fe20003800200 */
[----:B------:R-:W-:Y:S02]  /*67d0*/  IMAD.IADD R43, R2, 0x1, R19 ;  /* 0x00000001022b7824 */ /* 0x000fe400078e0213 */
[----:B------:R-:W-:Y:S02]  /*67e0*/  VIADD R42, R39, 0x1 ;  /* 0x00000001272a7836 */ /* 0x000fe40000000000 */
[----:B------:R-:W-:Y:S02]  /*67f0*/  IMAD.IADD R37, R37, 0x1, R40 ;  /* 0x0000000125257824 */ /* 0x000fe400078e0228 */
[----:B------:R-:W-:Y:S01]  /*6800*/  @!P4 IMAD.MOV R42, RZ, RZ, R39 ;  /* 0x000000ffff2ac224 */ /* 0x000fe200078e0227 */
[----:B------:R-:W-:Y:S06]  /*6810*/  @!P5 BRA `(.L_x_845) ;  /* 0x0000000c0044d947 */ /* 0x000fec0003800000 */
[----:B------:R-:W-:Y:S01]  /*6820*/  BAR.SYNC.DEFER_BLOCKING 0x0 ;  /* 0x0000000000007b1d */ /* 0x000fe20000010000 */
[----:B------:R-:W-:Y:S01]  /*6830*/  IMAD.MOV.U32 R41, RZ, RZ, 0x1 ;  /* 0x00000001ff297424 */ /* 0x000fe200078e00ff */
[----:B------:R-:W-:Y:S01]  /*6840*/  ISETP.NE.AND P5, PT, R6, R24, PT ;  /* 0x000000180600720c */ /* 0x000fe20003fa5270 */
[----:B------:R-:W-:Y:S01]  /*6850*/  IMAD.MOV.U32 R45, RZ, RZ, 0x9 ;  /* 0x00000009ff2d7424 */ /* 0x000fe200078e00ff */
[----:B------:R-:W-:Y:S01]  /*6860*/  @P6 LEA R19, R19, UR4, 0x3 ;  /* 0x0000000413136c11 */ /* 0x000fe2000f8e18ff */
[C---:B------:R-:W-:Y:S01]  /*6870*/  IMAD R41, R0.reuse, 0x9, R41 ;  /* 0x0000000900297824 */ /* 0x040fe200078e0229 */
[----:B------:R-:W-:Y:S02]  /*6880*/  @P0 LEA R17, R17, UR4, 0x3 ;  /* 0x0000000411110c11 */ /* 0x000fe4000f8e18ff */
[----:B------:R-:W-:Y:S02]  /*6890*/  @P1 LEA R15, R15, UR4, 0x3 ;  /* 0x000000040f0f1c11 */ /* 0x000fe4000f8e18ff */
[----:B------:R-:W-:Y:S01]  /*68a0*/  ISETP.NE.AND P5, PT, R41, R38, !P5 ;  /* 0x000000262900720c */ /* 0x000fe20006fa5270 */
[----:B------:R-:W-:Y:S01]  /*68b0*/  IMAD R41, R0, R45, 0x4 ;  /* 0x0000000400297424 */ /* 0x000fe200078e022d */
[----:B------:R-:W-:-:S02]  /*68c0*/  @P2 LEA R9, R9, UR4, 0x3 ;  /* 0x0000000409092c11 */ /* 0x000fc4000f8e18ff */
[----:B------:R-:W-:Y:S02]  /*68d0*/  @P3 LEA R13, R13, UR4, 0x3 ;  /* 0x000000040d0d3c11 */ /* 0x000fe4000f8e18ff */
[----:B------:R-:W-:-:S07]  /*68e0*/  @P4 LEA R39, R39, UR4, 0x3 ;  /* 0x0000000427274c11 */ /* 0x000fce000f8e18ff */
[----:B------:R-:W-:Y:S01]  /*68f0*/  @!P5 LEA R43, R43, UR4, 0x3 ;  /* 0x000000042b2bdc11 */ /* 0x000fe2000f8e18ff */
[----:B------:R0:W-:Y:S01]  /*6900*/  @P6 STS.64 [R19], R4 ;  /* 0x0000000413006388 */ /* 0x0001e20000000a00 */
[----:B------:R-:W-:-:S03]  /*6910*/  ISETP.NE.AND P6, PT, R28, R30, PT ;  /* 0x0000001e1c00720c */ /* 0x000fc60003fc5270 */
[----:B------:R0:W-:Y:S01]  /*6920*/  @!P5 STS.64 [R43], R6 ;  /* 0x000000062b00d388 */ /* 0x0001e20000000a00 */
[-C--:B------:R-:W-:Y:S01]  /*6930*/  ISETP.NE.AND P6, PT, R41, R38.reuse, !P6 ;  /* 0x000000262900720c */ /* 0x080fe200077c5270 */
[----:B------:R-:W-:Y:S01]  /*6940*/  IMAD R41, R0, R45, 0x8 ;  /* 0x0000000800297424 */ /* 0x000fe200078e022d */
[----:B------:R-:W-:Y:S01]  /*6950*/  ISETP.NE.AND P5, PT, R36, R3, PT ;  /* 0x000000032400720c */ /* 0x000fe20003fa5270 */
[----:B------:R0:W-:Y:S01]  /*6960*/  @P0 STS.64 [R17], R24 ;  /* 0x0000001811000388 */ /* 0x0001e20000000a00 */
[----:B------:R-:W-:Y:S02]  /*6970*/  ISETP.GE.U32.AND P0, PT, R0, R21, PT ;  /* 0x000000150000720c */ /* 0x000fe40003f06070 */
[----:B------:R-:W-:Y:S01]  /*6980*/  ISETP.NE.AND P5, PT, R41, R38, !P5 ;  /* 0x000000262900720c */ /* 0x000fe20006fa5270 */
[----:B------:R0:W-:Y:S06]  /*6990*/  @P1 STS.64 [R15], R26 ;  /* 0x0000001a0f001388 */ /* 0x0001ec0000000a00 */
[----:B------:R-:W-:-:S05]  /*69a0*/  @!P6 LEA R11, R11, UR4, 0x3 ;  /* 0x000000040b0bec11 */ /* 0x000fca000f8e18ff */
[----:B------:R0:W-:Y:S01]  /*69b0*/  @!P6 STS.64 [R11], R28 ;  /* 0x0000001c0b00e388 */ /* 0x0001e20000000a00 */
[----:B------:R-:W-:-:S03]  /*69c0*/  @!P5 LEA R42, R42, UR4, 0x3 ;  /* 0x000000042a2adc11 */ /* 0x000fc6000f8e18ff */
[----:B------:R0:W-:Y:S04]  /*69d0*/  @P2 STS.64 [R9], R30 ;  /* 0x0000001e09002388 */ /* 0x0001e80000000a00 */
[----:B------:R0:W-:Y:S04]  /*69e0*/  @P3 STS.64 [R13], R32 ;  /* 0x000000200d003388 */ /* 0x0001e80000000a00 */
[----:B------:R0:W-:Y:S04]  /*69f0*/  @P4 STS.64 [R39], R34 ;  /* 0x0000002227004388 */ /* 0x0001e80000000a00 */
[----:B------:R0:W-:Y:S01]  /*6a00*/  @!P5 STS.64 [R42], R36 ;  /* 0x000000242a00d388 */ /* 0x0001e20000000a00 */
[----:B------:R-:W-:Y:S06]  /*6a10*/  BAR.SYNC.DEFER_BLOCKING 0x0 ;  /* 0x0000000000007b1d */ /* 0x000fec0000010000 */
[----:B------:R-:W-:Y:S05]  /*6a20*/  @P0 BRA `(.L_x_846) ;  /* 0x0000000c00c00947 */ /* 0x000fea0003800000 */
[----:B0-----:R-:W-:Y:S01]  /*6a30*/  IADD3 R5, PT, PT, R14, R10, R12 ;  /* 0x0000000a0e057210 */ /* 0x001fe20007ffe00c */
[----:B------:R-:W-:Y:S01]  /*6a40*/  BSSY.RECONVERGENT B1, `(.L_x_847) ;  /* 0x0000028000017945 */ /* 0x000fe20003800200 */
[----:B------:R-:W-:Y:S02]  /*6a50*/  LOP3.LUT R2, RZ, R0, RZ, 0x33, !PT ;  /* 0x00000000ff027212 */ /* 0x000fe400078e33ff */
[----:B------:R-:W-:-:S04]  /*6a60*/  IADD3 R5, PT, PT, R18, R5, R16 ;  /* 0x0000000512057210 */ /* 0x000fc80007ffe010 */
[----:B------:R-:W-:-:S04]  /*6a70*/  IADD3 R5, PT, PT, R22, R5, R20 ;  /* 0x0000000516057210 */ /* 0x000fc80007ffe014 */
[----:B------:R-:W-:-:S04]  /*6a80*/  IADD3 R8, PT, PT, R2, R5, R8 ;  /* 0x0000000502087210 */ /* 0x000fc80007ffe008 */
[C---:B------:R-:W-:Y:S02]  /*6a90*/  LOP3.LUT R2, R8.reuse, 0x300, RZ, 0xc0, !PT ;  /* 0x0000030008027812 */ /* 0x040fe400078ec0ff */
[----:B------:R-:W-:Y:S02]  /*6aa0*/  ISETP.GE.U32.AND P1, PT, R8, 0x300, PT ;  /* 0x000003000800780c */ /* 0x000fe40003f26070 */
[----:B------:R-:W-:Y:S01]  /*6ab0*/  ISETP.NE.AND P0, PT, R2, 0x300, PT ;  /* 0x000003000200780c */ /* 0x000fe20003f05270 */
[----:B------:R-:W-:-:S12]  /*6ac0*/  IMAD.MOV.U32 R2, RZ, RZ, R0 ;  /* 0x000000ffff027224 */ /* 0x000fd800078e0000 */
[----:B------:R-:W-:Y:S05]  /*6ad0*/  @!P0 BRA `(.L_x_848) ;  /* 0x0000000000788947 */ /* 0x000fea0003800000 */
[----:B------:R-:W0:Y:S01]  /*6ae0*/  LDC.64 R4, c[0x0][0x398] ;  /* 0x0000e600ff047b82 */ /* 0x000e220000000a00 */
[----:B------:R-:W-:Y:S02]  /*6af0*/  LEA.HI R8, R8, 0x1, RZ, 0x18 ;  /* 0x0000000108087811 */ /* 0x000fe400078fc0ff */
[----:B------:R-:W-:-:S03]  /*6b00*/  LEA R9, R0, UR4, 0x3 ;  /* 0x0000000400097c11 */ /* 0x000fc6000f8e18ff */
[C---:B------:R-:W-:Y:S01]  /*6b10*/  IMAD.SHL.U32 R2, R8.reuse, 0x100, RZ ;  /* 0x0000010008027824 */ /* 0x040fe200078e00ff */
[----:B------:R-:W-:Y:S01]  /*6b20*/  LOP3.LUT R8, R8, 0x3, RZ, 0xc0, !PT ;  /* 0x0000000308087812 */ /* 0x000fe200078ec0ff */
[----:B------:R-:W1:Y:S04]  /*6b30*/  LDC.64 R6, c[0x0][0x390] ;  /* 0x0000e400ff067b82 */ /* 0x000e680000000a00 */
[----:B------:R-:W-:Y:S02]  /*6b40*/  IMAD.MOV R8, RZ, RZ, -R8 ;  /* 0x000000ffff087224 */ /* 0x000fe400078e0a08 */
[----:B0-----:R-:W-:-:S04]  /*6b50*/  IMAD.WIDE.U32 R4, R0, 0x4, R4 ;  /* 0x0000000400047825 */ /* 0x001fc800078e0004 */
[----:B------:R-:W-:Y:S01]  /*6b60*/  IMAD.MOV.U32 R15, RZ, RZ, R5 ;  /* 0x000000ffff0f7224 */ /* 0x000fe200078e0005 */
[----:B------:R-:W-:Y:S01]  /*6b70*/  LOP3.LUT R5, R2, 0x300, RZ, 0xc0, !PT ;  /* 0x0000030002057812 */ /* 0x000fe200078ec0ff */
[----:B------:R-:W-:Y:S02]  /*6b80*/  IMAD.MOV.U32 R14, RZ, RZ, R4 ;  /* 0x000000ffff0e7224 */ /* 0x000fe400078e0004 */
[----:B-1----:R-:W-:-:S04]  /*6b90*/  IMAD.WIDE.U32 R6, R0, 0x4, R6 ;  /* 0x0000000400067825 */ /* 0x002fc800078e0006 */
[----:B------:R-:W-:Y:S02]  /*6ba0*/  IMAD.MOV.U32 R12, RZ, RZ, R6 ;  /* 0x000000ffff0c7224 */ /* 0x000fe400078e0006 */
[----:B------:R-:W-:Y:S02]  /*6bb0*/  IMAD.MOV.U32 R13, RZ, RZ, R7 ;  /* 0x000000ffff0d7224 */ /* 0x000fe400078e0007 */
[----:B------:R-:W-:-:S07]  /*6bc0*/  IMAD.IADD R2, R5, 0x1, R0 ;  /* 0x0000000105027824 */ /* 0x000fce00078e0200 */
.L_x_849:
[----:B0-----:R0:W1:Y:S01]  /*6bd0*/  LDS.64 R10, [R9] ;  /* 0x00000000090a7984 */ /* 0x0010620000000a00 */
[----:B------:R-:W-:Y:S01]  /*6be0*/  IMAD.MOV.U32 R4, RZ, RZ, R12 ;  /* 0x000000ffff047224 */ /* 0x000fe200078e000c */
[----:B------:R-:W-:Y:S01]  /*6bf0*/  IADD3 R12, P3, PT, R12, 0x400, RZ ;  /* 0x000004000c0c7810 */ /* 0x000fe20007f7e0ff */
[----:B------:R-:W-:Y:S02]  /*6c00*/  IMAD.MOV.U32 R5, RZ, RZ, R13 ;  /* 0x000000ffff057224 */ /* 0x000fe400078e000d */
[----:B------:R-:W-:Y:S01]  /*6c10*/  IMAD.MOV.U32 R6, RZ, RZ, R14 ;  /* 0x000000ffff067224 */ /* 0x000fe200078e000e */
[----:B------:R-:W-:Y:S01]  /*6c20*/  IADD3 R14, P2, PT, R14, 0x400, RZ ;  /* 0x000004000e0e7810 */ /* 0x000fe20007f5e0ff */
[----:B------:R-:W-:Y:S02]  /*6c30*/  IMAD.MOV.U32 R7, RZ, RZ, R15 ;  /* 0x000000ffff077224 */ /* 0x000fe400078e000f */
[----:B------:R-:W-:Y:S02]  /*6c40*/  VIADD R8, R8, 0x1 ;  /* 0x0000000108087836 */ /* 0x000fe40000000000 */
[----:B0-----:R-:W-:-:S02]  /*6c50*/  VIADD R9, R9, 0x800 ;  /* 0x0000080009097836 */ /* 0x001fc40000000000 */
[----:B------:R-:W-:Y:S01]  /*6c60*/  IMAD.X R15, RZ, RZ, R15, P2 ;  /* 0x000000ffff0f7224 */ /* 0x000fe200010e060f */
[----:B------:R-:W-:Y:S01]  /*6c70*/  ISETP.NE.AND P0, PT, R8, RZ, PT ;  /* 0x000000ff0800720c */ /* 0x000fe20003f05270 */
[----:B------:R-:W-:Y:S01]  /*6c80*/  IMAD.X R13, RZ, RZ, R13, P3 ;  /* 0x000000ffff0d7224 */ /* 0x000fe200018e060d */
[----:B-1----:R0:W-:Y:S04]  /*6c90*/  STG.E desc[UR12][R4.64], R10 ;  /* 0x0000000a04007986 */ /* 0x0021e8000c10190c */
[----:B------:R0:W-:Y:S07]  /*6ca0*/  STG.E desc[UR12][R6.64], R11 ;  /* 0x0000000b06007986 */ /* 0x0001ee000c10190c */
[----:B------:R-:W-:Y:S05]  /*6cb0*/  @P0 BRA `(.L_x_849) ;  /* 0xfffffffc00c40947 */ /* 0x000fea000383ffff */
.L_x_848:
[----:B------:R-:W-:Y:S05]  /*6cc0*/  BSYNC.RECONVERGENT B1 ;  /* 0x0000000000017941 */ /* 0x000fea0003800200 */
.L_x_847:
[----:B------:R-:W-:Y:S05]  /*6cd0*/  @!P1 BRA `(.L_x_846) ;  /* 0x0000000c00149947 */ /* 0x000fea0003800000 */
[----:B------:R-:W1:Y:S01]  /*6ce0*/  LDCU.128 UR8, c[0x0][0x390] ;  /* 0x00007200ff0877ac */ /* 0x000e620008000c00 */
[----:B0-----:R-:W-:Y:S01]  /*6cf0*/  IMAD.IADD R7, R21, 0x1, -R2 ;  /* 0x0000000115077824 */ /* 0x001fe200078e0a02 */
[----:B------:R-:W-:Y:S01]  /*6d00*/  LEA R20, R2, UR4, 0x3 ;  /* 0x0000000402147c11 */ /* 0x000fe2000f8e18ff */
[----:B------:R-:W-:Y:S01]  /*6d10*/  IMAD.MOV.U32 R4, RZ, RZ, 0x800 ;  /* 0x00000800ff047424 */ /* 0x000fe200078e00ff */
[----:B------:R-:W-:Y:S01]  /*6d20*/  BSSY.RECONVERGENT B1, `(.L_x_850) ;  /* 0x0000049000017945 */ /* 0x000fe20003800200 */
[----:B------:R-:W-:Y:S01]  /*6d30*/  IMAD.MOV.U32 R5, RZ, RZ, 0x0 ;  /* 0x00000000ff057424 */ /* 0x000fe200078e00ff */
[----:B------:R-:W-:Y:S01]  /*6d40*/  ISETP.GT.AND P1, PT, R7, 0xc00, PT ;  /* 0x00000c000700780c */ /* 0x000fe20003f24270 */
[----:B------:R-:W-:Y:S02]  /*6d50*/  VIADD R20, R20, 0x1000 ;  /* 0x0000100014147836 */ /* 0x000fe40000000000 */
[----:B------:R-:W-:-:S03]  /*6d60*/  IMAD.WIDE.U32 R4, R2, 0x4, R4 ;  /* 0x0000000402047825 */ /* 0x000fc600078e0004 */
[C---:B-1----:R-:W-:Y:S02]  /*6d70*/  IADD3 R6, P0, PT, R4.reuse, UR8, RZ ;  /* 0x0000000804067c10 */ /* 0x042fe4000ff1e0ff */
[----:B------:R-:W-:Y:S02]  /*6d80*/  IADD3 R8, P2, PT, R4, UR10, RZ ;  /* 0x0000000a04087c10 */ /* 0x000fe4000ff5e0ff */
[C---:B------:R-:W-:Y:S02]  /*6d90*/  IADD3.X R7, PT, PT, R5.reuse, UR9, RZ, P0, !PT ;  /* 0x0000000905077c10 */ /* 0x040fe400087fe4ff */
[----:B------:R-:W-:Y:S02]  /*6da0*/  IADD3.X R9, PT, PT, R5, UR11, RZ, P2, !PT ;  /* 0x0000000b05097c10 */ /* 0x000fe400097fe4ff */
[----:B------:R-:W-:Y:S01]  /*6db0*/  PLOP3.LUT P0, PT, PT, PT, PT, 0x80, 0x8 ;  /* 0x000000000008781c */ /* 0x000fe20003f0f070 */
[----:B------:R-:W-:-:S12]  /*6dc0*/  @!P1 BRA `(.L_x_851) ;  /* 0x0000000000f89947 */ /* 0x000fd80003800000 */
[----:B------:R-:W-:Y:S01]  /*6dd0*/  PLOP3.LUT P0, PT, PT, PT, PT, 0x8, 0x80 ;  /* 0x000000000080781c */ /* 0x000fe20003f0e170 */
[----:B------:R-:W-:-:S12]  /*6de0*/  VIADD R39, R21, 0xfffff400 ;  /* 0xfffff40015277836 */ /* 0x000fd80000000000 */
.L_x_852:
[----:B------:R-:W0:Y:S01]  /*6df0*/  LDS.64 R44, [R20+-0x1000] ;  /* 0xfff00000142c7984 */ /* 0x000e220000000a00 */
[----:B------:R-:W-:-:S03]  /*6e00*/  VIADD R2, R2, 0x1000 ;  /* 0x0000100002027836 */ /* 0x000fc60000000000 */
[----:B------:R-:W1:Y:S02]  /*6e10*/  LDS.64 R10, [R20+-0x800] ;  /* 0xfff80000140a7984 */ /* 0x000e640000000a00 */
[----:B------:R-:W-:Y:S02]  /*6e20*/  ISETP.GE.AND P1, PT, R2, R39, PT ;  /* 0x000000270200720c */ /* 0x000fe40003f26270 */
[----:B------:R-:W2:Y:S04]  /*6e30*/  LDS.64 R12, [R20] ;  /* 0x00000000140c7984 */ /* 0x000ea80000000a00 */
[----:B------:R-:W3:Y:S04]  /*6e40*/  LDS.64 R14, [R20+0x800] ;  /* 0x00080000140e7984 */ /* 0x000ee80000000a00 */
[----:B------:R-:W4:Y:S04]  /*6e50*/  LDS.64 R16, [R20+0x1000] ;  /* 0x0010000014107984 */ /* 0x000f280000000a00 */
        /* <DEDUP_REMOVED lines=12> */
[----:B------:R-:W-:Y:S01]  /*6f20*/  STG.E desc[UR12][R8.64+-0x800], R45 ;  /* 0xfff8002d08007986 */ /* 0x000fe2000c10190c */
[----:B-1----:R-:W-:-:S03]  /*6f30*/  VIADD R20, R20, 0x8000 ;  /* 0x0000800014147836 */ /* 0x002fc60000000000 */
[----:B------:R0:W-:Y:S04]  /*6f40*/  STG.E desc[UR12][R6.64+-0x400], R10 ;  /* 0xfffc000a06007986 */ /* 0x0001e8000c10190c */
[----:B------:R1:W-:Y:S04]  /*6f50*/  STG.E desc[UR12][R8.64+-0x400], R11 ;  /* 0xfffc000b08007986 */ /* 0x0003e8000c10190c */
[----:B--2---:R2:W-:Y:S04]  /*6f60*/  STG.E desc[UR12][R6.64], R12 ;  /* 0x0000000c06007986 */ /* 0x0045e8000c10190c */
[----:B------:R4:W-:Y:S01]  /*6f70*/  STG.E desc[UR12][R8.64], R13 ;  /* 0x0000000d08007986 */ /* 0x0009e2000c10190c */
[----:B0-----:R-:W-:-:S03]  /*6f80*/  IADD3 R10, P3, PT, R8, 0x4000, RZ ;  /* 0x00004000080a7810 */ /* 0x001fc60007f7e0ff */
[----:B---3--:R-:W-:Y:S02]  /*6f90*/  STG.E desc[UR12][R6.64+0x400], R14 ;  /* 0x0004000e06007986 */ /* 0x008fe4000c10190c */
[----:B-1----:R-:W-:Y:S02]  /*6fa0*/  IMAD.X R11, RZ, RZ, R9, P3 ;  /* 0x000000ffff0b7224 */ /* 0x002fe400018e0609 */
[----:B------:R-:W-:Y:S01]  /*6fb0*/  STG.E desc[UR12][R8.64+0x400], R15 ;  /* 0x0004000f08007986 */ /* 0x000fe2000c10190c */
[----:B--2---:R-:W-:-:S03]  /*6fc0*/  IADD3 R12, P2, PT, R6, 0x4000, RZ ;  /* 0x00004000060c7810 */ /* 0x004fc60007f5e0ff */
[----:B----4-:R-:W-:Y:S02]  /*6fd0*/  STG.E desc[UR12][R6.64+0x800], R16 ;  /* 0x0008001006007986 */ /* 0x010fe4000c10190c */
[----:B------:R-:W-:Y:S02]  /*6fe0*/  IMAD.X R13, RZ, RZ, R7, P2 ;  /* 0x000000ffff0d7224 */ /* 0x000fe400010e0607 */
[----:B------:R-:W-:Y:S04]  /*6ff0*/  STG.E desc[UR12][R8.64+0x800], R17 ;  /* 0x0008001108007986 */ /* 0x000fe8000c10190c */
[----:B-----5:R-:W-:Y:S04]  /*7000*/  STG.E desc[UR12][R6.64+0xc00], R18 ;  /* 0x000c001206007986 */ /* 0x020fe8000c10190c */
        /* <DEDUP_REMOVED lines=26> */
.L_x_851:
[----:B------:R-:W-:Y:S05]  /*71b0*/  BSYNC.RECONVERGENT B1 ;  /* 0x0000000000017941 */ /* 0x000fea0003800200 */
.L_x_850:
[----:B------:R-:W-:Y:S01]  /*71c0*/  IMAD.IADD R4, R21, 0x1, -R2 ;  /* 0x0000000115047824 */ /* 0x000fe200078e0a02 */
[----:B------:R-:W-:Y:S04]  /*71d0*/  BSSY.RECONVERGENT B1, `(.L_x_853) ;  /* 0x0000026000017945 */ /* 0x000fe80003800200 */
[----:B------:R-:W-:-:S13]  /*71e0*/  ISETP.GT.AND P1, PT, R4, 0x400, PT ;  /* 0x000004000400780c */ /* 0x000fda0003f24270 */
[----:B------:R-:W-:Y:S05]  /*71f0*/  @!P1 BRA `(.L_x_854) ;  /* 0x00000000008c9947 */ /* 0x000fea0003800000 */
[----:B------:R-:W0:Y:S01]  /*7200*/  LDS.64 R4, [R20+-0x1000] ;  /* 0xfff0000014047984 */ /* 0x000e220000000a00 */
[----:B------:R-:W-:Y:S01]  /*7210*/  PLOP3.LUT P0, PT, PT, PT, PT, 0x8, 0x80 ;  /* 0x000000000080781c */ /* 0x000fe20003f0e170 */
[----:B------:R-:W-:Y:S02]  /*7220*/  VIADD R2, R2, 0x800 ;  /* 0x0000080002027836 */ /* 0x000fe40000000000 */
[----:B------:R-:W1:Y:S04]  /*7230*/  LDS.64 R10, [R20+-0x800] ;  /* 0xfff80000140a7984 */ /* 0x000e680000000a00 */
[----:B------:R-:W2:Y:S04]  /*7240*/  LDS.64 R12, [R20] ;  /* 0x00000000140c7984 */ /* 0x000ea80000000a00 */
[----:B------:R-:W3:Y:S04]  /*7250*/  LDS.64 R14, [R20+0x800] ;  /* 0x00080000140e7984 */ /* 0x000ee80000000a00 */
[----:B------:R-:W4:Y:S04]  /*7260*/  LDS.64 R16, [R20+0x1000] ;  /* 0x0010000014107984 */ /* 0x000f280000000a00 */
[----:B------:R-:W5:Y:S04]  /*7270*/  LDS.64 R18, [R20+0x1800] ;  /* 0x0018000014127984 */ /* 0x000f680000000a00 */
[----:B------:R-:W5:Y:S04]  /*7280*/  LDS.64 R24, [R20+0x2000] ;  /* 0x0020000014187984 */ /* 0x000f680000000a00 */
[----:B------:R0:W5:Y:S02]  /*7290*/  LDS.64 R26, [R20+0x2800] ;  /* 0x00280000141a7984 */ /* 0x0001640000000a00 */
[----:B0-----:R-:W-:-:S02]  /*72a0*/  VIADD R20, R20, 0x4000 ;  /* 0x0000400014147836 */ /* 0x001fc40000000000 */
[----:B------:R0:W-:Y:S04]  /*72b0*/  STG.E desc[UR12][R6.64+-0x800], R4 ;  /* 0xfff8000406007986 */ /* 0x0001e8000c10190c */
[----:B------:R3:W-:Y:S04]  /*72c0*/  STG.E desc[UR12][R8.64+-0x800], R5 ;  /* 0xfff8000508007986 */ /* 0x0007e8000c10190c */
[----:B-1----:R1:W-:Y:S04]  /*72d0*/  STG.E desc[UR12][R6.64+-0x400], R10 ;  /* 0xfffc000a06007986 */ /* 0x0023e8000c10190c */
[----:B------:R4:W-:Y:S01]  /*72e0*/  STG.E desc[UR12][R8.64+-0x400], R11 ;  /* 0xfffc000b08007986 */ /* 0x0009e2000c10190c */
[----:B0-----:R-:W-:-:S03]  /*72f0*/  IADD3 R4, P2, PT, R8, 0x2000, RZ ;  /* 0x0000200008047810 */ /* 0x001fc60007f5e0ff */
[----:B--2---:R-:W-:Y:S02]  /*7300*/  STG.E desc[UR12][R6.64], R12 ;  /* 0x0000000c06007986 */ /* 0x004fe4000c10190c */
[----:B---3--:R-:W-:Y:S02]  /*7310*/  IMAD.X R5, RZ, RZ, R9, P2 ;  /* 0x000000ffff057224 */ /* 0x008fe400010e0609 */
[----:B------:R-:W-:Y:S01]  /*7320*/  STG.E desc[UR12][R8.64], R13 ;  /* 0x0000000d08007986 */ /* 0x000fe2000c10190c */
[----:B-1----:R-:W-:-:S03]  /*7330*/  IADD3 R10, P1, PT, R6, 0x2000, RZ ;  /* 0x00002000060a7810 */ /* 0x002fc60007f3e0ff */
[----:B------:R-:W-:Y:S02]  /*7340*/  STG.E desc[UR12][R6.64+0x400], R14 ;  /* 0x0004000e06007986 */ /* 0x000fe4000c10190c */
[----:B----4-:R-:W-:Y:S02]  /*7350*/  IMAD.X R11, RZ, RZ, R7, P1 ;  /* 0x000000ffff0b7224 */ /* 0x010fe400008e0607 */
[----:B------:R-:W-:Y:S04]  /*7360*/  STG.E desc[UR12][R8.64+0x400], R15 ;  /* 0x0004000f08007986 */ /* 0x000fe8000c10190c */
[----:B------:R-:W-:Y:S04]  /*7370*/  STG.E desc[UR12][R6.64+0x800], R16 ;  /* 0x0008001006007986 */ /* 0x000fe8000c10190c */
[----:B------:R-:W-:Y:S04]  /*7380*/  STG.E desc[UR12][R8.64+0x800], R17 ;  /* 0x0008001108007986 */ /* 0x000fe8000c10190c */
[----:B-----5:R-:W-:Y:S04]  /*7390*/  STG.E desc[UR12][R6.64+0xc00], R18 ;  /* 0x000c001206007986 */ /* 0x020fe8000c10190c */
        /* <DEDUP_REMOVED lines=9> */
.L_x_854:
[----:B------:R-:W-:Y:S05]  /*7430*/  BSYNC.RECONVERGENT B1 ;  /* 0x0000000000017941 */ /* 0x000fea0003800200 */
.L_x_853:
[----:B------:R-:W-:-:S13]  /*7440*/  ISETP.LT.OR P0, PT, R2, R21, P0 ;  /* 0x000000150200720c */ /* 0x000fda0000701670 */
[----:B------:R-:W-:Y:S05]  /*7450*/  @!P0 BRA `(.L_x_846) ;  /* 0x0000000400348947 */ /* 0x000fea0003800000 */
[----:B------:R-:W0:Y:S04]  /*7460*/  LDS.64 R4, [R20+-0x1000] ;  /* 0xfff0000014047984 */ /* 0x000e280000000a00 */
[----:B------:R-:W1:Y:S04]  /*7470*/  LDS.64 R10, [R20+-0x800] ;  /* 0xfff80000140a7984 */ /* 0x000e680000000a00 */
[----:B------:R-:W2:Y:S04]  /*7480*/  LDS.64 R12, [R20] ;  /* 0x00000000140c7984 */ /* 0x000ea80000000a00 */
[----:B------:R-:W3:Y:S04]  /*7490*/  LDS.64 R14, [R20+0x800] ;  /* 0x00080000140e7984 */ /* 0x000ee80000000a00 */
        /* <DEDUP_REMOVED lines=8> */
[----:B------:R-:W-:Y:S05]  /*7520*/  BRA `(.L_x_846) ;  /* 0x0000000400007947 */ /* 0x000fea0003800000 */
.L_x_845:
[----:B------:R-:W0:Y:S01]  /*7530*/  LDC.64 R56, c[0x0][0x390] ;  /* 0x0000e400ff387b82 */ /* 0x000e220000000a00 */
[----:B------:R-:W-:Y:S01]  /*7540*/  IMAD.MOV.U32 R53, RZ, RZ, 0x9 ;  /* 0x00000009ff357424 */ /* 0x000fe200078e00ff */
[----:B------:R-:W-:-:S03]  /*7550*/  ISETP.NE.AND P5, PT, R6, R24, PT ;  /* 0x000000180600720c */ /* 0x000fc60003fa5270 */
[----:B------:R-:W-:-:S03]  /*7560*/  IMAD R47, R0, R53, 0x1 ;  /* 0x00000001002f7424 */ /* 0x000fc600078e0235 */
[----:B------:R-:W1:Y:S02]  /*7570*/  LDC.64 R54, c[0x0][0x398] ;  /* 0x0000e600ff367b82 */ /* 0x000e640000000a00 */
[----:B------:R-:W-:-:S06]  /*7580*/  ISETP.NE.AND P5, PT, R47, R38, !P5 ;  /* 0x000000262f00720c */ /* 0x000fcc0006fa5270 */
[----:B------:R-:W2:Y:S01]  /*7590*/  LDC.64 R40, c[0x0][0x390] ;  /* 0x0000e400ff287b82 */ /* 0x000ea20000000a00 */
[----:B0-----:R-:W-:-:S07]  /*75a0*/  @P6 IMAD.WIDE R56, R19, 0x4, R56 ;  /* 0x0000000413386825 */ /* 0x001fce00078e0238 */
[----:B------:R-:W0:Y:S01]  /*75b0*/  LDC.64 R44, c[0x0][0x398] ;  /* 0x0000e600ff2c7b82 */ /* 0x000e220000000a00 */
[----:B------:R-:W-:Y:S01]  /*75c0*/  @P6 STG.E desc[UR12][R56.64], R4 ;  /* 0x0000000438006986 */ /* 0x000fe2000c10190c */
[----:B-1----:R-:W-:-:S06]  /*75d0*/  @P6 IMAD.WIDE R54, R19, 0x4, R54 ;  /* 0x0000000413366825 */ /* 0x002fcc00078e0236 */
[----:B------:R-:W1:Y:S01]  /*75e0*/  LDC.64 R50, c[0x0][0x398] ;  /* 0x0000e600ff327b82 */ /* 0x000e620000000a00 */
[----:B------:R-:W-:Y:S01]  /*75f0*/  @P6 STG.E desc[UR12][R54.64], R5 ;  /* 0x0000000536006986 */ /* 0x000fe2000c10190c */
[----:B--2---:R-:W-:-:S06]  /*7600*/  @!P5 IMAD.WIDE R40, R43, 0x4, R40 ;  /* 0x000000042b28d825 */ /* 0x004fcc00078e0228 */
[----:B------:R-:W2:Y:S01]  /*7610*/  LDC.64 R18, c[0x0][0x390] ;  /* 0x0000e400ff127b82 */ /* 0x000ea20000000a00 */
[----:B------:R3:W-:Y:S07]  /*7620*/  @!P5 STG.E desc[UR12][R40.64], R6 ;  /* 0x000000062800d986 */ /* 0x0007ee000c10190c */
[----:B------:R-:W4:Y:S01]  /*7630*/  LDC.64 R48, c[0x0][0x390] ;  /* 0x0000e400ff307b82 */ /* 0x000f220000000a00 */
[----:B0-----:R-:W-:-:S05]  /*7640*/  @!P5 IMAD.WIDE R44, R43, 0x4, R44 ;  /* 0x000000042b2cd825 */ /* 0x001fca00078e022c */
[----:B------:R0:W-:Y:S02]  /*7650*/  @!P5 STG.E desc[UR12][R44.64], R7 ;  /* 0x000000072c00d986 */ /* 0x0001e4000c10190c */
[----:B------:R-:W5:Y:S01]  /*7660*/  LDC.64 R46, c[0x0][0x398] ;  /* 0x0000e600ff2e7b82 */ /* 0x000f620000000a00 */
[----:B-1----:R-:W-:-:S04]  /*7670*/  @P0 IMAD.WIDE R58, R17, 0x4, R50 ;  /* 0x00000004113a0825 */ /* 0x002fc800078e0232 */
[CC--:B---3--:R-:W-:Y:S02]  /*7680*/  IMAD R41, R0.reuse, R53.reuse, 0x4 ;  /* 0x0000000400297424 */ /* 0x0c8fe400078e0235 */
[----:B------:R-:W-:Y:S01]  /*7690*/  IMAD R53, R0, R53, 0x8 ;  /* 0x0000000800357424 */ /* 0x000fe200078e0235 */
[----:B------:R-:W1:Y:S01]  /*76a0*/  LDC.64 R4, c[0x0][0x398] ;  /* 0x0000e600ff047b82 */ /* 0x000e620000000a00 */
[----:B--2---:R-:W-:-:S05]  /*76b0*/  @P0 IMAD.WIDE R56, R17, 0x4, R18 ;  /* 0x0000000411380825 */ /* 0x004fca00078e0212 */
[----:B------:R-:W-:Y:S02]  /*76c0*/  @P0 STG.E desc[UR12][R56.64], R24 ;  /* 0x0000001838000986 */ /* 0x000fe4000c10190c */
[----:B------:R-:W2:Y:S01]  /*76d0*/  LDC.64 R18, c[0x0][0x390] ;  /* 0x0000e400ff127b82 */ /* 0x000ea20000000a00 */
[----:B----4-:R-:W-:Y:S01]  /*76e0*/  @P1 IMAD.WIDE R50, R15, 0x4, R48 ;  /* 0x000000040f321825 */ /* 0x010fe200078e0230 */
[----:B------:R3:W-:Y:S01]  /*76f0*/  @P0 STG.E desc[UR12][R58.64], R25 ;  /* 0x000000193a000986 */ /* 0x0007e2000c10190c */
[----:B------:R-:W-:-:S03]  /*7700*/  ISETP.NE.AND P0, PT, R28, R30, PT ;  /* 0x0000001e1c00720c */ /* 0x000fc60003f05270 */
[----:B------:R4:W-:Y:S01]  /*7710*/  @P1 STG.E desc[UR12][R50.64], R26 ;  /* 0x0000001a32001986 */ /* 0x0009e2000c10190c */
[----:B------:R-:W-:Y:S01]  /*7720*/  ISETP.NE.AND P0, PT, R41, R38, !P0 ;  /* 0x000000262900720c */ /* 0x000fe20004705270 */
[----:B-----5:R-:W-:Y:S01]  /*7730*/  @P1 IMAD.WIDE R54, R15, 0x4, R46 ;  /* 0x000000040f361825 */ /* 0x020fe200078e022e */
[----:B------:R-:W5:Y:S04]  /*7740*/  LDC.64 R16, c[0x0][0x390] ;  /* 0x0000e400ff107b82 */ /* 0x000f680000000a00 */
[----:B------:R4:W-:Y:S01]  /*7750*/  @P1 STG.E desc[UR12][R54.64], R27 ;  /* 0x0000001b36001986 */ /* 0x0009e2000c10190c */
[----:B------:R-:W-:-:S03]  /*7760*/  ISETP.NE.AND P1, PT, R36, R3, PT ;  /* 0x000000032400720c */ /* 0x000fc60003f25270 */
[----:B------:R-:W3:Y:S01]  /*7770*/  LDC.64 R14, c[0x0][0x398] ;  /* 0x0000e600ff0e7b82 */ /* 0x000ee20000000a00 */
[----:B------:R-:W-:Y:S02]  /*7780*/  ISETP.NE.AND P1, PT, R53, R38, !P1 ;  /* 0x000000263500720c */ /* 0x000fe40004f25270 */
[----:B-1----:R-:W-:-:S04]  /*7790*/  @!P0 IMAD.WIDE R4, R11, 0x4, R4 ;  /* 0x000000040b048825 */ /* 0x002fc800078e0204 */
[----:B--2---:R-:W-:Y:S01]  /*77a0*/  @!P0 IMAD.WIDE R18, R11, 0x4, R18 ;  /* 0x000000040b128825 */ /* 0x004fe200078e0212 */
[----:B0-----:R-:W0:Y:S04]  /*77b0*/  LDC.64 R6, c[0x0][0x390] ;  /* 0x0000e400ff067b82 */ /* 0x001e280000000a00 */
[----:B------:R4:W-:Y:S04]  /*77c0*/  @!P0 STG.E desc[UR12][R18.64], R28 ;  /* 0x0000001c12008986 */ /* 0x0009e8000c10190c */
[----:B------:R-:W1:Y:S01]  /*77d0*/  LDC.64 R48, c[0x0][0x398] ;  /* 0x0000e600ff307b82 */ /* 0x000e620000000a00 */
[C---:B-----5:R-:W-:Y:S01]  /*77e0*/  @P2 IMAD.WIDE R16, R9.reuse, 0x4, R16 ;  /* 0x0000000409102825 */ /* 0x060fe200078e0210 */
[----:B------:R4:W-:Y:S04]  /*77f0*/  @!P0 STG.E desc[UR12][R4.64], R29 ;  /* 0x0000001d04008986 */ /* 0x0009e8000c10190c */
[----:B------:R4:W-:Y:S02]  /*7800*/  @P2 STG.E desc[UR12][R16.64], R30 ;  /* 0x0000001e10002986 */ /* 0x0009e4000c10190c */
[----:B------:R-:W2:Y:S01]  /*7810*/  LDC.64 R46, c[0x0][0x390] ;  /* 0x0000e400ff2e7b82 */ /* 0x000ea20000000a00 */
[----:B---3--:R-:W-:-:S05]  /*7820*/  @P2 IMAD.WIDE R14, R9, 0x4, R14 ;  /* 0x00000004090e2825 */ /* 0x008fca00078e020e */
[----:B------:R4:W-:Y:S02]  /*7830*/  @P2 STG.E desc[UR12][R14.64], R31 ;  /* 0x0000001f0e002986 */ /* 0x0009e4000c10190c */
[----:B------:R-:W3:Y:S01]  /*7840*/  LDC.64 R44, c[0x0][0x398] ;  /* 0x0000e600ff2c7b82 */ /* 0x000ee20000000a00 */
[----:B0-----:R-:W-:-:S05]  /*7850*/  @P3 IMAD.WIDE R6, R13, 0x4, R6 ;  /* 0x000000040d063825 */ /* 0x001fca00078e0206 */
[----:B------:R4:W-:Y:S02]  /*7860*/  @P3 STG.E desc[UR12][R6.64], R32 ;  /* 0x0000002006003986 */ /* 0x0009e4000c10190c */
[----:B------:R-:W0:Y:S01]  /*7870*/  LDC.64 R40, c[0x0][0x390] ;  /* 0x0000e400ff287b82 */ /* 0x000e220000000a00 */
[----:B-1----:R-:W-:-:S05]  /*7880*/  @P3 IMAD.WIDE R48, R13, 0x4, R48 ;  /* 0x000000040d303825 */ /* 0x002fca00078e0230 */
[----:B------:R4:W-:Y:S02]  /*7890*/  @P3 STG.E desc[UR12][R48.64], R33 ;  /* 0x0000002130003986 */ /* 0x0009e4000c10190c */
[----:B------:R-:W1:Y:S01]  /*78a0*/  LDC.64 R24, c[0x0][0x398] ;  /* 0x0000e600ff187b82 */ /* 0x000e620000000a00 */
[----:B--2---:R-:W-:-:S05]  /*78b0*/  @P4 IMAD.WIDE R46, R39, 0x4, R46 ;  /* 0x00000004272e4825 */ /* 0x004fca00078e022e */
[----:B------:R4:W-:Y:S01]  /*78c0*/  @P4 STG.E desc[UR12][R46.64], R34 ;  /* 0x000000222e004986 */ /* 0x0009e2000c10190c */
[----:B---3--:R-:W-:-:S05]  /*78d0*/  @P4 IMAD.WIDE R44, R39, 0x4, R44 ;  /* 0x00000004272c4825 */ /* 0x008fca00078e022c */
[----:B------:R4:W-:Y:S01]  /*78e0*/  @P4 STG.E desc[UR12][R44.64], R35 ;  /* 0x000000232c004986 */ /* 0x0009e2000c10190c */
[----:B0-----:R-:W-:-:S05]  /*78f0*/  @!P1 IMAD.WIDE R40, R42, 0x4, R40 ;  /* 0x000000042a289825 */ /* 0x001fca00078e0228 */
[----:B------:R4:W-:Y:S01]  /*7900*/  @!P1 STG.E desc[UR12][R40.64], R36 ;  /* 0x0000002428009986 */ /* 0x0009e2000c10190c */
[----:B-1----:R-:W-:-:S05]  /*7910*/  @!P1 IMAD.WIDE R24, R42, 0x4, R24 ;  /* 0x000000042a189825 */ /* 0x002fca00078e0218 */
[----:B------:R4:W-:Y:S02]  /*7920*/  @!P1 STG.E desc[UR12][R24.64], R37 ;  /* 0x0000002518009986 */ /* 0x0009e4000c10190c */
.L_x_846:
[----:B------:R-:W-:Y:S05]  /*7930*/  BSYNC.RECONVERGENT B0 ;  /* 0x0000000000007941 */ /* 0x000fea0003800200 */
.L_x_844:
[----:B------:R-:W-:-:S13]  /*7940*/  ISETP.NE.AND P0, PT, R0, 0xff, PT ;  /* 0x000000ff0000780c */ /* 0x000fda0003f05270 */
[----:B------:R-:W-:Y:S05]  /*7950*/  @P0 EXIT ;  /* 0x000000000000094d */ /* 0x000fea0003800000 */
[----:B0---4-:R-:W0:Y:S01]  /*7960*/  LDC.64 R4, c[0x0][0x390] ;  /* 0x0000e400ff047b82 */ /* 0x011e220000000a00 */
[----:B------:R-:W-:-:S07]  /*7970*/  ISETP.NE.AND P0, PT, R38, 0x900, PT ;  /* 0x000009002600780c */ /* 0x000fce0003f05270 */
[----:B------:R-:W1:Y:S08]  /*7980*/  LDC.64 R6, c[0x0][0x398] ;  /* 0x0000e600ff067b82 */ /* 0x000e700000000a00 */
[----:B------:R-:W2:Y:S01]  /*7990*/  LDC.64 R8, c[0x0][0x3a0] ;  /* 0x0000e800ff087b82 */ /* 0x000ea20000000a00 */
[----:B0-----:R-:W-:-:S05]  /*79a0*/  @!P0 IMAD.WIDE R4, R21, 0x4, R4 ;  /* 0x0000000415048825 */ /* 0x001fca00078e0204 */
[----:B------:R-:W-:Y:S01]  /*79b0*/  @!P0 STG.E desc[UR12][R4.64], R3 ;  /* 0x0000000304008986 */ /* 0x000fe2000c10190c */
[----:B-1----:R-:W-:-:S04]  /*79c0*/  @!P0 IMAD.WIDE R6, R21, 0x4, R6 ;  /* 0x0000000415068825 */ /* 0x002fc800078e0206 */
[----:B------:R-:W-:Y:S01]  /*79d0*/  @!P0 VIADD R21, R21, 0x1 ;  /* 0x0000000115158836 */ /* 0x000fe20000000000 */
[----:B------:R-:W-:Y:S04]  /*79e0*/  @!P0 STG.E desc[UR12][R6.64], R23 ;  /* 0x0000001706008986 */ /* 0x000fe8000c10190c */
[----:B--2---:R-:W-:Y:S01]  /*79f0*/  STG.E desc[UR12][R8.64], R21 ;  /* 0x0000001508007986 */ /* 0x004fe2000c10190c */
[----:B------:R-:W-:Y:S05]  /*7a00*/  EXIT ;  /* 0x000000000000794d */ /* 0x000fea0003800000 */
.L_x_843:
        /* <DEDUP_REMOVED lines=13> */
[----:B------:R-:W-:Y:S01]  /*7ae0*/  VIADD R9, R17, 0x20 ;  /* 0x0000002011097836 */ /* 0x000fe20000000000 */
[-C--:B------:R-:W-:Y:S01]  /*7af0*/  ISETP.GE.U32.AND P2, PT, R19, R38.reuse, PT ;  /* 0x000000261300720c */ /* 0x080fe20003f46070 */
[----:B------:R-:W-:Y:S01]  /*7b00*/  IMAD.SHL.U32 R19, R17, 0x4, RZ ;  /* 0x0000000411137824 */ /* 0x000fe200078e00ff */
[-C--:B------:R-:W-:Y:S01]  /*7b10*/  ISETP.GE.U32.AND P1, PT, R11, R38.reuse, PT ;  /* 0x000000260b00720c */ /* 0x080fe20003f26070 */
[----:B------:R-:W-:Y:S01]  /*7b20*/  VIADD R11, R17, 0xa0 ;  /* 0x000000a0110b7836 */ /* 0x000fe20000000000 */
[----:B------:R-:W-:Y:S01]  /*7b30*/  ISETP.GE.U32.AND P0, PT, R9, R38, PT ;  /* 0x000000260900720c */ /* 0x000fe20003f06070 */
[----:B------:R-:W-:Y:S01]  /*7b40*/  VIADD R21, R17, 0x80 ;  /* 0x0000008011157836 */ /* 0x000fe20000000000 */
[----:B------:R-:W-:-:S02]  /*7b50*/  IADD3 R10, P5, PT, R2, R19, RZ ;  /* 0x00000013020a7210 */ /* 0x000fc40007fbe0ff */
[-C--:B------:R-:W-:Y:S01]  /*7b60*/  ISETP.GE.U32.AND P4, PT, R11, R38.reuse, PT ;  /* 0x000000260b00720c */ /* 0x080fe20003f86070 */
[----:B------:R-:W-:Y:S01]  /*7b70*/  @!P6 IMAD.IADD R9, R4, 0x1, R17 ;  /* 0x000000010409e824 */ /* 0x000fe200078e0211 */
[----:B------:R-:W-:Y:S01]  /*7b80*/  ISETP.GE.U32.AND P3, PT, R21, R38, PT ;  /* 0x000000261500720c */ /* 0x000fe20003f66070 */
[----:B------:R-:W-:Y:S01]  /*7b90*/  IMAD.X R11, RZ, RZ, R3, P5 ;  /* 0x000000ffff0b7224 */ /* 0x000fe200028e0603 */
[----:B0-----:R-:W-:Y:S01]  /*7ba0*/  IADD3 R6, P5, PT, R19, R6, RZ ;  /* 0x0000000613067210 */ /* 0x001fe20007fbe0ff */
[----:B------:R-:W-:-:S04]  /*7bb0*/  @!P6 IMAD.WIDE.U32 R14, R9, 0x4, R14 ;  /* 0x00000004090ee825 */ /* 0x000fc800078e000e */
[----:B------:R-:W-:Y:S02]  /*7bc0*/  @!P6 IMAD.IADD R21, R4, 0x1, R17 ;  /* 0x000000010415e824 */ /* 0x000fe400078e0211 */
[----:B------:R-:W-:Y:S02]  /*7bd0*/  VIADD R23, R17, 0xe0 ;  /* 0x000000e011177836 */ /* 0x000fe40000000000 */
[----:B------:R-:W-:-:S04]  /*7be0*/  @!P6 IMAD.WIDE.U32 R12, R21, 0x4, R12 ;  /* 0x00000004150ce825 */ /* 0x000fc800078e000c */
[C---:B------:R-:W-:Y:S02]  /*7bf0*/  VIADD R21, R17.reuse, 0xc0 ;  /* 0x000000c011157836 */ /* 0x040fe40000000000 */
[----:B------:R-:W-:Y:S02]  /*7c00*/  IMAD.X R7, RZ, RZ, R7, P5 ;  /* 0x000000ffff077224 */ /* 0x000fe400028e0607 */
[----:B------:R-:W-:Y:S01]  /*7c10*/  VIADD R17, R17, 0x100 ;  /* 0x0000010011117836 */ /* 0x000fe20000000000 */
[----:B------:R-:W-:Y:S01]  /*7c20*/  ISETP.GE.U32.AND P5, PT, R23, R38, PT ;  /* 0x000000261700720c */ /* 0x000fe20003fa6070 */
[----:B------:R-:W-:Y:S02]  /*7c30*/  IMAD.MOV.U32 R34, RZ, RZ, RZ ;  /* 0x000000ffff227224 */ /* 0x000fe400078e00ff */
[----:B--2---:R-:W-:Y:S02]  /*7c40*/  IMAD.MOV.U32 R9, RZ, RZ, R8 ;  /* 0x000000ffff097224 */ /* 0x004fe400078e0008 */
[----:B------:R0:W2:Y:S02]  /*7c50*/  @!P6 LDG.E.CONSTANT R8, desc[UR12][R14.64] ;  /* 0x0000000c0e08e981 */ /* 0x0000a4000c1e9900 */
[----:B------:R-:W-:-:S02]  /*7c60*/  IMAD.MOV.U32 R4, RZ, RZ, R9 ;  /* 0x000000ffff047224 */ /* 0x000fc400078e0009 */
        /* <DEDUP_REMOVED lines=8> */
[--C-:B-1----:R-:W-:Y:S02]  /*7cf0*/  IMAD.MOV.U32 R12, RZ, RZ, R9.reuse ;  /* 0x000000ffff0c7224 */ /* 0x102fe400078e0009 */
        /* <DEDUP_REMOVED lines=23> */
[----:B------:R-:W5:Y:S01]  /*7e70*/  @!P0 LDG.E.CONSTANT R16, desc[UR12][R6.64+0x400] ;  /* 0x0004000c06108981 */ /* 0x000f62000c1e9900 */
[----:B------:R-:W-:-:S13]  /*7e80*/  ISETP.NE.AND P4, PT, R0, RZ, PT ;  /* 0x000000ff0000720c */ /* 0x000fda0003f85270 */
[----:B------:R1:W5:Y:S01]  /*7e90*/  @!P4 LDG.E.CONSTANT R34, desc[UR12][R2.64+-0x4] ;  /* 0xfffffc0c0222c981 */ /* 0x000362000c1e9900 */
[----:B------:R-:W0:Y:S01]  /*7ea0*/  S2R R42, SR_LANEID ;  /* 0x00000000002a7919 */ /* 0x000e220000000000 */
[----:B------:R-:W1:Y:S01]  /*7eb0*/  S2UR UR5, SR_CgaCtaId ;  /* 0x00000000000579c3 */ /* 0x000e620000008800 */
[----:B------:R-:W-:Y:S01]  /*7ec0*/  SHF.R.U32.HI R43, RZ, 0x5, R0 ;  /* 0x00000005ff2b7819 */ /* 0x000fe20000011600 */
[----:B------:R-:W-:Y:S02]  /*7ed0*/  UMOV UR4, 0x400 ;  /* 0x0000040000047882 */ /* 0x000fe40000000000 */
[----:B-1----:R-:W-:Y:S02]  /*7ee0*/  ULEA UR4, UR5, UR4, 0x18 ;  /* 0x0000000405047291 */ /* 0x002fe4000f8ec0ff */
[----:B0-----:R-:W-:-:S05]  /*7ef0*/  IMAD R10, R43, 0x120, R42 ;  /* 0x000001202b0a7824 */ /* 0x001fca00078e022a */
[----:B------:R-:W-:-:S05]  /*7f00*/  LEA R27, R10, UR4, 0x2 ;  /* 0x000000040a1b7c11 */ /* 0x000fca000f8e10ff */
[----:B------:R-:W-:Y:S01]  /*7f10*/  IMAD R26, R42, 0x20, R27 ;  /* 0x000000202a1a7824 */ /* 0x000fe200078e021b */
[C---:B------:R-:W-:Y:S02]  /*7f20*/  LEA R28, R0.reuse, UR4, 0x2 ;  /* 0x00000004001c7c11 */ /* 0x040fe4000f8e10ff */
[----:B------:R-:W-:Y:S01]  /*7f30*/  ISETP.NE.AND P0, PT, R0, RZ, PT ;  /* 0x000000ff0000720c */ /* 0x000fe20003f05270 */
        /* <DEDUP_REMOVED lines=30> */
[----:B------:R-:W3:Y:S04]  /*8120*/  LDS R3, [R26] ;  /* 0x000000001a037984 */ /* 0x000ee80000000800 */
[----:B------:R-:W4:Y:S04]  /*8130*/  LDS R5, [R26+0x4] ;  /* 0x000004001a057984 */ /* 0x000f280000000800 */
[----:B------:R-:W5:Y:S04]  /*8140*/  LDS R7, [R26+0x8] ;  /* 0x000008001a077984 */ /* 0x000f680000000800 */
[----:B------:R-:W5:Y:S04]  /*8150*/  LDS R9, [R26+0xc] ;  /* 0x00000c001a097984 */ /* 0x000f680000000800 */
        /* <DEDUP_REMOVED lines=8> */
[----:B------:R-:W-:Y:S01]  /*81e0*/  IMAD R17, R0, 0x9, RZ ;  /* 0x0000000900117824 */ /* 0x000fe200078e02ff */
[----:B-1----:R-:W-:-:S03]  /*81f0*/  ISETP.NE.AND P2, PT, R2, R4, PT ;  /* 0x000000040200720c */ /* 0x002fc60003f45270 */
[----:B--2---:R-:W-:-:S05]  /*8200*/  VIADD R19, R17, 0x1 ;  /* 0x0000000111137836 */ /* 0x004fca0000000000 */
[----:B------:R-:W-:Y:S01]  /*8210*/  ISETP.EQ.OR P2, PT, R19, R38, P2 ;  /* 0x000000261300720c */ /* 0x000fe20001742670 */
[----:B------:R-:W0:Y:S03]  /*8220*/  @P0 LDS R34, [R28+0x478] ;  /* 0x000478001c220984 */ /* 0x000e260000000800 */
[----:B---3--:R-:W-:Y:S01]  /*8230*/  SEL R18, R3, RZ, !P2 ;  /* 0x000000ff03127207 */ /* 0x008fe20005000000 */
[----:B------:R-:W-:Y:S01]  /*8240*/  VIADD R19, R17, 0x2 ;  /* 0x0000000211137836 */ /* 0x000fe20000000000 */
[----:B------:R-:W-:-:S03]  /*8250*/  ISETP.NE.AND P1, PT, R4, R6, PT ;  /* 0x000000060400720c */ /* 0x000fc60003f25270 */
[----:B----4-:R-:W-:Y:S01]  /*8260*/  IMAD.IADD R18, R5, 0x1, R18 ;  /* 0x0000000105127824 */ /* 0x010fe200078e0212 */
[----:B------:R-:W-:Y:S01]  /*8270*/  ISETP.EQ.OR P1, PT, R19, R38, P1 ;  /* 0x000000261300720c */ /* 0x000fe20000f22670 */
[----:B------:R-:W-:Y:S01]  /*8280*/  VIADD R19, R17, 0x3 ;  /* 0x0000000311137836 */ /* 0x000fe20000000000 */
[----:B------:R-:W-:Y:S02]  /*8290*/  ISETP.NE.AND P6, PT, R6, R8, PT ;  /* 0x000000080600720c */ /* 0x000fe40003fc5270 */
[----:B------:R-:W-:Y:S02]  /*82a0*/  SEL R18, R18, RZ, !P1 ;  /* 0x000000ff12127207 */ /* 0x000fe40004800000 */
[----:B------:R-:W-:-:S03]  /*82b0*/  ISETP.EQ.OR P6, PT, R19, R38, P6 ;  /* 0x000000261300720c */ /* 0x000fc600037c2670 */
[----:B-----5:R-:W-:Y:S01]  /*82c0*/  IMAD.IADD R18, R7, 0x1, R18 ;  /* 0x0000000107127824 */ /* 0x020fe200078e0212 */
        /* <DEDUP_REMOVED lines=8> */
[----:B0-----:R-:W-:-:S04]  /*8350*/  ISETP.NE.AND P0, PT, R34, R2, PT ;  /* 0x000000022200720c */ /* 0x001fc80003f05270 */
[-C--:B------:R-:W-:Y:S01]  /*8360*/  ISETP.EQ.OR P0, PT, R17, R38.reuse, P0 ;  /* 0x000000261100720c */ /* 0x080fe20000702670 */
[----:B------:R-:W-:Y:S01]  /*8370*/  IMAD.IADD R18, R11, 0x1, R18 ;  /* 0x000000010b127824 */ /* 0x000fe200078e0212 */
[----:B------:R-:W-:Y:S02]  /*8380*/  ISETP.EQ.OR P3, PT, R19, R38, P3 ;  /* 0x000000261300720c */ /* 0x000fe40001f62670 */
[----:B------:R-:W-:Y:S01]  /*8390*/  SEL R20, RZ, 0x1, !P0 ;  /* 0x00000001ff147807 */ /* 0x000fe20004000000 */
[----:B------:R-:W-:Y:S01]  /*83a0*/  IMAD.MOV.U32 R21, RZ, RZ, 0x2 ;  /* 0x00000002ff157424 */ /* 0x000fe200078e00ff */
[----:B------:R-:W-:Y:S01]  /*83b0*/  SEL R18, R18, RZ, !P3 ;  /* 0x000000ff12127207 */ /* 0x000fe20005800000 */
[----:B------:R-:W-:-:S06]  /*83c0*/  VIADD R19, R17, 0x6 ;  /* 0x0000000611137836 */ /* 0x000fcc0000000000 */
[----:B------:R-:W-:Y:S01]  /*83d0*/  @!P0 IMAD.MOV R21, RZ, RZ, 0x1 ;  /* 0x00000001ff158424 */ /* 0x000fe200078e02ff */
[----:B------:R-:W-:Y:S01]  /*83e0*/  ISETP.NE.AND P0, PT, R12, R14, PT ;  /* 0x0000000e0c00720c */ /* 0x000fe20003f05270 */
[----:B------:R-:W-:Y:S02]  /*83f0*/  @!P2 IMAD.MOV R21, RZ, RZ, R20 ;  /* 0x000000ffff15a224 */ /* 0x000fe400078e0214 */
[----:B------:R-:W-:Y:S01]  /*8400*/  IMAD.IADD R18, R13, 0x1, R18 ;  /* 0x000000010d127824 */ /* 0x000fe200078e0212 */
[----:B------:R-:W-:Y:S01]  /*8410*/  ISETP.EQ.OR P0, PT, R19, R38, P0 ;  /* 0x000000261300720c */ /* 0x000fe20000702670 */
[----:B------:R-:W-:Y:S02]  /*8420*/  VIADD R20, R21, 0x1 ;  /* 0x0000000115147836 */ /* 0x000fe40000000000 */
[----:B------:R-:W-:Y:S01]  /*8430*/  @!P1 IMAD.MOV R20, RZ, RZ, R21 ;  /* 0x000000ffff149224 */ /* 0x000fe200078e0215 */
[----:B------:R-:W-:Y:S01]  /*8440*/  SEL R18, R18, RZ, !P0 ;  /* 0x000000ff12127207 */ /* 0x000fe20004000000 */
[----:B------:R-:W-:-:S02]  /*8450*/  VIADD R19, R17, 0x7 ;  /* 0x0000000711137836 */ /* 0x000fc40000000000 */
[----:B------:R-:W-:Y:S02]  /*8460*/  VIADD R21, R20, 0x1 ;  /* 0x0000000114157836 */ /* 0x000fe40000000000 */
[----:B------:R-:W-:Y:S01]  /*8470*/  @!P6 IMAD.MOV R21, RZ, RZ, R20 ;  /* 0x000000ffff15e224 */ /* 0x000fe200078e0214 */
[----:B------:R-:W-:Y:S01]  /*8480*/  ISETP.NE.AND P6, PT, R14, R32, PT ;  /* 0x000000200e00720c */ /* 0x000fe20003fc5270 */
[----:B------:R-:W-:-:S03]  /*8490*/  IMAD.IADD R18, R15, 0x1, R18 ;  /* 0x000000010f127824 */ /* 0x000fc600078e0212 */
[----:B------:R-:W-:Y:S01]  /*84a0*/  ISETP.EQ.OR P6, PT, R19, R38, P6 ;  /* 0x000000261300720c */ /* 0x000fe200037c2670 */
[----:B------:R-:W-:Y:S02]  /*84b0*/  VIADD R20, R21, 0x1 ;  /* 0x0000000115147836 */ /* 0x000fe40000000000 */
[----:B------:R-:W-:Y:S01]  /*84c0*/  @!P5 IMAD.MOV R20, RZ, RZ, R21 ;  /* 0x000000ffff14d224 */ /* 0x000fe200078e0215 */
[----:B------:R-:W-:Y:S01]  /*84d0*/  SEL R18, R18, RZ, !P6 ;  /* 0x000000ff12127207 */ /* 0x000fe20007000000 */
[----:B------:R-:W-:Y:S01]  /*84e0*/  VIADD R17, R17, 0x8 ;  /* 0x0000000811117836 */ /* 0x000fe20000000000 */
[----:B------:R-:W-:-:S03]  /*84f0*/  ISETP.NE.AND P5, PT, R32, R37, PT ;  /* 0x000000252000720c */ /* 0x000fc60003fa5270 */
[----:B------:R-:W-:Y:S01]  /*8500*/  IMAD.IADD R18, R33, 0x1, R18 ;  /* 0x0000000121127824 */ /* 0x000fe200078e0212 */
[----:B------:R-:W-:Y:S01]  /*8510*/  ISETP.EQ.OR P5, PT, R17, R38, P5 ;  /* 0x000000261100720c */ /* 0x000fe20002fa2670 */
[----:B------:R-:W-:-:S03]  /*8520*/  VIADD R19, R20, 0x1 ;  /* 0x0000000114137836 */ /* 0x000fc60000000000 */
[----:B------:R-:W-:Y:S01]  /*8530*/  SEL R17, R18, RZ, !P5 ;  /* 0x000000ff12117207 */ /* 0x000fe20006800000 */
[----:B------:R-:W-:-:S04]  /*8540*/  @!P3 IMAD.MOV R19, RZ, RZ, R20 ;  /* 0x000000ffff13b224 */ /* 0x000fc800078e0214 */
[----:B------:R-:W-:Y:S02]  /*8550*/  IMAD.IADD R17, R16, 0x1, R17 ;  /* 0x0000000110117824 */ /* 0x000fe400078e0211 */
[----:B------:R-:W-:Y:S02]  /*8560*/  VIADD R18, R19, 0x1 ;  /* 0x0000000113127836 */ /* 0x000fe40000000000 */
[----:B------:R-:W-:Y:S02]  /*8570*/  @!P0 IMAD.MOV R18, RZ, RZ, R19 ;  /* 0x000000ffff128224 */ /* 0x000fe400078e0213 */
[----:B------:R-:W0:Y:S02]  /*8580*/  SHFL.UP PT, R19, R17, 0x1, RZ ;  /* 0x0420000011137989 */ /* 0x000e2400000e00ff */
[----:B------:R-:W-:Y:S02]  /*8590*/  VIADD R36, R18, 0x1 ;  /* 0x0000000112247836 */ /* 0x000fe40000000000 */
[----:B------:R-:W-:-:S04]  /*85a0*/  @!P6 IMAD.MOV R36, RZ, RZ, R18 ;  /* 0x000000ffff24e224 */ /* 0x000fc800078e0212 */
[----:B------:R-:W-:Y:S02]  /*85b0*/  VIADD R16, R36, 0x1 ;  /* 0x0000000124107836 */ /* 0x000fe40000000000 */
[----:B------:R-:W-:-:S05]  /*85c0*/  @!P5 IMAD.MOV R16, RZ, RZ, R36 ;  /* 0x000000ffff10d224 */ /* 0x000fca00078e0224 */
[----:B------:R-:W1:Y:S01]  /*85d0*/  SHFL.UP PT, R18, R16, 0x1, RZ ;  /* 0x0420000010127989 */ /* 0x000e6200000e00ff */
[----:B------:R-:W-:Y:S02]  /*85e0*/  ISETP.NE.AND P3, PT, R16, RZ, PT ;  /* 0x000000ff1000720c */ /* 0x000fe40003f65270 */
[----:B------:R-:W-:Y:S02]  /*85f0*/  ISETP.GE.AND P5, PT, R42, 0x1, PT ;  /* 0x000000012a00780c */ /* 0x000fe40003fa6270 */
[----:B0-----:R-:W-:-:S04]  /*8600*/  SEL R19, R19, RZ, !P3 ;  /* 0x000000ff13137207 */ /* 0x001fc80005800000 */
[----:B------:R-:W-:-:S05]  /*8610*/  SEL R20, R19, RZ, P5 ;  /* 0x000000ff13147207 */ /* 0x000fca0002800000 */
[----:B------:R-:W-:-:S05]  /*8620*/  IMAD.IADD R20, R17, 0x1, R20 ;  /* 0x0000000111147824 */ /* 0x000fca00078e0214 */
[----:B------:R-:W0:Y:S01]  /*8630*/  SHFL.UP PT, R19, R20, 0x2, RZ ;  /* 0x0440000014137989 */ /* 0x000e2200000e00ff */
[----:B-1----:R-:W-:-:S05]  /*8640*/  SEL R17, R18, RZ, P5 ;  /* 0x000000ff12117207 */ /* 0x002fca0002800000 */
[----:B------:R-:W-:-:S05]  /*8650*/  IMAD.IADD R17, R17, 0x1, R16 ;  /* 0x0000000111117824 */ /* 0x000fca00078e0210 */
[----:B------:R-:W1:Y:S01]  /*8660*/  SHFL.UP PT, R18, R17, 0x2, RZ ;  /* 0x0440000011127989 */ /* 0x000e6200000e00ff */
[----:B------:R-:W-:Y:S02]  /*8670*/  ISETP.NE.AND P3, PT, R17, RZ, PT ;  /* 0x000000ff1100720c */ /* 0x000fe40003f65270 */
[----:B------:R-:W-:Y:S02]  /*8680*/  ISETP.GE.AND P5, PT, R42, 0x2, PT ;  /* 0x000000022a00780c */ /* 0x000fe40003fa6270 */
[----:B0-----:R-:W-:-:S04]  /*8690*/  SEL R19, R19, RZ, !P3 ;  /* 0x000000ff13137207 */ /* 0x001fc80005800000 */
[----:B------:R-:W-:-:S05]  /*86a0*/  SEL R19, R19, RZ, P5 ;  /* 0x000000ff13137207 */ /* 0x000fca0002800000 */
[----:B------:R-:W-:Y:S01]  /*86b0*/  IMAD.IADD R19, R20, 0x1, R19 ;  /* 0x0000000114137824 */ /* 0x000fe200078e0213 */
[----:B-1----:R-:W-:-:S04]  /*86c0*/  SEL R18, R18, RZ, P5 ;  /* 0x000000ff12127207 */ /* 0x002fc80002800000 */
[----:B------:R-:W0:Y:S01]  /*86d0*/  SHFL.UP PT, R21, R19, 0x4, RZ ;  /* 0x0480000013157989 */ /* 0x000e2200000e00ff */
[----:B------:R-:W-:-:S05]  /*86e0*/  IMAD.IADD R18, R17, 0x1, R18 ;  /* 0x0000000111127824 */ /* 0x000fca00078e0212 */
[----:B------:R-:W1:Y:S01]  /*86f0*/  SHFL.UP PT, R16, R18, 0x4, RZ ;  /* 0x0480000012107989 */ /* 0x000e6200000e00ff */
[----:B------:R-:W-:Y:S02]  /*8700*/  ISETP.NE.AND P3, PT, R18, RZ, PT ;  /* 0x000000ff1200720c */ /* 0x000fe40003f65270 */
[----:B------:R-:W-:Y:S02]  /*8710*/  ISETP.GE.AND P5, PT, R42, 0x4, PT ;  /* 0x000000042a00780c */ /* 0x000fe40003fa6270 */
[----:B0-----:R-:W-:-:S04]  /*8720*/  SEL R21, R21, RZ, !P3 ;  /* 0x000000ff15157207 */ /* 0x001fc80005800000 */
[----:B------:R-:W-:Y:S02]  /*8730*/  SEL R20, R21, RZ, P5 ;  /* 0x000000ff15147207 */ /* 0x000fe40002800000 */
[----:B-1----:R-:W-:-:S03]  /*8740*/  SEL R17, R16, RZ, P5 ;  /* 0x000000ff10117207 */ /* 0x002fc60002800000 */
[----:B------:R-:W-:Y:S02]  /*8750*/  IMAD.IADD R20, R19, 0x1, R20 ;  /* 0x0000000113147824 */ /* 0x000fe400078e0214 */
[----:B------:R-:W-:-:S03]  /*8760*/  IMAD.IADD R17, R18, 0x1, R17 ;  /* 0x0000000112117824 */ /* 0x000fc600078e0211 */
[----:B------:R-:W0:Y:S04]  /*8770*/  SHFL.UP PT, R21, R20, 0x8, RZ ;  /* 0x0500000014157989 */ /* 0x000e2800000e00ff */
        /* <DEDUP_REMOVED lines=10> */
[----:B------:R-:W-:Y:S02]  /*8820*/  ISETP.NE.AND P6, PT, R42, 0x1f, PT ;  /* 0x0000001f2a00780c */ /* 0x000fe40003fc5270 */
[----:B------:R-:W-:Y:S02]  /*8830*/  ISETP.NE.AND P3, PT, R16, RZ, PT ;  /* 0x000000ff1000720c */ /* 0x000fe40003f65270 */
[----:B------:R-:W-:Y:S02]  /*8840*/  ISETP.GE.AND P5, PT, R42, 0x10, PT ;  /* 0x000000102a00780c */ /* 0x000fe40003fa6270 */
[----:B0-----:R-:W-:-:S02]  /*8850*/  SEL R19, R19, RZ, !P3 ;  /* 0x000000ff13137207 */ /* 0x001fc40005800000 */
[----:B-1----:R-:W-:Y:S02]  /*8860*/  SEL R17, R18, RZ, P5 ;  /* 0x000000ff12117207 */ /* 0x002fe40002800000 */
[----:B------:R-:W-:-:S03]  /*8870*/  SEL R18, R19, RZ, P5 ;  /* 0x000000ff13127207 */ /* 0x000fc60002800000 */
[----:B------:R-:W-:Y:S01]  /*8880*/  @!P6 LEA R29, R43, UR4, 0x3 ;  /* 0x000000042b1dec11 */ /* 0x000fe2000f8e18ff */
[----:B------:R-:W-:Y:S02]  /*8890*/  IMAD.IADD R40, R16, 0x1, R17 ;  /* 0x0000000110287824 */ /* 0x000fe400078e0211 */
[----:B------:R-:W-:-:S05]  /*88a0*/  IMAD.IADD R41, R21, 0x1, R18 ;  /* 0x0000000115297824 */ /* 0x000fca00078e0212 */
[----:B------:R-:W-:Y:S01]  /*88b0*/  @!P6 STS.64 [R29], R40 ;  /* 0x000000281d00e388 */ /* 0x000fe20000000a00 */
[----:B------:R-:W-:Y:S06]  /*88c0*/  BAR.SYNC.DEFER_BLOCKING 0x0 ;  /* 0x0000000000007b1d */ /* 0x000fec0000010000 */
[----:B------:R-:W0:Y:S04]  /*88d0*/  LDS.128 R16, [UR4] ;  /* 0x00000004ff107984 */ /* 0x000e280008000c00 */
[----:B------:R-:W1:Y:S04]  /*88e0*/  LDS.128 R20, [UR4+0x10] ;  /* 0x00001004ff147984 */ /* 0x000e680008000c00 */
[----:B------:R-:W2:Y:S01]  /*88f0*/  LDS.128 R24, [UR4+0x20] ;  /* 0x00002004ff187984 */ /* 0x000ea20008000c00 */
[----:B------:R-:W-:-:S02]  /*8900*/  ISETP.NE.AND P5, PT, R43, 0x2, PT ;  /* 0x000000022b00780c */ /* 0x000fc40003fa5270 */
[----:B0-----:R-:W-:-:S04]  /*8910*/  ISETP.NE.AND P3, PT, R18, RZ, PT ;  /* 0x000000ff1200720c */ /* 0x001fc80003f65270 */
[----:B------:R-:W-:Y:S02]  /*8920*/  SEL R28, R17, RZ, !P3 ;  /* 0x000000ff111c7207 */ /* 0x000fe40005800000 */
[----:B-1----:R-:W-:-:S03]  /*8930*/  ISETP.NE.AND P3, PT, R20, RZ, PT ;  /* 0x000000ff1400720c */ /* 0x002fc60003f65270 */
[----:B------:R-:W-:Y:S02]  /*8940*/  IMAD.IADD R28, R19, 0x1, R28 ;  /* 0x00000001131c7824 */ /* 0x000fe400078e021c */
[----:B------:R-:W-:-:S03]  /*8950*/  IMAD.IADD R19, R16, 0x1, R18 ;  /* 0x0000000110137824 */ /* 0x000fc600078e0212 */
[C---:B------:R-:W-:Y:S02]  /*8960*/  SEL R17, R28.reuse, R17, !P5 ;  /* 0x000000111c117207 */ /* 0x040fe40006800000 */
[----:B------:R-:W-:Y:S02]  /*8970*/  SEL R18, R28, RZ, !P3 ;  /* 0x000000ff1c127207 */ /* 0x000fe40005800000 */
[----:B------:R-:W0:Y:S01]  /*8980*/  LDS.128 R28, [UR4+0x30] ;  /* 0x00003004ff1c7984 */ /* 0x000e220008000c00 */
[----:B------:R-:W-:Y:S02]  /*8990*/  SEL R16, R19, R16, !P5 ;  /* 0x0000001013107207 */ /* 0x000fe40006800000 */
[----:B------:R-:W-:Y:S01]  /*89a0*/  IMAD.IADD R18, R21, 0x1, R18 ;  /* 0x0000000115127824 */ /* 0x000fe200078e0212 */
[----:B------:R-:W-:Y:S01]  /*89b0*/  ISETP.NE.AND P5, PT, R22, RZ, PT ;  /* 0x000000ff1600720c */ /* 0x000fe20003fa5270 */
[----:B------:R-:W-:-:S03]  /*89c0*/  IMAD.IADD R19, R19, 0x1, R20 ;  /* 0x0000000113137824 */ /* 0x000fc600078e0214 */
[----:B------:R-:W-:Y:S02]  /*89d0*/  SEL R20, R18, RZ, !P5 ;  /* 0x000000ff12147207 */ /* 0x000fe40006800000 */
[----:B------:R-:W-:Y:S02]  /*89e0*/  ISETP.NE.AND P3, PT, R43, 0x3, PT ;  /* 0x000000032b00780c */ /* 0x000fe40003f65270 */
[----:B--2---:R-:W-:Y:S01]  /*89f0*/  ISETP.NE.AND P6, PT, R24, RZ, PT ;  /* 0x000000ff1800720c */ /* 0x004fe20003fc5270 */
[----:B------:R-:W-:Y:S01]  /*8a00*/  IMAD.IADD R20, R23, 0x1, R20 ;  /* 0x0000000117147824 */ /* 0x000fe200078e0214 */
[----:B------:R-:W-:-:S04]  /*8a10*/  SEL R17, R18, R17, !P3 ;  /* 0x0000001112117207 */ /* 0x000fc80005800000 */
[----:B------:R-:W-:Y:S02]  /*8a20*/  SEL R18, R20, RZ, !P6 ;  /* 0x000000ff14127207 */ /* 0x000fe40007000000 */
[----:B------:R-:W-:Y:S01]  /*8a30*/  SEL R16, R19, R16, !P3 ;  /* 0x0000001013107207 */ /* 0x000fe20005800000 */
[----:B------:R-:W-:Y:S01]  /*8a40*/  IMAD.IADD R19, R22, 0x1, R19 ;  /* 0x0000000116137824 */ /* 0x000fe200078e0213 */
[----:B------:R-:W-:Y:S01]  /*8a50*/  ISETP.NE.AND P5, PT, R43, 0x4, PT ;  /* 0x000000042b00780c */ /* 0x000fe20003fa5270 */
[----:B------:R-:W-:Y:S01]  /*8a60*/  IMAD.IADD R18, R25, 0x1, R18 ;  /* 0x0000000119127824 */ /* 0x000fe200078e0212 */
[----:B------:R-:W-:Y:S02]  /*8a70*/  ISETP.NE.AND P3, PT, R26, RZ, PT ;  /* 0x000000ff1a00720c */ /* 0x000fe40003f65270 */
[C---:B------:R-:W-:Y:S01]  /*8a80*/  SEL R16, R19.reuse, R16, !P5 ;  /* 0x0000001013107207 */ /* 0x040fe20006800000 */
[----:B------:R-:W-:Y:S01]  /*8a90*/  IMAD.IADD R19, R19, 0x1, R24 ;  /* 0x0000000113137824 */ /* 0x000fe200078e0218 */
[----:B------:R-:W-:Y:S01]  /*8aa0*/  SEL R17, R20, R17, !P5 ;  /* 0x0000001114117207 */ /* 0x000fe20006800000 */
[----:B------:R-:W1:Y:S01]  /*8ab0*/  SHFL.UP PT, R25, R40, 0x1, RZ ;  /* 0x0420000028197989 */ /* 0x000e6200000e00ff */
[----:B------:R-:W-:-:S02]  /*8ac0*/  SEL R20, R18, RZ, !P3 ;  /* 0x000000ff12147207 */ /* 0x000fc40005800000 */
[----:B------:R-:W-:-:S03]  /*8ad0*/  ISETP.NE.AND P6, PT, R43, 0x5, PT ;  /* 0x000000052b00780c */ /* 0x000fc60003fc5270 */
[----:B------:R-:W-:Y:S01]  /*8ae0*/  IMAD.IADD R20, R27, 0x1, R20 ;  /* 0x000000011b147824 */ /* 0x000fe200078e0214 */
[----:B------:R-:W-:Y:S02]  /*8af0*/  SEL R16, R19, R16, !P6 ;  /* 0x0000001013107207 */ /* 0x000fe40007000000 */
[----:B------:R-:W-:Y:S02]  /*8b00*/  SEL R17, R18, R17, !P6 ;  /* 0x0000001112117207 */ /* 0x000fe40007000000 */
[----:B------:R-:W-:Y:S02]  /*8b10*/  ISETP.NE.AND P6, PT, R43, 0x6, PT ;  /* 0x000000062b00780c */ /* 0x000fe40003fc5270 */
[----:B0-----:R-:W-:Y:S01]  /*8b20*/  ISETP.NE.AND P5, PT, R28, RZ, PT ;  /* 0x000000ff1c00720c */ /* 0x001fe20003fa5270 */
[----:B------:R-:W-:Y:S01]  /*8b30*/  IMAD.IADD R19, R26, 0x1, R19 ;  /* 0x000000011a137824 */ /* 0x000fe200078e0213 */
[C---:B------:R-:W-:Y:S01]  /*8b40*/  SEL R17, R20.reuse, R17, !P6 ;  /* 0x0000001114117207 */ /* 0x040fe20007000000 */
[----:B------:R-:W0:Y:S01]  /*8b50*/  SHFL.UP PT, R35, R41, 0x1, RZ ;  /* 0x0420000029237989 */ /* 0x000e2200000e00ff */
[----:B------:R-:W-:-:S02]  /*8b60*/  SEL R20, R20, RZ, !P5 ;  /* 0x000000ff14147207 */ /* 0x000fc40006800000 */
[----:B------:R-:W-:Y:S02]  /*8b70*/  ISETP.GE.U32.AND P3, PT, R0, 0x20, PT ;  /* 0x000000200000780c */ /* 0x000fe40003f66070 */
[C---:B------:R-:W-:Y:S01]  /*8b80*/  SEL R16, R19.reuse, R16, !P6 ;  /* 0x0000001013107207 */ /* 0x040fe20007000000 */
[----:B------:R-:W-:Y:S01]  /*8b90*/  IMAD.IADD R19, R19, 0x1, R28 ;  /* 0x0000000113137824 */ /* 0x000fe200078e021c */
[----:B------:R-:W-:Y:S01]  /*8ba0*/  ISETP.NE.AND P5, PT, R43, 0x7, PT ;  /* 0x000000072b00780c */ /* 0x000fe20003fa5270 */
[----:B------:R-:W-:Y:S01]  /*8bb0*/  IMAD.IADD R20, R29, 0x1, R20 ;  /* 0x000000011d147824 */ /* 0x000fe200078e0214 */
[----:B------:R-:W-:Y:S02]  /*8bc0*/  ISETP.NE.AND P6, PT, R30, RZ, PT ;  /* 0x000000ff1e00720c */ /* 0x000fe40003fc5270 */
[----:B------:R-:W-:Y:S02]  /*8bd0*/  SEL R16, R19, R16, !P5 ;  /* 0x0000001013107207 */ /* 0x000fe40006800000 */
[----:B------:R-:W-:-:S02]  /*8be0*/  SEL R17, R20, R17, !P5 ;  /* 0x0000001114117207 */ /* 0x000fc40006800000 */
[----:B------:R-:W-:Y:S02]  /*8bf0*/  ISETP.NE.AND P5, PT, R42, RZ, P3 ;  /* 0x000000ff2a00720c */ /* 0x000fe40001fa5270 */
[----:B------:R-:W-:Y:S02]  /*8c00*/  SEL R20, R20, RZ, !P6 ;  /* 0x000000ff14147207 */ /* 0x000fe40007000000 */
[----:B-1----:R-:W-:-:S04]  /*8c10*/  @P3 ISETP.NE.AND P6, PT, R25, RZ, PT ;  /* 0x000000ff1900320c */ /* 0x002fc80003fc5270 */
[----:B------:R-:W-:Y:S02]  /*8c20*/  @P3 SEL R18, R17, RZ, !P6 ;  /* 0x000000ff11123207 */ /* 0x000fe40007000000 */
[----:B------:R-:W-:-:S03]  /*8c30*/  @P3 ISETP.NE.AND P6, PT, R42, RZ, PT ;  /* 0x000000ff2a00320c */ /* 0x000fc60003fc5270 */
[----:B0-----:R-:W-:Y:S01]  /*8c40*/  @P5 IMAD.IADD R17, R35, 0x1, R18 ;  /* 0x0000000123115824 */ /* 0x001fe200078e0212 */
[----:B------:R-:W-:Y:S01]  /*8c50*/  @P3 SEL R21, R25, RZ, P6 ;  /* 0x000000ff19153207 */ /* 0x000fe20003000000 */
[----:B------:R-:W-:Y:S02]  /*8c60*/  IMAD.IADD R30, R30, 0x1, R19 ;  /* 0x000000011e1e7824 */ /* 0x000fe400078e0213 */
[----:B------:R-:W-:Y:S02]  /*8c70*/  IMAD.IADD R31, R31, 0x1, R20 ;  /* 0x000000011f1f7824 */ /* 0x000fe400078e0214 */
[----:B------:R-:W-:Y:S02]  /*8c80*/  @P3 IMAD.IADD R25, R16, 0x1, R21 ;  /* 0x0000000110193824 */ /* 0x000fe400078e0215 */
[----:B------:R-:W-:Y:S01]  /*8c90*/  @P3 IMAD.MOV.U32 R35, RZ, RZ, R17 ;  /* 0x000000ffff233224 */ /* 0x000fe200078e0011 */
[----:B------:R-:W-:Y:S06]  /*8ca0*/  @P3 BRA `(.L_x_855) ;  /* 0x0000000c00143947 */ /* 0x000fec0003800000 */
[----:B------:R-:W0:Y:S01]  /*8cb0*/  LDC.64 R28, c[0x0][0x3a8] ;  /* 0x0000ea00ff1c7b82 */ /* 0x000e220000000a00 */
[----:B------:R-:W1:Y:S01]  /*8cc0*/  LDCU UR5, c[0x0][0x370] ;  /* 0x00006e00ff0577ac */ /* 0x000e620008000800 */
        /* <DEDUP_REMOVED lines=12> */
.L_x_856:
[----:B------:R-:W-:Y:S05]  /*8d90*/  NANOSLEEP 0x1c2 ;  /* 0x000001c20000795d */ /* 0x000fea0003800000 */
[----:B------:R-:W-:Y:S01]  /*8da0*/  NOP ;  /* 0x0000000000007918 */ /* 0x000fe20000000000 */
.L_x_857:
[----:B--2---:R-:W-:-:S03]  /*8db0*/  IMAD.WIDE.U32 R16, R0, 0x10, RZ ;  /* 0x0000001000107825 */ /* 0x004fc600078e00ff */
[----:B------:R-:W-:Y:S02]  /*8dc0*/  LOP3.LUT R23, R16, 0xfffffff0, RZ, 0x3c, !PT ;  /* 0xfffffff010177812 */ /* 0x000fe400078e3cff */
[----:B------:R-:W-:Y:S02]  /*8dd0*/  LOP3.LUT R17, RZ, R17, RZ, 0x33, !PT ;  /* 0x00000011ff117212 */ /* 0x000fe400078e33ff */
[----:B------:R-:W-:-:S05]  /*8de0*/  IADD3 R22, P3, PT, R28, R23, RZ ;  /* 0x000000171c167210 */ /* 0x000fca0007f7e0ff */
[----:B------:R-:W-:-:S08]  /*8df0*/  IMAD.X R23, R29, 0x1, R17, P3 ;  /* 0x000000011d177824 */ /* 0x000fd000018e0611 */
.L_x_859:
[----:B------:R-:W2:Y:S01]  /*8e00*/  LD.E.128.STRONG.GPU R16, desc[UR12][R22.64+0x200] ;  /* 0x0002000c16107980 */ /* 0x000ea2000c10fd00 */
[----:B------:R-:W-:Y:S05]  /*8e10*/  YIELD ;  /* 0x0000000000007946 */ /* 0x000fea0003800000 */
[----:B------:R-:W-:Y:S01]  /*8e20*/  UMOV UR5, 0xffffffff ;  /* 0xffffffff00057882 */ /* 0x000fe20000000000 */
[----:B--2---:R-:W-:-:S04]  /*8e30*/  ISETP.NE.U32.AND P3, PT, R18, 0x63, PT ;  /* 0x000000631200780c */ /* 0x004fc80003f65070 */
[----:B------:R-:W-:Y:S01]  /*8e40*/  ISETP.NE.AND.EX P3, PT, R19, RZ, PT, P3 ;  /* 0x000000ff1300720c */ /* 0x000fe20003f65330 */
[----:B------:R-:W-:-:S12]  /*8e50*/  BRA.DIV UR5, `(.L_x_858) ;  /* 0x0000002e05f47947 */ /* 0x000fd8000b800000 */
[----:B------:R-:W-:-:S13]  /*8e60*/  VOTE.ANY P3, !P3 ;  /* 0x0000000000ff7806 */ /* 0x000fda0005860100 */
.L_x_915:
[----:B------:R-:W-:Y:S05]  /*8e70*/  @P3 BRA `(.L_x_859) ;  /* 0xfffffffc00e03947 */ /* 0x000fea000383ffff */
[----:B------:R-:W-:Y:S01]  /*8e80*/  UMOV UR5, 0xffffffff ;  /* 0xffffffff00057882 */ /* 0x000fe20000000000 */
[----:B------:R-:W-:-:S04]  /*8e90*/  ISETP.NE.U32.AND P5, PT, R18, 0x65, PT ;  /* 0x000000651200780c */ /* 0x000fc80003fa5070 */
[----:B------:R-:W-:Y:S01]  /*8ea0*/  ISETP.NE.AND.EX P5, PT, R19, RZ, PT, P5 ;  /* 0x000000ff1300720c */ /* 0x000fe20003fa5350 */
[----:B------:R-:W-:-:S12]  /*8eb0*/  BRA.DIV UR5, `(.L_x_860) ;  /* 0x0000002e05fc7947 */ /* 0x000fd8000b800000 */
[----:B------:R-:W0:Y:S01]  /*8ec0*/  S2R R27, SR_GEMASK ;  /* 0x00000000001b7919 */ /* 0x000e220000003c00 */
[----:B------:R-:W-:Y:S02]  /*8ed0*/  VOTE.ANY R21, PT, !P5 ;  /* 0x0000000000157806 */ /* 0x000fe400068e0100 */
[----:B------:R-:W-:Y:S02]  /*8ee0*/  ISETP.NE.AND P5, PT, R16, RZ, PT ;  /* 0x000000ff1000720c */ /* 0x000fe40003fa5270 */
[----:B0-----:R-:W-:-:S05]  /*8ef0*/  LOP3.LUT R21, R21, 0x80000000, R27, 0xec, !PT ;  /* 0x8000000015157812 */ /* 0x001fca00078eec1b */
[----:B------:R-:W-:-:S05]  /*8f00*/  VIADD R20, R21, 0xffffffff ;  /* 0xffffffff15147836 */ /* 0x000fca0000000000 */
[----:B------:R-:W-:-:S04]  /*8f10*/  LOP3.LUT R21, R21, R20, RZ, 0xc, !PT ;  /* 0x0000001415157212 */ /* 0x000fc800078e0cff */
[----:B------:R0:W1:Y:S02]  /*8f20*/  POPC R24, R21 ;  /* 0x0000001500187309 */ /* 0x0000640000000000 */
[C---:B0-----:R-:W-:Y:S01]  /*8f30*/  VIADD R21, R42.reuse, 0x4 ;  /* 0x000000042a157836 */ /* 0x041fe20000000000 */
[----:B-1----:R-:W0:Y:S01]  /*8f40*/  SHFL.DOWN PT, R23, R17, 0x1, R24 ;  /* 0x0820000011177989 */ /* 0x002e2200000e0018 */
        /* <DEDUP_REMOVED lines=34> */
[----:B------:R-:W-:Y:S01]  /*9170*/  ISETP.NE.U32.AND P3, PT, R18, 0x65, PT ;  /* 0x000000651200780c */ /* 0x000fe20003f65070 */
[----:B------:R-:W-:Y:S01]  /*9180*/  IMAD.IADD R43, R41, 0x1, R20 ;  /* 0x00000001292b7824 */ /* 0x000fe200078e0214 */
[----:B------:R-:W-:Y:S01]  /*9190*/  LOP3.LUT R18, RZ, R0, RZ, 0x33, !PT ;  /* 0x00000000ff127212 */ /* 0x000fe200078e33ff */
[----:B------:R-:W-:Y:S01]  /*91a0*/  IMAD.IADD R45, R47, 0x1, R16 ;  /* 0x000000012f2d7824 */ /* 0x000fe200078e0210 */
[----:B------:R-:W-:Y:S01]  /*91b0*/  ISETP.NE.AND.EX P3, PT, R19, RZ, PT, P3 ;  /* 0x000000ff1300720c */ /* 0x000fe20003f65330 */
[----:B------:R-:W0:Y:S01]  /*91c0*/  LDC.64 R16, c[0x0][0x3a8] ;  /* 0x0000ea00ff107b82 */ /* 0x000e220000000a00 */
[----:B------:R-:W1:Y:S01]  /*91d0*/  SHFL.DOWN PT, R23, R43, 0x10, R24 ;  /* 0x0a0000002b177989 */ /* 0x000e6200000e0018 */
[----:B------:R-:W-:Y:S01]  /*91e0*/  VIADD R19, R42, 0x10 ;  /* 0x000000102a137836 */ /* 0x000fe20000000000 */
[----:B------:R-:W-:Y:S01]  /*91f0*/  ISETP.NE.AND P6, PT, R45, RZ, PT ;  /* 0x000000ff2d00720c */ /* 0x000fe20003fc5270 */
[----:B------:R-:W-:Y:S01]  /*9200*/  IMAD.IADD R39, R18, 0x1, R39 ;  /* 0x0000000112277824 */ /* 0x000fe200078e0227 */
[----:B------:R-:W2:Y:S02]  /*9210*/  SHFL.DOWN PT, R20, R45, 0x10, R24 ;  /* 0x0a0000002d147989 */ /* 0x000ea400000e0018 */
[----:B------:R-:W-:-:S05]  /*9220*/  ISETP.GT.AND P5, PT, R19, R24, PT ;  /* 0x000000181300720c */ /* 0x000fca0003fa4270 */
[----:B------:R-:W-:Y:S02]  /*9230*/  VOTE.ALL P3, P3 ;  /* 0x0000000000ff7806 */ /* 0x000fe40001860000 */
[----:B-1----:R-:W-:Y:S02]  /*9240*/  SEL R23, R23, RZ, !P6 ;  /* 0x000000ff17177207 */ /* 0x002fe40007000000 */
[----:B0-----:R-:W-:Y:S02]  /*9250*/  IADD3 R40, P6, PT, R16, 0x200, RZ ;  /* 0x0000020010287810 */ /* 0x001fe40007fde0ff */
[----:B--2---:R-:W-:Y:S02]  /*9260*/  SEL R20, R20, RZ, !P5 ;  /* 0x000000ff14147207 */ /* 0x004fe40006800000 */
[----:B------:R-:W-:Y:S01]  /*9270*/  SEL R22, R23, RZ, !P5 ;  /* 0x000000ff17167207 */ /* 0x000fe20006800000 */
[----:B------:R-:W-:Y:S02]  /*9280*/  IMAD.X R41, RZ, RZ, R17, P6 ;  /* 0x000000ffff297224 */ /* 0x000fe400030e0611 */
[----:B------:R-:W-:-:S02]  /*9290*/  IMAD.IADD R20, R45, 0x1, R20 ;  /* 0x000000012d147824 */ /* 0x000fc400078e0214 */
[----:B------:R-:W-:-:S07]  /*92a0*/  IMAD.IADD R22, R43, 0x1, R22 ;  /* 0x000000012b167824 */ /* 0x000fce00078e0216 */
.L_x_929:
[----:B------:R-:W-:Y:S05]  /*92b0*/  @!P3 BRA `(.L_x_861) ;  /* 0x00000004002cb947 */ /* 0x000fea0003800000 */
.L_x_865:
[----:B------:R-:W-:-:S07]  /*92c0*/  IMAD.WIDE R44, R39, 0x10, R40 ;  /* 0x00000010272c7825 */ /* 0x000fce00078e0228 */
.L_x_863:
[----:B------:R-:W2:Y:S01]  /*92d0*/  LD.E.128.STRONG.GPU R16, desc[UR12][R44.64+-0x200] ;  /* 0xfffe000c2c107980 */ /* 0x000ea2000c10fd00 */
[----:B------:R-:W-:Y:S05]  /*92e0*/  YIELD ;  /* 0x0000000000007946 */ /* 0x000fea0003800000 */
[----:B------:R-:W-:Y:S01]  /*92f0*/  UMOV UR5, 0xffffffff ;  /* 0xffffffff00057882 */ /* 0x000fe20000000000 */
[----:B--2---:R-:W-:-:S04]  /*9300*/  ISETP.NE.U32.AND P3, PT, R18, 0x63, PT ;  /* 0x000000631200780c */ /* 0x004fc80003f65070 */
[----:B------:R-:W-:Y:S01]  /*9310*/  ISETP.NE.AND.EX P3, PT, R19, RZ, PT, P3 ;  /* 0x000000ff1300720c */ /* 0x000fe20003f65330 */
[----:B------:R-:W-:-:S12]  /*9320*/  BRA.DIV UR5, `(.L_x_862) ;  /* 0x0000003205a47947 */ /* 0x000fd8000b800000 */
[----:B------:R-:W-:-:S13]  /*9330*/  VOTE.ANY P3, !P3 ;  /* 0x0000000000ff7806 */ /* 0x000fda0005860100 */
.L_x_932:
        /* <DEDUP_REMOVED lines=8> */
[----:B------:R-:W-:-:S05]  /*93c0*/  LOP3.LUT R21, R21, 0x80000000, R27, 0xec, !PT ;  /* 0x8000000015157812 */ /* 0x000fca00078eec1b */
[----:B------:R-:W-:-:S05]  /*93d0*/  VIADD R24, R21, 0xffffffff ;  /* 0xffffffff15187836 */ /* 0x000fca0000000000 */
[----:B------:R-:W-:-:S06]  /*93e0*/  LOP3.LUT R24, R21, R24, RZ, 0xc, !PT ;  /* 0x0000001815187212 */ /* 0x000fcc00078e0cff */
        /* <DEDUP_REMOVED lines=37> */
[----:B------:R-:W-:Y:S01]  /*9640*/  ISETP.NE.U32.AND P3, PT, R18, 0x65, PT ;  /* 0x000000651200780c */ /* 0x000fe20003f65070 */
[----:B------:R-:W-:Y:S02]  /*9650*/  IMAD.IADD R17, R43, 0x1, R26 ;  /* 0x000000012b117824 */ /* 0x000fe400078e021a */
[----:B------:R-:W-:Y:S01]  /*9660*/  IMAD.IADD R45, R47, 0x1, R16 ;  /* 0x000000012f2d7824 */ /* 0x000fe200078e0210 */
[----:B------:R-:W-:Y:S01]  /*9670*/  ISETP.NE.AND.EX P3, PT, R19, RZ, PT, P3 ;  /* 0x000000ff1300720c */ /* 0x000fe20003f65330 */
[----:B------:R-:W-:Y:S01]  /*9680*/  VIADD R19, R42, 0x10 ;  /* 0x000000102a137836 */ /* 0x000fe20000000000 */
[----:B------:R-:W0:Y:S02]  /*9690*/  SHFL.DOWN PT, R23, R17, 0x10, R24 ;  /* 0x0a00000011177989 */ /* 0x000e2400000e0018 */
[----:B------:R-:W-:-:S02]  /*96a0*/  ISETP.NE.AND P5, PT, R45, RZ, PT ;  /* 0x000000ff2d00720c */ /* 0x000fc40003fa5270 */
[----:B------:R-:W1:Y:S01]  /*96b0*/  SHFL.DOWN PT, R16, R45, 0x10, R24 ;  /* 0x0a0000002d107989 */ /* 0x000e6200000e0018 */
[----:B------:R-:W-:-:S06]  /*96c0*/  ISETP.GT.AND P6, PT, R19, R24, PT ;  /* 0x000000181300720c */ /* 0x000fcc0003fc4270 */
[----:B------:R-:W-:Y:S02]  /*96d0*/  VOTE.ALL P3, P3 ;  /* 0x0000000000ff7806 */ /* 0x000fe40001860000 */
[----:B0-----:R-:W-:Y:S02]  /*96e0*/  SEL R23, R23, RZ, !P5 ;  /* 0x000000ff17177207 */ /* 0x001fe40006800000 */
[----:B------:R-:W-:Y:S02]  /*96f0*/  ISETP.NE.AND P5, PT, R20, RZ, PT ;  /* 0x000000ff1400720c */ /* 0x000fe40003fa5270 */
[----:B------:R-:W-:Y:S02]  /*9700*/  SEL R18, R23, RZ, !P6 ;  /* 0x000000ff17127207 */ /* 0x000fe40007000000 */
[----:B-1----:R-:W-:-:S03]  /*9710*/  SEL R16, R16, RZ, !P6 ;  /* 0x000000ff10107207 */ /* 0x002fc60007000000 */
[----:B------:R-:W-:Y:S01]  /*9720*/  IMAD.IADD R18, R17, 0x1, R18 ;  /* 0x0000000111127824 */ /* 0x000fe200078e0212 */
[----:B------:R-:W-:-:S04]  /*9730*/  IADD3 R20, PT, PT, R45, R16, R20 ;  /* 0x000000102d147210 */ /* 0x000fc80007ffe014 */
[----:B------:R-:W-:-:S05]  /*9740*/  SEL R17, R18, RZ, !P5 ;  /* 0x000000ff12117207 */ /* 0x000fca0006800000 */
[----:B------:R-:W-:-:S07]  /*9750*/  IMAD.IADD R22, R17, 0x1, R22 ;  /* 0x0000000111167824 */ /* 0x000fce00078e0216 */
.L_x_946:
[----:B------:R-:W-:Y:S05]  /*9760*/  @P3 BRA `(.L_x_865) ;  /* 0xfffffff800d43947 */ /* 0x000fea000383ffff */
.L_x_861:
        /* <DEDUP_REMOVED lines=21> */
.L_x_867:
[----:B------:R-:W-:Y:S05]  /*98c0*/  BSYNC.RECONVERGENT B0 ;  /* 0x0000000000007941 */ /* 0x000fea0003800200 */
.L_x_866:
[----:B------:R0:W-:Y:S01]  /*98d0*/  @!P5 STS.64 [R24+0x48], R20 ;  /* 0x000048141800d388 */ /* 0x0001e20000000a00 */
[----:B------:R-:W-:Y:S02]  /*98e0*/  @!P5 IMAD.MOV.U32 R25, RZ, RZ, R20 ;  /* 0x000000ffff19d224 */ /* 0x000fe400078e0014 */
[----:B------:R-:W-:-:S07]  /*98f0*/  @!P5 IMAD.MOV.U32 R35, RZ, RZ, R22 ;  /* 0x000000ffff23d224 */ /* 0x000fce00078e0016 */
.L_x_855:
[----:B------:R-:W-:Y:S05]  /*9900*/  WARPSYNC.ALL ;  /* 0x0000000000007948 */ /* 0x000fea0003800000 */
[C---:B------:R-:W-:Y:S01]  /*9910*/  ISETP.NE.AND P4, PT, R0.reuse, RZ, PT ;  /* 0x000000ff0000720c */ /* 0x040fe20003f85270 */
[----:B------:R-:W2:Y:S08]  /*9920*/  S2UR UR5, SR_CgaCtaId ;  /* 0x00000000000579c3 */ /* 0x000eb00000008800 */
[----:B------:R-:W-:Y:S04]  /*9930*/  BAR.SYNC.DEFER_BLOCKING 0x0 ;  /* 0x0000000000007b1d */ /* 0x000fe80000010000 */
[----:B------:R-:W-:Y:S01]  /*9940*/  @P4 ISETP.NE.AND P5, PT, R25, RZ, PT ;  /* 0x000000ff1900420c */ /* 0x000fe20003fa5270 */
[----:B-1----:R-:W-:Y:S01]  /*9950*/  IMAD R19, R0, 0x9, RZ ;  /* 0x0000000900137824 */ /* 0x002fe200078e02ff */
[----:B------:R-:W-:Y:S01]  /*9960*/  ISETP.NE.AND P3, PT, R34, R2, PT ;  /* 0x000000022200720c */ /* 0x000fe20003f65270 */
[----:B------:R-:W-:-:S03]  /*9970*/  UMOV UR4, 0x400 ;  /* 0x0000040000047882 */ /* 0x000fc60000000000 */
[C---:B------:R-:W-:Y:S01]  /*9980*/  ISETP.EQ.OR P3, PT, R19.reuse, R38, P3 ;  /* 0x000000261300720c */ /* 0x040fe20001f62670 */
[C---:B0-----:R-:W-:Y:S01]  /*9990*/  VIADD R21, R19.reuse, 0x4 ;  /* 0x0000000413157836 */ /* 0x041fe20000000000 */
[----:B------:R-:W-:Y:S01]  /*99a0*/  BSSY.RECONVERGENT B0, `(.L_x_868) ;  /* 0x0000147000007945 */ /* 0x000fe20003800200 */
[----:B------:R-:W-:Y:S01]  /*99b0*/  VIADD R27, R19, 0x7 ;  /* 0x00000007131b7836 */ /* 0x000fe20000000000 */
[----:B------:R-:W-:Y:S01]  /*99c0*/  SEL R26, RZ, 0x1, !P3 ;  /* 0x00000001ff1a7807 */ /* 0x000fe20005800000 */
[----:B--2---:R-:W-:-:S09]  /*99d0*/  ULEA UR4, UR5, UR4, 0x18 ;  /* 0x0000000405047291 */ /* 0x004fd2000f8ec0ff */
[----:B------:R-:W0:Y:S02]  /*99e0*/  @P4 LDS.64 R16, [UR4+0x48] ;  /* 0x00004804ff104984 */ /* 0x000e240008000a00 */
[----:B0-----:R-:W-:Y:S01]  /*99f0*/  @P4 SEL R18, R17, RZ, !P5 ;  /* 0x000000ff11124207 */ /* 0x001fe20006800000 */
[----:B------:R-:W-:Y:S01]  /*9a00*/  VIADD R17, R19, 0x3 ;  /* 0x0000000313117836 */ /* 0x000fe20000000000 */
[----:B------:R-:W-:Y:S01]  /*9a10*/  ISETP.NE.AND P5, PT, R6, R8, PT ;  /* 0x000000080600720c */ /* 0x000fe20003fa5270 */
[----:B------:R-:W-:Y:S02]  /*9a20*/  @P4 IMAD.IADD R16, R25, 0x1, R16 ;  /* 0x0000000119104824 */ /* 0x000fe400078e0210 */
[----:B------:R-:W-:Y:S01]  /*9a30*/  @P4 IMAD.IADD R35, R35, 0x1, R18 ;  /* 0x0000000123234824 */ /* 0x000fe200078e0212 */
[----:B------:R-:W-:Y:S01]  /*9a40*/  ISETP.EQ.OR P5, PT, R17, R38, P5 ;  /* 0x000000261100720c */ /* 0x000fe20002fa2670 */
[----:B------:R-:W-:Y:S01]  /*9a50*/  @P4 IMAD.MOV.U32 R25, RZ, RZ, R16 ;  /* 0x000000ffff194224 */ /* 0x000fe200078e0010 */
[----:B------:R-:W-:Y:S01]  /*9a60*/  ISETP.NE.AND P4, PT, R8, R10, PT ;  /* 0x0000000a0800720c */ /* 0x000fe20003f85270 */
[----:B------:R-:W0:Y:S01]  /*9a70*/  LDS.64 R16, [UR4+0x70] ;  /* 0x00007004ff107984 */ /* 0x000e220008000a00 */
[----:B------:R-:W-:Y:S01]  /*9a80*/  SEL R18, R35, RZ, !P3 ;  /* 0x000000ff23127207 */ /* 0x000fe20005800000 */
[----:B------:R-:W-:Y:S01]  /*9a90*/  IMAD.IADD R36, R36, 0x1, R25 ;  /* 0x0000000124247824 */ /* 0x000fe200078e0219 */
[----:B------:R-:W-:Y:S01]  /*9aa0*/  ISETP.EQ.OR P4, PT, R21, R38, P4 ;  /* 0x000000261500720c */ /* 0x000fe20002782670 */
[----:B------:R-:W-:Y:S01]  /*9ab0*/  VIADD R21, R19, 0x5 ;  /* 0x0000000513157836 */ /* 0x000fe20000000000 */
[----:B------:R-:W-:Y:S01]  /*9ac0*/  ISETP.NE.AND P3, PT, R10, R12, PT ;  /* 0x0000000c0a00720c */ /* 0x000fe20003f65270 */
[----:B------:R-:W-:-:S02]  /*9ad0*/  IMAD.IADD R3, R3, 0x1, R18 ;  /* 0x0000000103037824 */ /* 0x000fc400078e0212 */
[----:B------:R-:W-:Y:S01]  /*9ae0*/  IMAD.IADD R41, R26, 0x1, R25 ;  /* 0x000000011a297824 */ /* 0x000fe200078e0219 */
[----:B------:R-:W-:Y:S02]  /*9af0*/  ISETP.EQ.OR P3, PT, R21, R38, P3 ;  /* 0x000000261500720c */ /* 0x000fe40001f62670 */
[----:B------:R-:W-:-:S05]  /*9b00*/  SEL R18, R3, RZ, !P2 ;  /* 0x000000ff03127207 */ /* 0x000fca0005000000 */
[----:B------:R-:W-:Y:S02]  /*9b10*/  IMAD.IADD R5, R5, 0x1, R18 ;  /* 0x0000000105057824 */ /* 0x000fe400078e0212 */
[----:B------:R-:W-:Y:S02]  /*9b20*/  VIADD R18, R26, 0x1 ;  /* 0x000000011a127836 */ /* 0x000fe40000000000 */
[----:B------:R-:W-:Y:S01]  /*9b30*/  @!P2 IMAD.MOV R18, RZ, RZ, R26 ;  /* 0x000000ffff12a224 */ /* 0x000fe200078e021a */
[----:B------:R-:W-:-:S03]  /*9b40*/  SEL R20, R5, RZ, !P1 ;  /* 0x000000ff05147207 */ /* 0x000fc60004800000 */
[----:B------:R-:W-:Y:S02]  /*9b50*/  IMAD.IADD R18, R25, 0x1, R18 ;  /* 0x0000000119127824 */ /* 0x000fe400078e0212 */
[----:B------:R-:W-:Y:S02]  /*9b60*/  IMAD.IADD R7, R7, 0x1, R20 ;  /* 0x0000000107077824 */ /* 0x000fe400078e0214 */
[----:B------:R-:W-:Y:S02]  /*9b70*/  VIADD R22, R18, 0x1 ;  /* 0x0000000112167836 */ /* 0x000fe40000000000 */
[----:B------:R-:W-:Y:S01]  /*9b80*/  @!P1 IMAD.MOV R22, RZ, RZ, R18 ;  /* 0x000000ffff169224 */ /* 0x000fe200078e0212 */
[----:B------:R-:W-:-:S03]  /*9b90*/  SEL R20, R7, RZ, !P5 ;  /* 0x000000ff07147207 */ /* 0x000fc60006800000 */
[----:B------:R-:W-:Y:S02]  /*9ba0*/  VIADD R21, R22, 0x1 ;  /* 0x0000000116157836 */ /* 0x000fe40000000000 */
[----:B------:R-:W-:Y:S02]  /*9bb0*/  IMAD.IADD R9, R9, 0x1, R20 ;  /* 0x0000000109097824 */ /* 0x000fe400078e0214 */
[----:B------:R-:W1:Y:S01]  /*9bc0*/  LDS R20, [UR4+0x6c] ;  /* 0x00006c04ff147984 */ /* 0x000e620008000800 */
[----:B------:R-:W-:Y:S01]  /*9bd0*/  @!P5 IMAD.MOV R21, RZ, RZ, R22 ;  /* 0x000000ffff15d224 */ /* 0x000fe200078e0216 */
[----:B0-----:R-:W-:Y:S02]  /*9be0*/  ISETP.GE.AND P6, PT, R17, 0x101, PT ;  /* 0x000001011100780c */ /* 0x001fe40003fc6270 */
[----:B------:R-:W-:Y:S01]  /*9bf0*/  SEL R24, R9, RZ, !P4 ;  /* 0x000000ff09187207 */ /* 0x000fe20006000000 */
[----:B------:R-:W-:Y:S01]  /*9c00*/  VIADD R23, R21, 0x1 ;  /* 0x0000000115177836 */ /* 0x000fe20000000000 */
[----:B------:R-:W-:Y:S01]  /*9c10*/  ISETP.NE.AND P5, PT, R14, R32, PT ;  /* 0x000000200e00720c */ /* 0x000fe20003fa5270 */
[----:B------:R-:W-:-:S02]  /*9c20*/  @!P4 IMAD.MOV R23, RZ, RZ, R21 ;  /* 0x000000ffff17c224 */ /* 0x000fc400078e0215 */
[----:B------:R-:W-:Y:S01]  /*9c30*/  IMAD.IADD R11, R11, 0x1, R24 ;  /* 0x000000010b0b7824 */ /* 0x000fe200078e0218 */
[----:B------:R-:W-:-:S04]  /*9c40*/  ISETP.EQ.OR P5, PT, R27, R38, P5 ;  /* 0x000000261b00720c */ /* 0x000fc80002fa2670 */
[----:B------:R-:W-:-:S05]  /*9c50*/  SEL R24, R11, RZ, !P3 ;  /* 0x000000ff0b187207 */ /* 0x000fca0005800000 */
[----:B------:R-:W-:Y:S02]  /*9c60*/  IMAD.IADD R13, R13, 0x1, R24 ;  /* 0x000000010d0d7824 */ /* 0x000fe400078e0218 */
[----:B------:R-:W-:Y:S02]  /*9c70*/  VIADD R24, R23, 0x1 ;  /* 0x0000000117187836 */ /* 0x000fe40000000000 */
[----:B------:R-:W-:Y:S01]  /*9c80*/  @!P3 IMAD.MOV R24, RZ, RZ, R23 ;  /* 0x000000ffff18b224 */ /* 0x000fe200078e0217 */
[----:B------:R-:W-:-:S03]  /*9c90*/  SEL R28, R13, RZ, !P0 ;  /* 0x000000ff0d1c7207 */ /* 0x000fc60004000000 */
[----:B------:R-:W-:Y:S02]  /*9ca0*/  VIADD R39, R24, 0x1 ;  /* 0x0000000118277836 */ /* 0x000fe40000000000 */
[----:B------:R-:W-:Y:S02]  /*9cb0*/  IMAD.IADD R15, R15, 0x1, R28 ;  /* 0x000000010f0f7824 */ /* 0x000fe400078e021c */
[----:B------:R-:W-:-:S03]  /*9cc0*/  @!P0 IMAD.MOV R39, RZ, RZ, R24 ;  /* 0x000000ffff278224 */ /* 0x000fc600078e0218 */
[----:B------:R-:W-:-:S05]  /*9cd0*/  SEL R28, R15, RZ, !P5 ;  /* 0x000000ff0f1c7207 */ /* 0x000fca0006800000 */
[----:B------:R-:W-:Y:S01]  /*9ce0*/  IMAD.IADD R33, R33, 0x1, R28 ;  /* 0x0000000121217824 */ /* 0x000fe200078e021c */
[----:B-1----:R-:W-:Y:S06]  /*9cf0*/  @!P6 BRA `(.L_x_869) ;  /* 0x0000000c0048e947 */ /* 0x002fec0003800000 */
[----:B------:R-:W0:Y:S01]  /*9d00*/  LDS R27, [UR4+0x64] ;  /* 0x00006404ff1b7984 */ /* 0x000e220008000800 */
[----:B------:R-:W-:Y:S01]  /*9d10*/  ISETP.NE.AND P6, PT, R34, R2, PT ;  /* 0x000000022200720c */ /* 0x000fe20003fc5270 */
[----:B------:R-:W-:Y:S01]  /*9d20*/  IMAD.MOV.U32 R29, RZ, RZ, 0x9 ;  /* 0x00000009ff1d7424 */ /* 0x000fe200078e00ff */
[----:B------:R-:W-:Y:S02]  /*9d30*/  BAR.SYNC.DEFER_BLOCKING 0x0 ;  /* 0x0000000000007b1d */ /* 0x000fe40000010000 */
[----:B------:R-:W-:Y:S01]  /*9d40*/  ISETP.NE.AND P6, PT, R19, R38, !P6 ;  /* 0x000000261300720c */ /* 0x000fe200077c5270 */
[CC--:B------:R-:W-:Y:S02]  /*9d50*/  IMAD R19, R0.reuse, R29.reuse, 0x3 ;  /* 0x0000000300137424 */ /* 0x0c0fe400078e021d */
        /* <DEDUP_REMOVED lines=10> */
[----:B------:R-:W-:Y:S01]  /*9e00*/  ISETP.NE.AND P6, PT, R6, R8, PT ;  /* 0x000000080600720c */ /* 0x000fe20003fc5270 */
[--C-:B------:R-:W-:Y:S01]  /*9e10*/  @P0 IMAD.IADD R24, R24, 0x1, -R27.reuse ;  /* 0x0000000118180824 */ /* 0x100fe200078e0a1b */
[----:B------:R-:W-:Y:S01]  /*9e20*/  @P4 LEA R21, R21, UR4, 0x3 ;  /* 0x0000000415154c11 */ /* 0x000fe2000f8e18ff */
[----:B------:R0:W-:Y:S01]  /*9e30*/  @P2 STS.64 [R41], R2 ;  /* 0x0000000229002388 */ /* 0x0001e20000000a00 */
[----:B------:R-:W-:Y:S01]  /*9e40*/  ISETP.NE.AND P6, PT, R19, R38, !P6 ;  /* 0x000000261300720c */ /* 0x000fe200077c5270 */
[----:B------:R-:W-:Y:S01]  /*9e50*/  @P5 IMAD.IADD R39, R39, 0x1, -R27 ;  /* 0x0000000127275824 */ /* 0x000fe200078e0a1b */
[----:B------:R-:W-:Y:S01]  /*9e60*/  ISETP.NE.AND P2, PT, R32, R37, PT ;  /* 0x000000252000720c */ /* 0x000fe20003f45270 */
[----:B------:R0:W-:Y:S01]  /*9e70*/  @P1 STS.64 [R18], R4 ;  /* 0x0000000412001388 */ /* 0x0001e20000000a00 */
[----:B------:R-:W-:-:S02]  /*9e80*/  @P3 LEA R23, R23, UR4, 0x3 ;  /* 0x0000000417173c11 */ /* 0x000fc4000f8e18ff */
[----:B------:R-:W-:Y:S02]  /*9e90*/  ISETP.NE.AND P2, PT, R29, R38, !P2 ;  /* 0x000000261d00720c */ /* 0x000fe40005745270 */
[----:B------:R-:W-:Y:S02]  /*9ea0*/  @P0 LEA R24, R24, UR4, 0x3 ;  /* 0x0000000418180c11 */ /* 0x000fe4000f8e18ff */
[----:B------:R-:W-:-:S03]  /*9eb0*/  @P5 LEA R39, R39, UR4, 0x3 ;  /* 0x0000000427275c11 */ /* 0x000fc6000f8e18ff */
[----:B------:R-:W-:-:S05]  /*9ec0*/  @!P6 IMAD.IADD R22, R22, 0x1, -R27 ;  /* 0x000000011616e824 */ /* 0x000fca00078e0a1b */
[----:B------:R-:W-:Y:S01]  /*9ed0*/  @!P6 LEA R22, R22, UR4, 0x3 ;  /* 0x000000041616ec11 */ /* 0x000fe2000f8e18ff */
[----:B------:R-:W-:-:S04]  /*9ee0*/  @!P2 IMAD.IADD R36, R36, 0x1, -R27 ;  /* 0x000000012424a824 */ /* 0x000fc800078e0a1b */
[----:B------:R0:W-:Y:S01]  /*9ef0*/  @!P6 STS.64 [R22], R6 ;  /* 0x000000061600e388 */ /* 0x0001e20000000a00 */
[----:B------:R-:W-:-:S03]  /*9f00*/  @!P2 LEA R36, R36, UR4, 0x3 ;  /* 0x000000042424ac11 */ /* 0x000fc6000f8e18ff */
[----:B------:R0:W-:Y:S04]  /*9f10*/  @P4 STS.64 [R21], R8 ;  /* 0x0000000815004388 */ /* 0x0001e80000000a00 */
[----:B------:R0:W-:Y:S04]  /*9f20*/  @P3 STS.64 [R23], R10 ;  /* 0x0000000a17003388 */ /* 0x0001e80000000a00 */
[----:B------:R0:W-:Y:S01]  /*9f30*/  @P0 STS.64 [R24], R12 ;  /* 0x0000000c18000388 */ /* 0x0001e20000000a00 */
[----:B------:R-:W-:-:S03]  /*9f40*/  ISETP.GE.AND P0, PT, R0, R17, PT ;  /* 0x000000110000720c */ /* 0x000fc60003f06270 */
[----:B------:R0:W-:Y:S04]  /*9f50*/  @P5 STS.64 [R39], R14 ;  /* 0x0000000e27005388 */ /* 0x0001e80000000a00 */
[----:B------:R0:W-:Y:S01]  /*9f60*/  @!P2 STS.64 [R36], R32 ;  /* 0x000000202400a388 */ /* 0x0001e20000000a00 */
[----:B------:R-:W-:Y:S06]  /*9f70*/  BAR.SYNC.DEFER_BLOCKING 0x0 ;  /* 0x0000000000007b1d */ /* 0x000fec0000010000 */
[----:B------:R-:W-:Y:S05]  /*9f80*/  @P0 BRA `(.L_x_870) ;  /* 0x0000000c00a00947 */ /* 0x000fea0003800000 */
[----:B0-----:R-:W-:Y:S01]  /*9f90*/  LOP3.LUT R2, RZ, R0, RZ, 0x33, !PT ;  /* 0x00000000ff027212 */ /* 0x001fe200078e33ff */
[----:B------:R-:W-:Y:S01]  /*9fa0*/  BSSY.RECONVERGENT B1, `(.L_x_871) ;  /* 0x000001b000017945 */ /* 0x000fe20003800200 */
[----:B------:R-:W-:-:S03]  /*9fb0*/  IMAD.MOV.U32 R36, RZ, RZ, R0 ;  /* 0x000000ffff247224 */ /* 0x000fc600078e0000 */
        /* <DEDUP_REMOVED lines=15> */
.L_x_873:
        /* <DEDUP_REMOVED lines=10> */
.L_x_872:
[----:B------:R-:W-:Y:S05]  /*a150*/  BSYNC.RECONVERGENT B1 ;  /* 0x0000000000017941 */ /* 0x000fea0003800200 */
.L_x_871:
[----:B------:R-:W-:Y:S05]  /*a160*/  @!P1 BRA `(.L_x_870) ;  /* 0x0000000c00289947 */ /* 0x000fea0003800000 */
[----:B------:R-:W0:Y:S01]  /*a170*/  LDCU.128 UR8, c[0x0][0x390] ;  /* 0x00007200ff0877ac */ /* 0x000e220008000c00 */
[----:B--2---:R-:W-:Y:S01]  /*a180*/  IMAD.IADD R2, R17, 0x1, -R36 ;  /* 0x0000000111027824 */ /* 0x004fe200078e0a24 */
[----:B------:R-:W-:Y:S01]  /*a190*/  LEA R3, R36, UR4, 0x3 ;  /* 0x0000000424037c11 */ /* 0x000fe2000f8e18ff */
[----:B------:R-:W-:Y:S01]  /*a1a0*/  BSSY.RECONVERGENT B1, `(.L_x_874) ;  /* 0x0000050000017945 */ /* 0x000fe20003800200 */
[----:B------:R-:W-:Y:S02]  /*a1b0*/  PLOP3.LUT P0, PT, PT, PT, PT, 0x80, 0x8 ;  /* 0x000000000008781c */ /* 0x000fe40003f0f070 */
[----:B------:R-:W-:Y:S01]  /*a1c0*/  ISETP.GT.AND P1, PT, R2, 0xc00, PT ;  /* 0x00000c000200780c */ /* 0x000fe20003f24270 */
[----:B------:R-:W-:Y:S02]  /*a1d0*/  IMAD.IADD R2, R36, 0x1, R27 ;  /* 0x0000000124027824 */ /* 0x000fe400078e021b */
[----:B------:R-:W-:Y:S01]  /*a1e0*/  VIADD R3, R3, 0x1000 ;  /* 0x0000100003037836 */ /* 0x000fe20000000000 */
[----:B0-----:R-:W-:-:S02]  /*a1f0*/  UIADD3 UR8, UP0, UPT, UR8, 0x800, URZ ;  /* 0x0000080008087890 */ /* 0x001fc4000ff1e0ff */
[----:B------:R-:W-:Y:S02]  /*a200*/  UIADD3 UR10, UP1, UPT, UR10, 0x800, URZ ;  /* 0x000008000a0a7890 */ /* 0x000fe4000ff3e0ff */
        /* <DEDUP_REMOVED lines=9> */
.L_x_876:
[----:B---3--:R-:W0:Y:S01]  /*a2a0*/  LDS.64 R42, [R3+-0x1000] ;  /* 0xfff00000032a7984 */ /* 0x008e220000000a00 */
[----:B------:R-:W-:-:S03]  /*a2b0*/  IMAD.WIDE R50, R2, 0x4, R6 ;  /* 0x0000000402327825 */ /* 0x000fc600078e0206 */
        /* <DEDUP_REMOVED lines=17> */
[----:B0-----:R-:W-:Y:S04]  /*a3d0*/  STG.E desc[UR12][R50.64+-0x800], R42 ;  /* 0xfff8002a32007986 */ /* 0x001fe8000c10190c */
[----:B------:R-:W0:Y:S04]  /*a3e0*/  LDS.64 R12, [R3+0x5800] ;  /* 0x00580000030c7984 */ /* 0x000e280000000a00 */
[----:B------:R-:W-:Y:S04]  /*a3f0*/  STG.E desc[UR12][R40.64+-0x800], R43 ;  /* 0xfff8002b28007986 */ /* 0x000fe8000c10190c */
[----:B------:R-:W0:Y:S04]  /*a400*/  LDS.64 R42, [R3+0x6000] ;  /* 0x00600000032a7984 */ /* 0x000e280000000a00 */
[----:B------:R2:W0:Y:S04]  /*a410*/  LDS.64 R44, [R3+0x6800] ;  /* 0x00680000032c7984 */ /* 0x0004280000000a00 */
[----:B-1----:R-:W-:Y:S04]  /*a420*/  STG.E desc[UR12][R50.64+-0x400], R48 ;  /* 0xfffc003032007986 */ /* 0x002fe8000c10190c */
[----:B------:R1:W-:Y:S01]  /*a430*/  STG.E desc[UR12][R40.64+-0x400], R49 ;  /* 0xfffc003128007986 */ /* 0x0003e2000c10190c */
[----:B--2---:R-:W-:-:S03]  /*a440*/  VIADD R3, R3, 0x8000 ;  /* 0x0000800003037836 */ /* 0x004fc60000000000 */
[----:B------:R-:W-:Y:S04]  /*a450*/  STG.E desc[UR12][R50.64], R46 ;  /* 0x0000002e32007986 */ /* 0x000fe8000c10190c */
[----:B------:R-:W-:Y:S01]  /*a460*/  STG.E desc[UR12][R40.64], R47 ;  /* 0x0000002f28007986 */ /* 0x000fe2000c10190c */
[----:B-1----:R-:W-:-:S03]  /*a470*/  IMAD.WIDE R48, R5, 0x4, R8 ;  /* 0x0000000405307825 */ /* 0x002fc600078e0208 */
[----:B---3--:R-:W-:Y:S01]  /*a480*/  STG.E desc[UR12][R50.64+0x400], R34 ;  /* 0x0004002232007986 */ /* 0x008fe2000c10190c */
[----:B------:R-:W-:-:S03]  /*a490*/  VIADD R5, R2, 0x800 ;  /* 0x0000080002057836 */ /* 0x000fc60000000000 */
[----:B------:R1:W-:Y:S04]  /*a4a0*/  STG.E desc[UR12][R40.64+0x400], R35 ;  /* 0x0004002328007986 */ /* 0x0003e8000c10190c */
[----:B----4-:R-:W-:Y:S04]  /*a4b0*/  STG.E desc[UR12][R52.64+-0x800], R18 ;  /* 0xfff8001234007986 */ /* 0x010fe8000c10190c */
[----:B------:R2:W-:Y:S04]  /*a4c0*/  STG.E desc[UR12][R48.64+-0x800], R19 ;  /* 0xfff8001330007986 */ /* 0x0005e8000c10190c */
[----:B-----5:R-:W-:Y:S01]  /*a4d0*/  STG.E desc[UR12][R52.64+-0x400], R10 ;  /* 0xfffc000a34007986 */ /* 0x020fe2000c10190c */
[----:B-1----:R-:W-:-:S03]  /*a4e0*/  IMAD.WIDE R34, R5, 0x4, R6 ;  /* 0x0000000405227825 */ /* 0x002fc600078e0206 */
[----:B------:R1:W-:Y:S01]  /*a4f0*/  STG.E desc[UR12][R48.64+-0x400], R11 ;  /* 0xfffc000b30007986 */ /* 0x0003e2000c10190c */
[----:B------:R-:W-:-:S03]  /*a500*/  IMAD.WIDE R40, R5, 0x4, R8 ;  /* 0x0000000405287825 */ /* 0x000fc600078e0208 */
[----:B------:R3:W-:Y:S01]  /*a510*/  STG.E desc[UR12][R52.64], R24 ;  /* 0x0000001834007986 */ /* 0x0007e2000c10190c */
[C---:B--2---:R-:W-:Y:S02]  /*a520*/  VIADD R19, R2.reuse, 0xc00 ;  /* 0x00000c0002137836 */ /* 0x044fe40000000000 */
[----:B------:R-:W-:Y:S01]  /*a530*/  VIADD R2, R2, 0x1000 ;  /* 0x0000100002027836 */ /* 0x000fe20000000000 */
[----:B------:R3:W-:Y:S04]  /*a540*/  STG.E desc[UR12][R48.64], R25 ;  /* 0x0000001930007986 */ /* 0x0007e8000c10190c */
[----:B------:R3:W-:Y:S01]  /*a550*/  STG.E desc[UR12][R52.64+0x400], R32 ;  /* 0x0004002034007986 */ /* 0x0007e2000c10190c */
[----:B-1----:R-:W-:-:S03]  /*a560*/  IMAD.WIDE R10, R19, 0x4, R6 ;  /* 0x00000004130a7825 */ /* 0x002fc600078e0206 */
[----:B------:R3:W-:Y:S01]  /*a570*/  STG.E desc[UR12][R48.64+0x400], R33 ;  /* 0x0004002130007986 */ /* 0x0007e2000c10190c */
[----:B------:R-:W-:-:S03]  /*a580*/  IMAD.WIDE R18, R19, 0x4, R8 ;  /* 0x0000000413127825 */ /* 0x000fc600078e0208 */
        /* <DEDUP_REMOVED lines=10> */
[----:B0-----:R3:W-:Y:S04]  /*a630*/  STG.E desc[UR12][R10.64+-0x400], R12 ;  /* 0xfffc000c0a007986 */ /* 0x0017e8000c10190c */
[----:B------:R3:W-:Y:S04]  /*a640*/  STG.E desc[UR12][R18.64+-0x400], R13 ;  /* 0xfffc000d12007986 */ /* 0x0007e8000c10190c */
[----:B------:R3:W-:Y:S04]  /*a650*/  STG.E desc[UR12][R10.64], R42 ;  /* 0x0000002a0a007986 */ /* 0x0007e8000c10190c */
[----:B------:R3:W-:Y:S04]  /*a660*/  STG.E desc[UR12][R18.64], R43 ;  /* 0x0000002b12007986 */ /* 0x0007e8000c10190c */
[----:B------:R3:W-:Y:S04]  /*a670*/  STG.E desc[UR12][R10.64+0x400], R44 ;  /* 0x0004002c0a007986 */ /* 0x0007e8000c10190c */
[----:B------:R3:W-:Y:S01]  /*a680*/  STG.E desc[UR12][R18.64+0x400], R45 ;  /* 0x0004002d12007986 */ /* 0x0007e2000c10190c */
[----:B------:R-:W-:Y:S05]  /*a690*/  @!P1 BRA `(.L_x_876) ;  /* 0xfffffffc00009947 */ /* 0x000fea000383ffff */
.L_x_875:
[----:B------:R-:W-:Y:S05]  /*a6a0*/  BSYNC.RECONVERGENT B1 ;  /* 0x0000000000017941 */ /* 0x000fea0003800200 */
.L_x_874:
[----:B------:R-:W-:Y:S01]  /*a6b0*/  IMAD.IADD R4, R17, 0x1, -R36 ;  /* 0x0000000111047824 */ /* 0x000fe200078e0a24 */
[----:B------:R-:W-:Y:S04]  /*a6c0*/  BSSY.RECONVERGENT B1, `(.L_x_877) ;  /* 0x0000024000017945 */ /* 0x000fe80003800200 */
[----:B------:R-:W-:-:S13]  /*a6d0*/  ISETP.GT.AND P1, PT, R4, 0x400, PT ;  /* 0x000004000400780c */ /* 0x000fda0003f24270 */
[----:B------:R-:W-:Y:S05]  /*a6e0*/  @!P1 BRA `(.L_x_878) ;  /* 0x0000000000849947 */ /* 0x000fea0003800000 */
[----:B---3--:R-:W0:Y:S01]  /*a6f0*/  LDS.64 R32, [R3+-0x1000] ;  /* 0xfff0000003207984 */ /* 0x008e220000000a00 */
        /* <DEDUP_REMOVED lines=32> */
.L_x_878:
[----:B------:R-:W-:Y:S05]  /*a900*/  BSYNC.RECONVERGENT B1 ;  /* 0x0000000000017941 */ /* 0x000fea0003800200 */
.L_x_877:
[----:B------:R-:W-:-:S13]  /*a910*/  ISETP.LT.OR P0, PT, R36, R17, P0 ;  /* 0x000000112400720c */ /* 0x000fda0000701670 */
[----:B------:R-:W-:Y:S05]  /*a920*/  @!P0 BRA `(.L_x_870) ;  /* 0x0000000400388947 */ /* 0x000fea0003800000 */
[----:B0-----:R-:W0:Y:S01]  /*a930*/  LDS.64 R4, [R3+-0x1000] ;  /* 0xfff0000003047984 */ /* 0x001e220000000a00 */
[----:B------:R-:W-:-:S03]  /*a940*/  IMAD.WIDE R6, R2, 0x4, R6 ;  /* 0x0000000402067825 */ /* 0x000fc600078e0206 */
[----:B---3--:R-:W1:Y:S01]  /*a950*/  LDS.64 R10, [R3+-0x800] ;  /* 0xfff80000030a7984 */ /* 0x008e620000000a00 */
[----:B------:R-:W-:-:S03]  /*a960*/  IMAD.WIDE R8, R2, 0x4, R8 ;  /* 0x0000000402087825 */ /* 0x000fc600078e0208 */
        /* <DEDUP_REMOVED lines=11> */
.L_x_869:
[----:B------:R-:W0:Y:S01]  /*aa20*/  LDC.64 R30, c[0x0][0x390] ;  /* 0x0000e400ff1e7b82 */ /* 0x000e220000000a00 */
[----:B------:R-:W-:Y:S01]  /*aa30*/  ISETP.NE.AND P6, PT, R34, R2, PT ;  /* 0x000000022200720c */ /* 0x000fe20003fc5270 */
[----:B------:R-:W-:-:S03]  /*aa40*/  IMAD.MOV.U32 R17, RZ, RZ, 0x9 ;  /* 0x00000009ff117424 */ /* 0x000fc600078e00ff */
[----:B------:R-:W-:Y:S01]  /*aa50*/  ISETP.NE.AND P6, PT, R19, R38, !P6 ;  /* 0x000000261300720c */ /* 0x000fe200077c5270 */
[CC--:B------:R-:W-:Y:S02]  /*aa60*/  IMAD R19, R0.reuse, R17.reuse, 0x3 ;  /* 0x0000000300137424 */ /* 0x0c0fe400078e0211 */
[----:B------:R-:W1:Y:S01]  /*aa70*/  LDC.64 R26, c[0x0][0x390] ;  /* 0x0000e400ff1a7b82 */ /* 0x000e620000000a00 */
[----:B------:R-:W-:-:S07]  /*aa80*/  IMAD R17, R0, R17, 0x8 ;  /* 0x0000000800117424 */ /* 0x000fce00078e0211 */
[----:B------:R-:W2:Y:S08]  /*aa90*/  LDC.64 R28, c[0x0][0x398] ;  /* 0x0000e600ff1c7b82 */ /* 0x000eb00000000a00 */
[----:B------:R-:W3:Y:S01]  /*aaa0*/  LDC.64 R42, c[0x0][0x398] ;  /* 0x0000e600ff2a7b82 */ /* 0x000ee20000000a00 */
[----:B0-----:R-:W-:-:S07]  /*aab0*/  @P2 IMAD.WIDE R50, R41, 0x4, R30 ;  /* 0x0000000429322825 */ /* 0x001fce00078e021e */
[----:B------:R-:W0:Y:S01]  /*aac0*/  LDC.64 R30, c[0x0][0x390] ;  /* 0x0000e400ff1e7b82 */ /* 0x000e220000000a00 */
[----:B-1----:R-:W-:-:S05]  /*aad0*/  @!P6 IMAD.WIDE R26, R25, 0x4, R26 ;  /* 0x00000004191ae825 */ /* 0x002fca00078e021a */
[----:B------:R-:W-:Y:S02]  /*aae0*/  @!P6 STG.E desc[UR12][R26.64], R34 ;  /* 0x000000221a00e986 */ /* 0x000fe4000c10190c */
[----:B------:R-:W1:Y:S01]  /*aaf0*/  LDC.64 R48, c[0x0][0x398] ;  /* 0x0000e600ff307b82 */ /* 0x000e620000000a00 */
[----:B--2---:R-:W-:-:S05]  /*ab00*/  @!P6 IMAD.WIDE R28, R25, 0x4, R28 ;  /* 0x00000004191ce825 */ /* 0x004fca00078e021c */
[----:B------:R2:W-:Y:S01]  /*ab10*/  @!P6 STG.E desc[UR12][R28.64], R35 ;  /* 0x000000231c00e986 */ /* 0x0005e2000c10190c */
[----:B------:R-:W-:Y:S01]  /*ab20*/  ISETP.NE.AND P6, PT, R6, R8, PT ;  /* 0x000000080600720c */ /* 0x000fe20003fc5270 */
[----:B------:R-:W4:Y:S01]  /*ab30*/  LDC.64 R44, c[0x0][0x398] ;  /* 0x0000e600ff2c7b82 */ /* 0x000f220000000a00 */
[----:B---3--:R-:W-:Y:S01]  /*ab40*/  @P2 IMAD.WIDE R42, R41, 0x4, R42 ;  /* 0x00000004292a2825 */ /* 0x008fe200078e022a */
[----:B------:R3:W-:Y:S01]  /*ab50*/  @P2 STG.E desc[UR12][R50.64], R2 ;  /* 0x0000000232002986 */ /* 0x0007e2000c10190c */
[----:B------:R-:W-:-:S03]  /*ab60*/  ISETP.NE.AND P6, PT, R19, R38, !P6 ;  /* 0x000000261300720c */ /* 0x000fc600077c5270 */
[----:B------:R5:W-:Y:S02]  /*ab70*/  @P2 STG.E desc[UR12][R42.64], R3 ;  /* 0x000000032a002986 */ /* 0x000be4000c10190c */
[----:B------:R-:W3:Y:S01]  /*ab80*/  LDC.64 R46, c[0x0][0x390] ;  /* 0x0000e400ff2e7b82 */ /* 0x000ee20000000a00 */
[----:B0-----:R-:W-:-:S05]  /*ab90*/  @P1 IMAD.WIDE R40, R18, 0x4, R30 ;  /* 0x0000000412281825 */ /* 0x001fca00078e021e */
[----:B------:R0:W-:Y:S02]  /*aba0*/  @P1 STG.E desc[UR12][R40.64], R4 ;  /* 0x0000000428001986 */ /* 0x0001e4000c10190c */
[----:B--2---:R-:W2:Y:S01]  /*abb0*/  LDC.64 R34, c[0x0][0x390] ;  /* 0x0000e400ff227b82 */ /* 0x004ea20000000a00 */
[----:B-1----:R-:W-:-:S05]  /*abc0*/  @P1 IMAD.WIDE R48, R18, 0x4, R48 ;  /* 0x0000000412301825 */ /* 0x002fca00078e0230 */
[----:B------:R1:W-:Y:S01]  /*abd0*/  @P1 STG.E desc[UR12][R48.64], R5 ;  /* 0x0000000530001986 */ /* 0x0003e2000c10190c */
[----:B------:R-:W-:Y:S01]  /*abe0*/  ISETP.NE.AND P1, PT, R32, R37, PT ;  /* 0x000000252000720c */ /* 0x000fe20003f25270 */
[----:B------:R-:W5:Y:S01]  /*abf0*/  LDC.64 R30, c[0x0][0x398] ;  /* 0x0000e600ff1e7b82 */ /* 0x000f620000000a00 */
[----:B----4-:R-:W-:Y:S02]  /*ac00*/  @!P6 IMAD.WIDE R52, R22, 0x4, R44 ;  /* 0x000000041634e825 */ /* 0x010fe400078e022c */
[----:B------:R-:W-:-:S05]  /*ac10*/  ISETP.NE.AND P1, PT, R17, R38, !P1 ;  /* 0x000000261100720c */ /* 0x000fca0004f25270 */
[----:B------:R-:W4:Y:S01]  /*ac20*/  LDC.64 R28, c[0x0][0x390] ;  /* 0x0000e400ff1c7b82 */ /* 0x000f220000000a00 */
[----:B---3--:R-:W-:-:S05]  /*ac30*/  @!P6 IMAD.WIDE R46, R22, 0x4, R46 ;  /* 0x00000004162ee825 */ /* 0x008fca00078e022e */
[----:B------:R1:W-:Y:S02]  /*ac40*/  @!P6 STG.E desc[UR12][R46.64], R6 ;  /* 0x000000062e00e986 */ /* 0x0003e4000c10190c */
[----:B------:R-:W3:Y:S01]  /*ac50*/  LDC.64 R18, c[0x0][0x398] ;  /* 0x0000e600ff127b82 */ /* 0x000ee20000000a00 */
[C---:B--2---:R-:W-:Y:S01]  /*ac60*/  @P4 IMAD.WIDE R34, R21.reuse, 0x4, R34 ;  /* 0x0000000415224825 */ /* 0x044fe200078e0222 */
[----:B------:R1:W-:Y:S04]  /*ac70*/  @!P6 STG.E desc[UR12][R52.64], R7 ;  /* 0x000000073400e986 */ /* 0x0003e8000c10190c */
[----:B------:R1:W-:Y:S02]  /*ac80*/  @P4 STG.E desc[UR12][R34.64], R8 ;  /* 0x0000000822004986 */ /* 0x0003e4000c10190c */
[----:B------:R-:W2:Y:S01]  /*ac90*/  LDC.64 R26, c[0x0][0x390] ;  /* 0x0000e400ff1a7b82 */ /* 0x000ea20000000a00 */
[----:B-----5:R-:W-:-:S05]  /*aca0*/  @P4 IMAD.WIDE R30, R21, 0x4, R30 ;  /* 0x00000004151e4825 */ /* 0x020fca00078e021e */
[----:B------:R1:W-:Y:S02]  /*acb0*/  @P4 STG.E desc[UR12][R30.64], R9 ;  /* 0x000000091e004986 */ /* 0x0003e4000c10190c */
[----:B------:R-:W5:Y:S01]  /*acc0*/  LDC.64 R50, c[0x0][0x398] ;  /* 0x0000e600ff327b82 */ /* 0x000f620000000a00 */
[----:B----4-:R-:W-:-:S05]  /*acd0*/  @P3 IMAD.WIDE R28, R23, 0x4, R28 ;  /* 0x00000004171c3825 */ /* 0x010fca00078e021c */
[----:B------:R1:W-:Y:S02]  /*ace0*/  @P3 STG.E desc[UR12][R28.64], R10 ;  /* 0x0000000a1c003986 */ /* 0x0003e4000c10190c */
[----:B------:R-:W4:Y:S01]  /*acf0*/  LDC.64 R44, c[0x0][0x390] ;  /* 0x0000e400ff2c7b82 */ /* 0x000f220000000a00 */
[----:B---3--:R-:W-:-:S05]  /*ad00*/  @P3 IMAD.WIDE R18, R23, 0x4, R18 ;  /* 0x0000000417123825 */ /* 0x008fca00078e0212 */
[----:B------:R1:W-:Y:S02]  /*ad10*/  @P3 STG.E desc[UR12][R18.64], R11 ;  /* 0x0000000b12003986 */ /* 0x0003e4000c10190c */
[----:B------:R-:W3:Y:S01]  /*ad20*/  LDC.64 R42, c[0x0][0x398] ;  /* 0x0000e600ff2a7b82 */ /* 0x000ee20000000a00 */
[----:B--2---:R-:W-:-:S05]  /*ad30*/  @P0 IMAD.WIDE R26, R24, 0x4, R26 ;  /* 0x00000004181a0825 */ /* 0x004fca00078e021a */
[----:B------:R1:W-:Y:S02]  /*ad40*/  @P0 STG.E desc[UR12][R26.64], R12 ;  /* 0x0000000c1a000986 */ /* 0x0003e4000c10190c */
[----:B0-----:R-:W0:Y:S01]  /*ad50*/  LDC.64 R40, c[0x0][0x390] ;  /* 0x0000e400ff287b82 */ /* 0x001e220000000a00 */
[----:B-----5:R-:W-:-:S05]  /*ad60*/  @P0 IMAD.WIDE R50, R24, 0x4, R50 ;  /* 0x0000000418320825 */ /* 0x020fca00078e0232 */
[----:B------:R1:W-:Y:S02]  /*ad70*/  @P0 STG.E desc[UR12][R50.64], R13 ;  /* 0x0000000d32000986 */ /* 0x0003e4000c10190c */
[----:B------:R-:W2:Y:S01]  /*ad80*/  LDC.64 R2, c[0x0][0x398] ;  /* 0x0000e600ff027b82 */ /* 0x000ea20000000a00 */
[----:B----4-:R-:W-:-:S05]  /*ad90*/  @P5 IMAD.WIDE R44, R39, 0x4, R44 ;  /* 0x00000004272c5825 */ /* 0x010fca00078e022c */
[----:B------:R1:W-:Y:S01]  /*ada0*/  @P5 STG.E desc[UR12][R44.64], R14 ;  /* 0x0000000e2c005986 */ /* 0x0003e2000c10190c */
[----:B---3--:R-:W-:-:S05]  /*adb0*/  @P5 IMAD.WIDE R42, R39, 0x4, R42 ;  /* 0x00000004272a5825 */ /* 0x008fca00078e022a */
[----:B------:R1:W-:Y:S01]  /*adc0*/  @P5 STG.E desc[UR12][R42.64], R15 ;  /* 0x0000000f2a005986 */ /* 0x0003e2000c10190c */
[----:B0-----:R-:W-:-:S05]  /*add0*/  @!P1 IMAD.WIDE R40, R36, 0x4, R40 ;  /* 0x0000000424289825 */ /* 0x001fca00078e0228 */
[----:B------:R1:W-:Y:S01]  /*ade0*/  @!P1 STG.E desc[UR12][R40.64], R32 ;  /* 0x0000002028009986 */ /* 0x0003e2000c10190c */
[----:B--2---:R-:W-:-:S05]  /*adf0*/  @!P1 IMAD.WIDE R2, R36, 0x4, R2 ;  /* 0x0000000424029825 */ /* 0x004fca00078e0202 */
[----:B------:R1:W-:Y:S02]  /*ae00*/  @!P1 STG.E desc[UR12][R2.64], R33 ;  /* 0x0000002102009986 */ /* 0x0003e4000c10190c */
.L_x_870:
[----:B------:R-:W-:Y:S05]  /*ae10*/  BSYNC.RECONVERGENT B0 ;  /* 0x0000000000007941 */ /* 0x000fea0003800200 */
.L_x_868:
[----:B------:R-:W-:-:S13]  /*ae20*/  ISETP.NE.AND P0, PT, R0, 0xff, PT ;  /* 0x000000ff0000780c */ /* 0x000fda0003f05270 */
[----:B------:R-:W-:Y:S05]  /*ae30*/  @P0 EXIT ;  /* 0x000000000000094d */ /* 0x000fea0003800000 */
[----:B012---:R-:W0:Y:S01]  /*ae40*/  LDC.64 R2, c[0x0][0x390] ;  /* 0x0000e400ff027b82 */ /* 0x007e220000000a00 */
[----:B------:R-:W-:-:S07]  /*ae50*/  ISETP.NE.AND P0, PT, R38, 0x900, PT ;  /* 0x000009002600780c */ /* 0x000fce0003f05270 */
[----:B----4-:R-:W1:Y:S08]  /*ae60*/  LDC.64 R4, c[0x0][0x398] ;  /* 0x0000e600ff047b82 */ /* 0x010e700000000a00 */
        /* <DEDUP_REMOVED lines=8> */
.L_x_824:
[----:B------:R-:W-:Y:S01]  /*aef0*/  BSSY B0, `(.L_x_879) ;  /* 0x0000006000007945 */ /* 0x000fe20003800000 */
[----:B------:R-:W-:Y:S01]  /*af00*/  PLOP3.LUT P3, PT, P1, PT, PT, 0x8, 0x80 ;  /* 0x000000000080781c */ /* 0x000fe20000f6e170 */
[----:B------:R-:W-:-:S12]  /*af10*/  IMAD.MOV.U32 R21, RZ, RZ, -0x1 ;  /* 0xffffffffff157424 */ /* 0x000fd800078e00ff */
[----:B------:R-:W-:Y:S05]  /*af20*/  WARPSYNC.COLLECTIVE R21, `(.L_x_880) ;  /* 0x0000000015087348 */ /* 0x000fea0003c00000 */
[----:B------:R-:W-:Y:S01]  /*af30*/  VOTE.ANY P3, P3 ;  /* 0x0000000000ff7806 */ /* 0x000fe20001860100 */
[----:B------:R-:W-:-:S12]  /*af40*/  ENDCOLLECTIVE ;  /* 0x000000000000791b */ /* 0x000fd80003800000 */
.L_x_880:
[----:B------:R-:W-:Y:S05]  /*af50*/  BSYNC B0 ;  /* 0x0000000000007941 */ /* 0x000fea0003800000 */
.L_x_879:
[----:B------:R-:W-:Y:S01]  /*af60*/  PLOP3.LUT P1, PT, P3, PT, PT, 0x80, 0x8 ;  /* 0x000000000008781c */ /* 0x000fe20001f2f070 */
[----:B------:R-:W-:-:S12]  /*af70*/  BRA `(.L_x_881) ;  /* 0xffffff8400107947 */ /* 0x000fd8000383ffff */
.L_x_826:
[----:B------:R-:W0:Y:S01]  /*af80*/  S2R R17, SR_GEMASK ;  /* 0x0000000000117919 */ /* 0x000e220000003c00 */
[----:B------:R-:W-:Y:S01]  /*af90*/  ISETP.NE.U32.AND P3, PT, R14, 0x65, PT ;  /* 0x000000650e00780c */ /* 0x000fe20003f65070 */
[----:B------:R-:W-:Y:S01]  /*afa0*/  BSSY B0, `(.L_x_882) ;  /* 0x0000007000007945 */ /* 0x000fe20003800000 */
[----:B------:R-:W-:Y:S01]  /*afb0*/  PLOP3.LUT P5, PT, P5, PT, PT, 0x8, 0x80 ;  /* 0x000000000080781c */ /* 0x000fe20002fae170 */
[----:B------:R-:W-:Y:S01]  /*afc0*/  IMAD.MOV.U32 R21, RZ, RZ, -0x1 ;  /* 0xffffffffff157424 */ /* 0x000fe200078e00ff */
[----:B------:R-:W-:-:S13]  /*afd0*/  ISETP.NE.AND.EX P3, PT, R15, RZ, PT, P3 ;  /* 0x000000ff0f00720c */ /* 0x000fda0003f65330 */
[----:B0-----:R-:W-:Y:S05]  /*afe0*/  WARPSYNC.COLLECTIVE R21, `(.L_x_883) ;  /* 0x0000000015087348 */ /* 0x001fea0003c00000 */
[----:B------:R-:W-:Y:S01]  /*aff0*/  VOTE.ANY R21, PT, P5 ;  /* 0x0000000000157806 */ /* 0x000fe200028e0100 */
[----:B0-----:R-:W-:Y:S06]  /*b000*/  ENDCOLLECTIVE ;  /* 0x000000000000791b */ /* 0x001fec0003800000 */
.L_x_883:
[----:B------:R-:W-:Y:S05]  /*b010*/  BSYNC B0 ;  /* 0x0000000000007941 */ /* 0x000fea0003800000 */
.L_x_882:
[----:B------:R-:W-:Y:S01]  /*b020*/  LOP3.LUT R21, R21, 0x80000000, R17, 0xec, !PT ;  /* 0x8000000015157812 */ /* 0x000fe200078eec11 */
[----:B------:R-:W-:Y:S01]  /*b030*/  IMAD.MOV.U32 R26, RZ, RZ, R12 ;  /* 0x000000ffff1a7224 */ /* 0x000fe200078e000c */
[----:B------:R-:W-:Y:S01]  /*b040*/  ISETP.NE.AND P2, PT, R12, RZ, PT ;  /* 0x000000ff0c00720c */ /* 0x000fe20003f45270 */
[----:B------:R-:W-:Y:S02]  /*b050*/  IMAD.MOV.U32 R19, RZ, RZ, 0x1 ;  /* 0x00000001ff137424 */ /* 0x000fe400078e00ff */
[----:B------:R-:W-:Y:S02]  /*b060*/  VIADD R14, R21, 0xffffffff ;  /* 0xffffffff150e7836 */ /* 0x000fe40000000000 */
[----:B------:R-:W-:-:S03]  /*b070*/  VIADD R15, R36, 0x4 ;  /* 0x00000004240f7836 */ /* 0x000fc60000000000 */
[----:B------:R-:W-:Y:S01]  /*b080*/  LOP3.LUT R14, R21, R14, RZ, 0xc, !PT ;  /* 0x0000000e150e7212 */ /* 0x000fe200078e0cff */
[----:B------:R-:W-:-:S03]  /*b090*/  IMAD.MOV.U32 R21, RZ, RZ, -0x1 ;  /* 0xffffffffff157424 */ /* 0x000fc600078e00ff */
[----:B------:R0:W1:Y:S04]  /*b0a0*/  POPC R24, R14 ;  /* 0x0000000e00187309 */ /* 0x0000680000000000 */
[----:B01----:R-:W-:Y:S05]  /*b0b0*/  WARPSYNC.COLLECTIVE R21, `(.L_x_884) ;  /* 0x0000000015087348 */ /* 0x003fea0003c00000 */
[----:B-1----:R1:W2:Y:S02]  /*b0c0*/  SHFL.DOWN P5, R23, R26, R19, R24 ;  /* 0x080000131a177389 */ /* 0x0022a400000a0018 */
[----:B012---:R-:W-:Y:S05]  /*b0d0*/  ENDCOLLECTIVE ;  /* 0x000000000000791b */ /* 0x007fea0003800000 */
.L_x_884:
[----:B------:R-:W-:Y:S01]  /*b0e0*/  ISETP.GE.AND P1, PT, R36, R24, PT ;  /* 0x000000182400720c */ /* 0x000fe20003f26270 */
[----:B------:R-:W-:Y:S02]  /*b0f0*/  IMAD.MOV.U32 R26, RZ, RZ, R13 ;  /* 0x000000ffff1a7224 */ /* 0x000fe400078e000d */
[----:B------:R-:W-:-:S10]  /*b100*/  IMAD.MOV.U32 R18, RZ, RZ, R23 ;  /* 0x000000ffff127224 */ /* 0x000fd400078e0017 */
[----:B------:R-:W-:Y:S05]  /*b110*/  WARPSYNC.COLLECTIVE R21, `(.L_x_885) ;  /* 0x0000000015087348 */ /* 0x000fea0003c00000 */
[----:B------:R0:W1:Y:S02]  /*b120*/  SHFL.DOWN P5, R23, R26, R19, R24 ;  /* 0x080000131a177389 */ /* 0x00006400000a0018 */
[----:B01----:R-:W-:Y:S05]  /*b130*/  ENDCOLLECTIVE ;  /* 0x000000000000791b */ /* 0x003fea0003800000 */
.L_x_885:
[----:B------:R-:W-:-:S05]  /*b140*/  SEL R45, R18, RZ, !P1 ;  /* 0x000000ff122d7207 */ /* 0x000fca0004800000 */
[----:B------:R-:W-:-:S04]  /*b150*/  IMAD.IADD R45, R12, 0x1, R45 ;  /* 0x000000010c2d7824 */ /* 0x000fc800078e022d */
[----:B------:R-:W-:Y:S02]  /*b160*/  IMAD.MOV.U32 R26, RZ, RZ, R45 ;  /* 0x000000ffff1a7224 */ /* 0x000fe400078e002d */
[----:B------:R-:W-:Y:S01]  /*b170*/  IMAD.MOV.U32 R19, RZ, RZ, 0x2 ;  /* 0x00000002ff137424 */ /* 0x000fe200078e00ff */
[----:B------:R-:W-:Y:S02]  /*b180*/  SEL R23, R23, RZ, !P2 ;  /* 0x000000ff17177207 */ /* 0x000fe40005000000 */
[----:B------:R-:W-:Y:S02]  /*b190*/  ISETP.NE.AND P2, PT, R45, RZ, PT ;  /* 0x000000ff2d00720c */ /* 0x000fe40003f45270 */
[----:B------:R-:W-:-:S05]  /*b1a0*/  SEL R23, R23, RZ, !P1 ;  /* 0x000000ff17177207 */ /* 0x000fca0004800000 */
[----:B------:R-:W-:-:S07]  /*b1b0*/  IMAD.IADD R25, R13, 0x1, R23 ;  /* 0x000000010d197824 */ /* 0x000fce00078e0217 */
[----:B------:R-:W-:Y:S05]  /*b1c0*/  WARPSYNC.COLLECTIVE R21, `(.L_x_886) ;  /* 0x0000000015087348 */ /* 0x000fea0003c00000 */
[----:B------:R0:W1:Y:S02]  /*b1d0*/  SHFL.DOWN P5, R23, R26, R19, R24 ;  /* 0x080000131a177389 */ /* 0x00006400000a0018 */
[----:B01----:R-:W-:Y:S05]  /*b1e0*/  ENDCOLLECTIVE ;  /* 0x000000000000791b */ /* 0x003fea0003800000 */
.L_x_886:
[----:B------:R-:W-:-:S05]  /*b1f0*/  VIADD R13, R36, 0x2 ;  /* 0x00000002240d7836 */ /* 0x000fca0000000000 */
[----:B------:R-:W-:Y:S01]  /*b200*/  ISETP.GT.AND P1, PT, R13, R24, PT ;  /* 0x000000180d00720c */ /* 0x000fe20003f24270 */
[----:B------:R-:W-:Y:S02]  /*b210*/  IMAD.MOV.U32 R26, RZ, RZ, R25 ;  /* 0x000000ffff1a7224 */ /* 0x000fe400078e0019 */
[----:B------:R-:W-:-:S10]  /*b220*/  IMAD.MOV.U32 R16, RZ, RZ, R23 ;  /* 0x000000ffff107224 */ /* 0x000fd400078e0017 */
[----:B------:R-:W-:Y:S05]  /*b230*/  WARPSYNC.COLLECTIVE R21, `(.L_x_887) ;  /* 0x0000000015087348 */ /* 0x000fea0003c00000 */
[----:B------:R0:W1:Y:S02]  /*b240*/  SHFL.DOWN P5, R23, R26, R19, R24 ;  /* 0x080000131a177389 */ /* 0x00006400000a0018 */
[----:B01----:R-:W-:Y:S05]  /*b250*/  ENDCOLLECTIVE ;  /* 0x000000000000791b */ /* 0x003fea0003800000 */
.L_x_887:
[----:B------:R-:W-:-:S05]  /*b260*/  SEL R16, R16, RZ, !P1 ;  /* 0x000000ff10107207 */ /* 0x000fca0004800000 */
[----:B------:R-:W-:-:S04]  /*b270*/  IMAD.IADD R47, R45, 0x1, R16 ;  /* 0x000000012d2f7824 */ /* 0x000fc800078e0210 */
[----:B------:R-:W-:Y:S02]  /*b280*/  IMAD.MOV.U32 R26, RZ, RZ, R47 ;  /* 0x000000ffff1a7224 */ /* 0x000fe400078e002f */
[----:B------:R-:W-:Y:S01]  /*b290*/  IMAD.MOV.U32 R19, RZ, RZ, 0x4 ;  /* 0x00000004ff137424 */ /* 0x000fe200078e00ff */
[----:B------:R-:W-:Y:S02]  /*b2a0*/  SEL R23, R23, RZ, !P2 ;  /* 0x000000ff17177207 */ /* 0x000fe40005000000 */
[----:B------:R-:W-:Y:S02]  /*b2b0*/  ISETP.NE.AND P2, PT, R47, RZ, PT ;  /* 0x000000ff2f00720c */ /* 0x000fe40003f45270 */
[----:B------:R-:W-:-:S11]  /*b2c0*/  SEL R12, R23, RZ, !P1 ;  /* 0x000000ff170c7207 */ /* 0x000fd60004800000 */
[----:B------:R-:W-:Y:S05]  /*b2d0*/  WARPSYNC.COLLECTIVE R21, `(.L_x_888) ;  /* 0x0000000015087348 */ /* 0x000fea0003c00000 */
[----:B------:R0:W1:Y:S02]  /*b2e0*/  SHFL.DOWN P5, R23, R26, R19, R24 ;  /* 0x080000131a177389 */ /* 0x00006400000a0018 */
[----:B01----:R-:W-:Y:S05]  /*b2f0*/  ENDCOLLECTIVE ;  /* 0x000000000000791b */ /* 0x003fea0003800000 */
.L_x_888:
[----:B------:R-:W-:Y:S01]  /*b300*/  ISETP.GT.AND P1, PT, R15, R24, PT ;  /* 0x000000180f00720c */ /* 0x000fe20003f24270 */
[----:B------:R-:W-:-:S04]  /*b310*/  IMAD.IADD R13, R25, 0x1, R12 ;  /* 0x00000001190d7824 */ /* 0x000fc800078e020c */
[----:B------:R-:W-:Y:S02]  /*b320*/  IMAD.MOV.U32 R26, RZ, RZ, R13 ;  /* 0x000000ffff1a7224 */ /* 0x000fe400078e000d */
[----:B------:R-:W-:-:S07]  /*b330*/  IMAD.MOV.U32 R12, RZ, RZ, R23 ;  /* 0x000000ffff0c7224 */ /* 0x000fce00078e0017 */
[----:B------:R-:W-:Y:S05]  /*b340*/  WARPSYNC.COLLECTIVE R21, `(.L_x_889) ;  /* 0x0000000015087348 */ /* 0x000fea0003c00000 */
[----:B------:R0:W1:Y:S02]  /*b350*/  SHFL.DOWN P5, R23, R26, R19, R24 ;  /* 0x080000131a177389 */ /* 0x00006400000a0018 */
[----:B01----:R-:W-:Y:S05]  /*b360*/  ENDCOLLECTIVE ;  /* 0x000000000000791b */ /* 0x003fea0003800000 */
.L_x_889:
[----:B------:R-:W-:-:S05]  /*b370*/  SEL R12, R12, RZ, !P1 ;  /* 0x000000ff0c0c7207 */ /* 0x000fca0004800000 */
[----:B------:R-:W-:-:S04]  /*b380*/  IMAD.IADD R51, R47, 0x1, R12 ;  /* 0x000000012f337824 */ /* 0x000fc800078e020c */
[----:B------:R-:W-:Y:S02]  /*b390*/  IMAD.MOV.U32 R26, RZ, RZ, R51 ;  /* 0x000000ffff1a7224 */ /* 0x000fe400078e0033 */
[----:B------:R-:W-:Y:S01]  /*b3a0*/  IMAD.MOV.U32 R19, RZ, RZ, 0x8 ;  /* 0x00000008ff137424 */ /* 0x000fe200078e00ff */
[----:B------:R-:W-:-:S07]  /*b3b0*/  SEL R14, R23, RZ, !P2 ;  /* 0x000000ff170e7207 */ /* 0x000fce0005000000 */
[----:B------:R-:W-:Y:S05]  /*b3c0*/  WARPSYNC.COLLECTIVE R21, `(.L_x_890) ;  /* 0x0000000015087348 */ /* 0x000fea0003c00000 */
[----:B------:R0:W1:Y:S02]  /*b3d0*/  SHFL.DOWN P5, R23, R26, R19, R24 ;  /* 0x080000131a177389 */ /* 0x00006400000a0018 */
[----:B01----:R-:W-:Y:S05]  /*b3e0*/  ENDCOLLECTIVE ;  /* 0x000000000000791b */ /* 0x003fea0003800000 */
.L_x_890:
[----:B------:R-:W-:Y:S02]  /*b3f0*/  ISETP.NE.AND P2, PT, R51, RZ, PT ;  /* 0x000000ff3300720c */ /* 0x000fe40003f45270 */
[----:B------:R-:W-:-:S05]  /*b400*/  SEL R14, R14, RZ, !P1 ;  /* 0x000000ff0e0e7207 */ /* 0x000fca0004800000 */
[----:B------:R-:W-:Y:S01]  /*b410*/  IMAD.IADD R49, R13, 0x1, R14 ;  /* 0x000000010d317824 */ /* 0x000fe200078e020e */
[----:B------:R-:W-:Y:S01]  /*b420*/  LOP3.LUT R14, RZ, R0, RZ, 0x33, !PT ;  /* 0x00000000ff0e7212 */ /* 0x000fe200078e33ff */
[----:B------:R-:W-:Y:S02]  /*b430*/  VIADD R13, R36, 0x8 ;  /* 0x00000008240d7836 */ /* 0x000fe40000000000 */
[----:B------:R-:W-:-:S03]  /*b440*/  IMAD.MOV.U32 R26, RZ, RZ, R49 ;  /* 0x000000ffff1a7224 */ /* 0x000fc600078e0031 */
[----:B------:R-:W-:Y:S01]  /*b450*/  ISETP.GT.AND P1, PT, R13, R24, PT ;  /* 0x000000180d00720c */ /* 0x000fe20003f24270 */
[----:B------:R-:W-:Y:S02]  /*b460*/  IMAD.IADD R14, R14, 0x1, R39 ;  /* 0x000000010e0e7824 */ /* 0x000fe400078e0227 */
[----:B------:R-:W-:-:S10]  /*b470*/  IMAD.MOV.U32 R12, RZ, RZ, R23 ;  /* 0x000000ffff0c7224 */ /* 0x000fd400078e0017 */
[----:B------:R-:W-:Y:S05]  /*b480*/  WARPSYNC.COLLECTIVE R21, `(.L_x_891) ;  /* 0x0000000015087348 */ /* 0x000fea0003c00000 */
[----:B------:R0:W1:Y:S02]  /*b490*/  SHFL.DOWN P5, R23, R26, R19, R24 ;  /* 0x080000131a177389 */ /* 0x00006400000a0018 */
[----:B01----:R-:W-:Y:S05]  /*b4a0*/  ENDCOLLECTIVE ;  /* 0x000000000000791b */ /* 0x003fea0003800000 */
.L_x_891:
[----:B------:R-:W-:-:S05]  /*b4b0*/  SEL R12, R12, RZ, !P1 ;  /* 0x000000ff0c0c7207 */ /* 0x000fca0004800000 */
[----:B------:R-:W-:-:S04]  /*b4c0*/  IMAD.IADD R45, R51, 0x1, R12 ;  /* 0x00000001332d7824 */ /* 0x000fc800078e020c */
[----:B------:R-:W-:Y:S02]  /*b4d0*/  IMAD.MOV.U32 R26, RZ, RZ, R45 ;  /* 0x000000ffff1a7224 */ /* 0x000fe400078e002d */
[----:B------:R-:W-:Y:S02]  /*b4e0*/  IMAD.MOV.U32 R19, RZ, RZ, 0x10 ;  /* 0x00000010ff137424 */ /* 0x000fe400078e00ff */
[----:B------:R-:W-:-:S07]  /*b4f0*/  IMAD.MOV.U32 R13, RZ, RZ, R23 ;  /* 0x000000ffff0d7224 */ /* 0x000fce00078e0017 */
[----:B------:R-:W-:Y:S05]  /*b500*/  WARPSYNC.COLLECTIVE R21, `(.L_x_892) ;  /* 0x0000000015087348 */ /* 0x000fea0003c00000 */
[----:B------:R0:W1:Y:S02]  /*b510*/  SHFL.DOWN P5, R23, R26, R19, R24 ;  /* 0x080000131a177389 */ /* 0x00006400000a0018 */
[----:B01----:R-:W-:Y:S05]  /*b520*/  ENDCOLLECTIVE ;  /* 0x000000000000791b */ /* 0x003fea0003800000 */
.L_x_892:
[----:B------:R-:W-:Y:S02]  /*b530*/  SEL R13, R13, RZ, !P2 ;  /* 0x000000ff0d0d7207 */ /* 0x000fe40005000000 */
[----:B------:R-:W-:Y:S02]  /*b540*/  ISETP.NE.AND P2, PT, R45, RZ, PT ;  /* 0x000000ff2d00720c */ /* 0x000fe40003f45270 */
[----:B------:R-:W-:Y:S01]  /*b550*/  SEL R12, R13, RZ, !P1 ;  /* 0x000000ff0d0c7207 */ /* 0x000fe20004800000 */
[----:B------:R-:W-:-:S04]  /*b560*/  VIADD R13, R36, 0x10 ;  /* 0x00000010240d7836 */ /* 0x000fc80000000000 */
[----:B------:R-:W-:Y:S01]  /*b570*/  IMAD.IADD R25, R49, 0x1, R12 ;  /* 0x0000000131197824 */ /* 0x000fe200078e020c */
[----:B------:R-:W-:Y:S02]  /*b580*/  ISETP.GT.AND P1, PT, R13, R24, PT ;  /* 0x000000180d00720c */ /* 0x000fe40003f24270 */
[----:B------:R-:W0:Y:S01]  /*b590*/  LDC.64 R12, c[0x0][0x3a8] ;  /* 0x0000ea00ff0c7b82 */ /* 0x000e220000000a00 */
[----:B------:R-:W-:Y:S02]  /*b5a0*/  IMAD.MOV.U32 R26, RZ, RZ, R25 ;  /* 0x000000ffff1a7224 */ /* 0x000fe400078e0019 */
[----:B------:R-:W-:-:S08]  /*b5b0*/  IMAD.MOV.U32 R16, RZ, RZ, R23 ;  /* 0x000000ffff107224 */ /* 0x000fd000078e0017 */
[----:B0-----:R-:W-:Y:S05]  /*b5c0*/  WARPSYNC.COLLECTIVE R21, `(.L_x_893) ;  /* 0x0000000015087348 */ /* 0x001fea0003c00000 */
[----:B------:R1:W2:Y:S02]  /*b5d0*/  SHFL.DOWN P5, R23, R26, R19, R24 ;  /* 0x080000131a177389 */ /* 0x0002a400000a0018 */
[----:B012---:R-:W-:Y:S05]  /*b5e0*/  ENDCOLLECTIVE ;  /* 0x000000000000791b */ /* 0x007fea0003800000 */
.L_x_893:
[----:B------:R-:W-:Y:S05]  /*b5f0*/  WARPSYNC.COLLECTIVE R21, `(.L_x_894) ;  /* 0x0000000015087348 */ /* 0x000fea0003c00000 */
[----:B------:R-:W-:Y:S01]  /*b600*/  VOTE.ALL P3, P3 ;  /* 0x0000000000ff7806 */ /* 0x000fe20001860000 */
[----:B------:R-:W-:-:S12]  /*b610*/  ENDCOLLECTIVE ;  /* 0x000000000000791b */ /* 0x000fd80003800000 */
.L_x_894:
[----:B------:R-:W-:-:S05]  /*b620*/  SEL R16, R16, RZ, !P1 ;  /* 0x000000ff10107207 */ /* 0x000fca0004800000 */
[----:B------:R-:W-:Y:S01]  /*b630*/  IMAD.IADD R16, R45, 0x1, R16 ;  /* 0x000000012d107824 */ /* 0x000fe200078e0210 */
[----:B------:R-:W-:-:S04]  /*b640*/  SEL R23, R23, RZ, !P2 ;  /* 0x000000ff17177207 */ /* 0x000fc80005000000 */
[----:B------:R-:W-:Y:S02]  /*b650*/  SEL R18, R23, RZ, !P1 ;  /* 0x000000ff17127207 */ /* 0x000fe40004800000 */
[----:B------:R-:W-:-:S03]  /*b660*/  IADD3 R38, P1, PT, R12, 0x200, RZ ;  /* 0x000002000c267810 */ /* 0x000fc60007f3e0ff */
[----:B------:R-:W-:Y:S02]  /*b670*/  IMAD.IADD R18, R25, 0x1, R18 ;  /* 0x0000000119127824 */ /* 0x000fe400078e0212 */
[----:B------:R-:W-:Y:S01]  /*b680*/  IMAD.X R39, RZ, RZ, R13, P1 ;  /* 0x000000ffff277224 */ /* 0x000fe200008e060d */
[----:B------:R-:W-:Y:S07]  /*b690*/  BRA `(.L_x_895) ;  /* 0xffffff8000587947 */ /* 0x000fee000383ffff */
.L_x_828:
[----:B------:R-:W-:Y:S01]  /*b6a0*/  BSSY B0, `(.L_x_896) ;  /* 0x0000006000007945 */ /* 0x000fe20003800000 */
[----:B------:R-:W-:Y:S01]  /*b6b0*/  PLOP3.LUT P3, PT, P1, PT, PT, 0x8, 0x80 ;  /* 0x000000000080781c */ /* 0x000fe20000f6e170 */
[----:B------:R-:W-:-:S12]  /*b6c0*/  IMAD.MOV.U32 R21, RZ, RZ, -0x1 ;  /* 0xffffffffff157424 */ /* 0x000fd800078e00ff */
[----:B------:R-:W-:Y:S05]  /*b6d0*/  WARPSYNC.COLLECTIVE R21, `(.L_x_897) ;  /* 0x0000000015087348 */ /* 0x000fea0003c00000 */
[----:B------:R-:W-:Y:S01]  /*b6e0*/  VOTE.ANY P3, P3 ;  /* 0x0000000000ff7806 */ /* 0x000fe20001860100 */
[----:B------:R-:W-:-:S12]  /*b6f0*/  ENDCOLLECTIVE ;  /* 0x000000000000791b */ /* 0x000fd80003800000 */
.L_x_897:
[----:B------:R-:W-:Y:S05]  /*b700*/  BSYNC B0 ;  /* 0x0000000000007941 */ /* 0x000fea0003800000 */
.L_x_896:
[----:B------:R-:W-:Y:S01]  /*b710*/  PLOP3.LUT P1, PT, P3, PT, PT, 0x80, 0x8 ;  /* 0x000000000008781c */ /* 0x000fe20001f2f070 */
[----:B------:R-:W-:-:S12]  /*b720*/  BRA `(.L_x_898) ;  /* 0xffffff80005c7947 */ /* 0x000fd8000383ffff */
.L_x_830:
[----:B------:R-:W-:Y:S01]  /*b730*/  ISETP.NE.U32.AND P3, PT, R14, 0x65, PT ;  /* 0x000000650e00780c */ /* 0x000fe20003f65070 */
[----:B------:R-:W-:Y:S01]  /*b740*/  BSSY B0, `(.L_x_899) ;  /* 0x0000007000007945 */ /* 0x000fe20003800000 */
[----:B------:R-:W-:Y:S01]  /*b750*/  PLOP3.LUT P5, PT, P5, PT, PT, 0x8, 0x80 ;  /* 0x000000000080781c */ /* 0x000fe20002fae170 */
[----:B------:R-:W-:Y:S01]  /*b760*/  IMAD.MOV.U32 R21, RZ, RZ, -0x1 ;  /* 0xffffffffff157424 */ /* 0x000fe200078e00ff */
[----:B------:R-:W-:-:S13]  /*b770*/  ISETP.NE.AND.EX P3, PT, R15, RZ, PT, P3 ;  /* 0x000000ff0f00720c */ /* 0x000fda0003f65330 */
[----:B------:R-:W-:Y:S05]  /*b780*/  WARPSYNC.COLLECTIVE R21, `(.L_x_900) ;  /* 0x0000000015087348 */ /* 0x000fea0003c00000 */
[----:B------:R-:W-:Y:S01]  /*b790*/  VOTE.ANY R21, PT, P5 ;  /* 0x0000000000157806 */ /* 0x000fe200028e0100 */
[----:B------:R-:W-:Y:S06]  /*b7a0*/  ENDCOLLECTIVE ;  /* 0x000000000000791b */ /* 0x000fec0003800000 */
.L_x_900:
[----:B------:R-:W-:Y:S05]  /*b7b0*/  BSYNC B0 ;  /* 0x0000000000007941 */ /* 0x000fea0003800000 */
.L_x_899:
        /* <DEDUP_REMOVED lines=12> */
.L_x_901:
[----:B------:R-:W-:Y:S01]  /*b880*/  ISETP.GE.AND P1, PT, R36, R24, PT ;  /* 0x000000182400720c */ /* 0x000fe20003f26270 */
[----:B------:R-:W-:Y:S02]  /*b890*/  IMAD.MOV.U32 R26, RZ, RZ, R13 ;  /* 0x000000ffff1a7224 */ /* 0x000fe400078e000d */
[----:B------:R-:W-:-:S10]  /*b8a0*/  IMAD.MOV.U32 R42, RZ, RZ, R23 ;  /* 0x000000ffff2a7224 */ /* 0x000fd400078e0017 */
[----:B------:R-:W-:Y:S05]  /*b8b0*/  WARPSYNC.COLLECTIVE R21, `(.L_x_902) ;  /* 0x0000000015087348 */ /* 0x000fea0003c00000 */
[----:B------:R0:W1:Y:S02]  /*b8c0*/  SHFL.DOWN P5, R23, R26, R19, R24 ;  /* 0x080000131a177389 */ /* 0x00006400000a0018 */
[----:B01----:R-:W-:Y:S05]  /*b8d0*/  ENDCOLLECTIVE ;  /* 0x000000000000791b */ /* 0x003fea0003800000 */
.L_x_902:
[----:B------:R-:W-:-:S05]  /*b8e0*/  SEL R15, R42, RZ, !P1 ;  /* 0x000000ff2a0f7207 */ /* 0x000fca0004800000 */
[----:B------:R-:W-:Y:S02]  /*b8f0*/  IMAD.IADD R42, R12, 0x1, R15 ;  /* 0x000000010c2a7824 */ /* 0x000fe400078e020f */
[----:B------:R-:W-:Y:S02]  /*b900*/  VIADD R15, R36, 0x2 ;  /* 0x00000002240f7836 */ /* 0x000fe40000000000 */
[----:B------:R-:W-:Y:S02]  /*b910*/  IMAD.MOV.U32 R26, RZ, RZ, R42 ;  /* 0x000000ffff1a7224 */ /* 0x000fe400078e002a */
[----:B------:R-:W-:Y:S01]  /*b920*/  IMAD.MOV.U32 R19, RZ, RZ, 0x2 ;  /* 0x00000002ff137424 */ /* 0x000fe200078e00ff */
[----:B------:R-:W-:Y:S02]  /*b930*/  SEL R23, R23, RZ, !P2 ;  /* 0x000000ff17177207 */ /* 0x000fe40005000000 */
[----:B------:R-:W-:Y:S02]  /*b940*/  ISETP.NE.AND P2, PT, R42, RZ, PT ;  /* 0x000000ff2a00720c */ /* 0x000fe40003f45270 */
[----:B------:R-:W-:-:S02]  /*b950*/  SEL R23, R23, RZ, !P1 ;  /* 0x000000ff17177207 */ /* 0x000fc40004800000 */
[----:B------:R-:W-:Y:S01]  /*b960*/  ISETP.GT.AND P1, PT, R15, R24, PT ;  /* 0x000000180f00720c */ /* 0x000fe20003f24270 */
[----:B------:R-:W-:Y:S02]  /*b970*/  VIADD R15, R36, 0x4 ;  /* 0x00000004240f7836 */ /* 0x000fe40000000000 */
[----:B------:R-:W-:-:S10]  /*b980*/  IMAD.IADD R22, R13, 0x1, R23 ;  /* 0x000000010d167824 */ /* 0x000fd400078e0217 */
[----:B------:R-:W-:Y:S05]  /*b990*/  WARPSYNC.COLLECTIVE R21, `(.L_x_903) ;  /* 0x0000000015087348 */ /* 0x000fea0003c00000 */
[----:B------:R0:W1:Y:S02]  /*b9a0*/  SHFL.DOWN P5, R23, R26, R19, R24 ;  /* 0x080000131a177389 */ /* 0x00006400000a0018 */
[----:B01----:R-:W-:Y:S05]  /*b9b0*/  ENDCOLLECTIVE ;  /* 0x000000000000791b */ /* 0x003fea0003800000 */
.L_x_903:
[----:B------:R-:W-:Y:S02]  /*b9c0*/  IMAD.MOV.U32 R26, RZ, RZ, R22 ;  /* 0x000000ffff1a7224 */ /* 0x000fe400078e0016 */
[----:B------:R-:W-:-:S07]  /*b9d0*/  IMAD.MOV.U32 R13, RZ, RZ, R23 ;  /* 0x000000ffff0d7224 */ /* 0x000fce00078e0017 */
[----:B------:R-:W-:Y:S05]  /*b9e0*/  WARPSYNC.COLLECTIVE R21, `(.L_x_904) ;  /* 0x0000000015087348 */ /* 0x000fea0003c00000 */
[----:B------:R0:W1:Y:S02]  /*b9f0*/  SHFL.DOWN P5, R23, R26, R19, R24 ;  /* 0x080000131a177389 */ /* 0x00006400000a0018 */
[----:B01----:R-:W-:Y:S05]  /*ba00*/  ENDCOLLECTIVE ;  /* 0x000000000000791b */ /* 0x003fea0003800000 */
.L_x_904:
[----:B------:R-:W-:-:S05]  /*ba10*/  SEL R13, R13, RZ, !P1 ;  /* 0x000000ff0d0d7207 */ /* 0x000fca0004800000 */
[----:B------:R-:W-:-:S04]  /*ba20*/  IMAD.IADD R13, R42, 0x1, R13 ;  /* 0x000000012a0d7824 */ /* 0x000fc800078e020d */
[----:B------:R-:W-:Y:S02]  /*ba30*/  IMAD.MOV.U32 R26, RZ, RZ, R13 ;  /* 0x000000ffff1a7224 */ /* 0x000fe400078e000d */
[----:B------:R-:W-:Y:S01]  /*ba40*/  IMAD.MOV.U32 R19, RZ, RZ, 0x4 ;  /* 0x00000004ff137424 */ /* 0x000fe200078e00ff */
[----:B------:R-:W-:Y:S02]  /*ba50*/  SEL R23, R23, RZ, !P2 ;  /* 0x000000ff17177207 */ /* 0x000fe40005000000 */
[----:B------:R-:W-:Y:S02]  /*ba60*/  ISETP.NE.AND P2, PT, R13, RZ, PT ;  /* 0x000000ff0d00720c */ /* 0x000fe40003f45270 */
[----:B------:R-:W-:Y:S02]  /*ba70*/  SEL R23, R23, RZ, !P1 ;  /* 0x000000ff17177207 */ /* 0x000fe40004800000 */
[----:B------:R-:W-:Y:S01]  /*ba80*/  ISETP.GT.AND P1, PT, R15, R24, PT ;  /* 0x000000180f00720c */ /* 0x000fe20003f24270 */
[----:B------:R-:W-:-:S02]  /*ba90*/  VIADD R15, R36, 0x10 ;  /* 0x00000010240f7836 */ /* 0x000fc40000000000 */
[----:B------:R-:W-:-:S10]  /*baa0*/  IMAD.IADD R45, R22, 0x1, R23 ;  /* 0x00000001162d7824 */ /* 0x000fd400078e0217 */
[----:B------:R-:W-:Y:S05]  /*bab0*/  WARPSYNC.COLLECTIVE R21, `(.L_x_905) ;  /* 0x0000000015087348 */ /* 0x000fea0003c00000 */
[----:B------:R0:W1:Y:S02]  /*bac0*/  SHFL.DOWN P5, R23, R26, R19, R24 ;  /* 0x080000131a177389 */ /* 0x00006400000a0018 */
[----:B01----:R-:W-:Y:S05]  /*bad0*/  ENDCOLLECTIVE ;  /* 0x000000000000791b */ /* 0x003fea0003800000 */
.L_x_905:
[----:B------:R-:W-:Y:S01]  /*bae0*/  IMAD.MOV.U32 R26, RZ, RZ, R45 ;  /* 0x000000ffff1a7224 */ /* 0x000fe200078e002d */
[----:B------:R-:W-:-:S07]  /*baf0*/  SEL R12, R23, RZ, !P1 ;  /* 0x000000ff170c7207 */ /* 0x000fce0004800000 */
[----:B------:R-:W-:Y:S05]  /*bb00*/  WARPSYNC.COLLECTIVE R21, `(.L_x_906) ;  /* 0x0000000015087348 */ /* 0x000fea0003c00000 */
[----:B------:R0:W1:Y:S02]  /*bb10*/  SHFL.DOWN P5, R23, R26, R19, R24 ;  /* 0x080000131a177389 */ /* 0x00006400000a0018 */
[----:B01----:R-:W-:Y:S05]  /*bb20*/  ENDCOLLECTIVE ;  /* 0x000000000000791b */ /* 0x003fea0003800000 */
.L_x_906:
[----:B------:R-:W-:Y:S02]  /*bb30*/  IMAD.IADD R49, R13, 0x1, R12 ;  /* 0x000000010d317824 */ /* 0x000fe400078e020c */
[----:B------:R-:W-:Y:S02]  /*bb40*/  VIADD R13, R36, 0x8 ;  /* 0x00000008240d7836 */ /* 0x000fe40000000000 */
[----:B------:R-:W-:Y:S02]  /*bb50*/  IMAD.MOV.U32 R26, RZ, RZ, R49 ;  /* 0x000000ffff1a7224 */ /* 0x000fe400078e0031 */
[----:B------:R-:W-:Y:S02]  /*bb60*/  IMAD.MOV.U32 R19, RZ, RZ, 0x8 ;  /* 0x00000008ff137424 */ /* 0x000fe400078e00ff */
[----:B------:R-:W-:-:S07]  /*bb70*/  IMAD.MOV.U32 R12, RZ, RZ, R23 ;  /* 0x000000ffff0c7224 */ /* 0x000fce00078e0017 */
[----:B------:R-:W-:Y:S05]  /*bb80*/  WARPSYNC.COLLECTIVE R21, `(.L_x_907) ;  /* 0x0000000015087348 */ /* 0x000fea0003c00000 */
[----:B------:R0:W1:Y:S02]  /*bb90*/  SHFL.DOWN P5, R23, R26, R19, R24 ;  /* 0x080000131a177389 */ /* 0x00006400000a0018 */
[----:B01----:R-:W-:Y:S05]  /*bba0*/  ENDCOLLECTIVE ;  /* 0x000000000000791b */ /* 0x003fea0003800000 */
.L_x_907:
[----:B------:R-:W-:Y:S02]  /*bbb0*/  SEL R12, R12, RZ, !P2 ;  /* 0x000000ff0c0c7207 */ /* 0x000fe40005000000 */
[----:B------:R-:W-:Y:S02]  /*bbc0*/  ISETP.NE.AND P2, PT, R49, RZ, PT ;  /* 0x000000ff3100720c */ /* 0x000fe40003f45270 */
[----:B------:R-:W-:Y:S02]  /*bbd0*/  SEL R12, R12, RZ, !P1 ;  /* 0x000000ff0c0c7207 */ /* 0x000fe40004800000 */
[----:B------:R-:W-:-:S03]  /*bbe0*/  ISETP.GT.AND P1, PT, R13, R24, PT ;  /* 0x000000180d00720c */ /* 0x000fc60003f24270 */
[----:B------:R-:W-:-:S04]  /*bbf0*/  IMAD.IADD R47, R45, 0x1, R12 ;  /* 0x000000012d2f7824 */ /* 0x000fc800078e020c */
[----:B------:R-:W-:Y:S01]  /*bc00*/  IMAD.MOV.U32 R26, RZ, RZ, R47 ;  /* 0x000000ffff1a7224 */ /* 0x000fe200078e002f */
[----:B------:R-:W-:-:S07]  /*bc10*/  SEL R12, R23, RZ, !P1 ;  /* 0x000000ff170c7207 */ /* 0x000fce0004800000 */
[----:B------:R-:W-:Y:S05]  /*bc20*/  WARPSYNC.COLLECTIVE R21, `(.L_x_908) ;  /* 0x0000000015087348 */ /* 0x000fea0003c00000 */
[----:B------:R0:W1:Y:S02]  /*bc30*/  SHFL.DOWN P5, R23, R26, R19, R24 ;  /* 0x080000131a177389 */ /* 0x00006400000a0018 */
[----:B01----:R-:W-:Y:S05]  /*bc40*/  ENDCOLLECTIVE ;  /* 0x000000000000791b */ /* 0x003fea0003800000 */
.L_x_908:
[----:B------:R-:W-:-:S04]  /*bc50*/  IMAD.IADD R45, R49, 0x1, R12 ;  /* 0x00000001312d7824 */ /* 0x000fc800078e020c */
[----:B------:R-:W-:Y:S02]  /*bc60*/  IMAD.MOV.U32 R26, RZ, RZ, R45 ;  /* 0x000000ffff1a7224 */ /* 0x000fe400078e002d */
[----:B------:R-:W-:Y:S02]  /*bc70*/  IMAD.MOV.U32 R19, RZ, RZ, 0x10 ;  /* 0x00000010ff137424 */ /* 0x000fe400078e00ff */
[----:B------:R-:W-:-:S07]  /*bc80*/  IMAD.MOV.U32 R22, RZ, RZ, R23 ;  /* 0x000000ffff167224 */ /* 0x000fce00078e0017 */
[----:B------:R-:W-:Y:S05]  /*bc90*/  WARPSYNC.COLLECTIVE R21, `(.L_x_909) ;  /* 0x0000000015087348 */ /* 0x000fea0003c00000 */
[----:B------:R0:W1:Y:S02]  /*bca0*/  SHFL.DOWN P5, R23, R26, R19, R24 ;  /* 0x080000131a177389 */ /* 0x00006400000a0018 */
[----:B01----:R-:W-:Y:S05]  /*bcb0*/  ENDCOLLECTIVE ;  /* 0x000000000000791b */ /* 0x003fea0003800000 */
.L_x_909:
[----:B------:R-:W-:Y:S02]  /*bcc0*/  SEL R22, R22, RZ, !P2 ;  /* 0x000000ff16167207 */ /* 0x000fe40005000000 */
[----:B------:R-:W-:Y:S02]  /*bcd0*/  ISETP.NE.AND P2, PT, R45, RZ, PT ;  /* 0x000000ff2d00720c */ /* 0x000fe40003f45270 */
[----:B------:R-:W-:Y:S02]  /*bce0*/  SEL R22, R22, RZ, !P1 ;  /* 0x000000ff16167207 */ /* 0x000fe40004800000 */
[----:B------:R-:W-:-:S03]  /*bcf0*/  ISETP.GT.AND P1, PT, R15, R24, PT ;  /* 0x000000180f00720c */ /* 0x000fc60003f24270 */
[----:B------:R-:W-:-:S04]  /*bd00*/  IMAD.IADD R13, R47, 0x1, R22 ;  /* 0x000000012f0d7824 */ /* 0x000fc800078e0216 */
[----:B------:R-:W-:Y:S02]  /*bd10*/  IMAD.MOV.U32 R26, RZ, RZ, R13 ;  /* 0x000000ffff1a7224 */ /* 0x000fe400078e000d */
[----:B------:R-:W-:-:S07]  /*bd20*/  IMAD.MOV.U32 R12, RZ, RZ, R23 ;  /* 0x000000ffff0c7224 */ /* 0x000fce00078e0017 */
[----:B------:R-:W-:Y:S05]  /*bd30*/  WARPSYNC.COLLECTIVE R21, `(.L_x_910) ;  /* 0x0000000015087348 */ /* 0x000fea0003c00000 */
[----:B------:R0:W1:Y:S02]  /*bd40*/  SHFL.DOWN P5, R23, R26, R19, R24 ;  /* 0x080000131a177389 */ /* 0x00006400000a0018 */
[----:B01----:R-:W-:Y:S05]  /*bd50*/  ENDCOLLECTIVE ;  /* 0x000000000000791b */ /* 0x003fea0003800000 */
.L_x_910:
[----:B------:R-:W-:Y:S05]  /*bd60*/  WARPSYNC.COLLECTIVE R21, `(.L_x_911) ;  /* 0x0000000015087348 */ /* 0x000fea0003c00000 */
[----:B------:R-:W-:Y:S01]  /*bd70*/  VOTE.ALL P3, P3 ;  /* 0x0000000000ff7806 */ /* 0x000fe20001860000 */
[----:B------:R-:W-:-:S12]  /*bd80*/  ENDCOLLECTIVE ;  /* 0x000000000000791b */ /* 0x000fd80003800000 */
.L_x_911:
[----:B------:R-:W-:Y:S01]  /*bd90*/  SEL R12, R12, RZ, !P1 ;  /* 0x000000ff0c0c7207 */ /* 0x000fe20004800000 */
[----:B------:R-:W-:-:S05]  /*bda0*/  IMAD.MOV.U32 R22, RZ, RZ, R23 ;  /* 0x000000ffff167224 */ /* 0x000fca00078e0017 */
[----:B------:R-:W-:-:S04]  /*bdb0*/  SEL R22, R22, RZ, !P2 ;  /* 0x000000ff16167207 */ /* 0x000fc80005000000 */
[----:B------:R-:W-:Y:S02]  /*bdc0*/  SEL R22, R22, RZ, !P1 ;  /* 0x000000ff16167207 */ /* 0x000fe40004800000 */
[----:B------:R-:W-:Y:S02]  /*bdd0*/  ISETP.NE.AND P1, PT, R16, RZ, PT ;  /* 0x000000ff1000720c */ /* 0x000fe40003f25270 */
[----:B------:R-:W-:Y:S01]  /*bde0*/  IADD3 R16, PT, PT, R45, R12, R16 ;  /* 0x0000000c2d107210 */ /* 0x000fe20007ffe010 */
[----:B------:R-:W-:-:S05]  /*bdf0*/  IMAD.IADD R22, R13, 0x1, R22 ;  /* 0x000000010d167824 */ /* 0x000fca00078e0216 */
[----:B------:R-:W-:-:S05]  /*be00*/  SEL R13, R22, RZ, !P1 ;  /* 0x000000ff160d7207 */ /* 0x000fca0004800000 */
[----:B------:R-:W-:Y:S01]  /*be10*/  IMAD.IADD R18, R13, 0x1, R18 ;  /* 0x000000010d127824 */ /* 0x000fe200078e0212 */
[----:B------:R-:W-:Y:S06]  /*be20*/  BRA `(.L_x_912) ;  /* 0xffffff7c00a47947 */ /* 0x000fec000383ffff */
.L_x_858:
[----:B------:R-:W-:Y:S01]  /*be30*/  BSSY B0, `(.L_x_913) ;  /* 0x0000006000007945 */ /* 0x000fe20003800000 */
[----:B------:R-:W-:Y:S01]  /*be40*/  PLOP3.LUT P3, PT, P3, PT, PT, 0x8, 0x80 ;  /* 0x000000000080781c */ /* 0x000fe20001f6e170 */
[----:B------:R-:W-:-:S12]  /*be50*/  IMAD.MOV.U32 R21, RZ, RZ, -0x1 ;  /* 0xffffffffff157424 */ /* 0x000fd800078e00ff */
[----:B------:R-:W-:Y:S05]  /*be60*/  WARPSYNC.COLLECTIVE R21, `(.L_x_914) ;  /* 0x0000000015087348 */ /* 0x000fea0003c00000 */
[----:B------:R-:W-:Y:S01]  /*be70*/  VOTE.ANY P3, P3 ;  /* 0x0000000000ff7806 */ /* 0x000fe20001860100 */
[----:B------:R-:W-:-:S12]  /*be80*/  ENDCOLLECTIVE ;  /* 0x000000000000791b */ /* 0x000fd80003800000 */
.L_x_914:
[----:B------:R-:W-:Y:S05]  /*be90*/  BSYNC B0 ;  /* 0x0000000000007941 */ /* 0x000fea0003800000 */
.L_x_913:
[----:B------:R-:W-:Y:S05]  /*bea0*/  BRA `(.L_x_915) ;  /* 0xffffffcc00f07947 */ /* 0x000fea000383ffff */
.L_x_860:
        /* <DEDUP_REMOVED lines=9> */
.L_x_917:
[----:B------:R-:W-:Y:S05]  /*bf40*/  BSYNC B0 ;  /* 0x0000000000007941 */ /* 0x000fea0003800000 */
.L_x_916:
[----:B------:R-:W-:Y:S01]  /*bf50*/  LOP3.LUT R21, R21, 0x80000000, R27, 0xec, !PT ;  /* 0x8000000015157812 */ /* 0x000fe200078eec1b */
[----:B------:R-:W-:Y:S01]  /*bf60*/  IMAD.MOV.U32 R26, RZ, RZ, R16 ;  /* 0x000000ffff1a7224 */ /* 0x000fe200078e0010 */
[----:B------:R-:W-:Y:S01]  /*bf70*/  ISETP.NE.AND P6, PT, R16, RZ, PT ;  /* 0x000000ff1000720c */ /* 0x000fe20003fc5270 */
[----:B------:R-:W-:Y:S02]  /*bf80*/  IMAD.MOV.U32 R19, RZ, RZ, 0x1 ;  /* 0x00000001ff137424 */ /* 0x000fe400078e00ff */
[----:B------:R-:W-:-:S05]  /*bf90*/  VIADD R18, R21, 0xffffffff ;  /* 0xffffffff15127836 */ /* 0x000fca0000000000 */
[----:B------:R-:W-:Y:S01]  /*bfa0*/  LOP3.LUT R18, R21, R18, RZ, 0xc, !PT ;  /* 0x0000001215127212 */ /* 0x000fe200078e0cff */
[----:B------:R-:W-:-:S03]  /*bfb0*/  IMAD.MOV.U32 R21, RZ, RZ, -0x1 ;  /* 0xffffffffff157424 */ /* 0x000fc600078e00ff */
[----:B------:R0:W1:Y:S04]  /*bfc0*/  POPC R24, R18 ;  /* 0x0000001200187309 */ /* 0x0000680000000000 */
[----:B01----:R-:W-:Y:S05]  /*bfd0*/  WARPSYNC.COLLECTIVE R21, `(.L_x_918) ;  /* 0x0000000015087348 */ /* 0x003fea0003c00000 */
[----:B-1----:R1:W2:Y:S02]  /*bfe0*/  SHFL.DOWN P5, R23, R26, R19, R24 ;  /* 0x080000131a177389 */ /* 0x0022a400000a0018 */
[----:B012---:R-:W-:Y:S05]  /*bff0*/  ENDCOLLECTIVE ;  /* 0x000000000000791b */ /* 0x007fea0003800000 */
.L_x_918:
[----:B------:R-:W-:Y:S02]  /*c000*/  IMAD.MOV.U32 R26, RZ, RZ, R17 ;  /* 0x000000ffff1a7224 */ /* 0x000fe400078e0011 */
[----:B------:R-:W-:-:S07]  /*c010*/  IMAD.MOV.U32 R20, RZ, RZ, R23 ;  /* 0x000000ffff147224 */ /* 0x000fce00078e0017 */
[----:B------:R-:W-:Y:S05]  /*c020*/  WARPSYNC.COLLECTIVE R21, `(.L_x_919) ;  /* 0x0000000015087348 */ /* 0x000fea0003c00000 */
[----:B------:R0:W1:Y:S02]  /*c030*/  SHFL.DOWN P5, R23, R26, R19, R24 ;  /* 0x080000131a177389 */ /* 0x00006400000a0018 */
[----:B01----:R-:W-:Y:S05]  /*c040*/  ENDCOLLECTIVE ;  /* 0x000000000000791b */ /* 0x003fea0003800000 */
.L_x_919:
[----:B------:R-:W-:Y:S01]  /*c050*/  IMAD.MOV.U32 R19, RZ, RZ, 0x2 ;  /* 0x00000002ff137424 */ /* 0x000fe200078e00ff */
[----:B------:R-:W-:Y:S02]  /*c060*/  ISETP.GE.AND P5, PT, R42, R24, PT ;  /* 0x000000182a00720c */ /* 0x000fe40003fa6270 */
[----:B------:R-:W-:Y:S02]  /*c070*/  SEL R23, R23, RZ, !P6 ;  /* 0x000000ff17177207 */ /* 0x000fe40007000000 */
[----:B------:R-:W-:Y:S02]  /*c080*/  SEL R43, R20, RZ, !P5 ;  /* 0x000000ff142b7207 */ /* 0x000fe40006800000 */
[----:B------:R-:W-:-:S03]  /*c090*/  SEL R23, R23, RZ, !P5 ;  /* 0x000000ff17177207 */ /* 0x000fc60006800000 */
[----:B------:R-:W-:Y:S02]  /*c0a0*/  IMAD.IADD R43, R16, 0x1, R43 ;  /* 0x00000001102b7824 */ /* 0x000fe400078e022b */
[----:B------:R-:W-:Y:S02]  /*c0b0*/  IMAD.IADD R41, R17, 0x1, R23 ;  /* 0x0000000111297824 */ /* 0x000fe400078e0217 */
[----:B------:R-:W-:Y:S01]  /*c0c0*/  IMAD.MOV.U32 R26, RZ, RZ, R43 ;  /* 0x000000ffff1a7224 */ /* 0x000fe200078e002b */
[----:B------:R-:W-:Y:S01]  /*c0d0*/  ISETP.NE.AND P6, PT, R43, RZ, PT ;  /* 0x000000ff2b00720c */ /* 0x000fe20003fc5270 */
[----:B------:R-:W-:-:S12]  /*c0e0*/  VIADD R17, R42, 0x2 ;  /* 0x000000022a117836 */ /* 0x000fd80000000000 */
[----:B------:R-:W-:Y:S05]  /*c0f0*/  WARPSYNC.COLLECTIVE R21, `(.L_x_920) ;  /* 0x0000000015087348 */ /* 0x000fea0003c00000 */
[----:B------:R0:W1:Y:S02]  /*c100*/  SHFL.DOWN P5, R23, R26, R19, R24 ;  /* 0x080000131a177389 */ /* 0x00006400000a0018 */
[----:B01----:R-:W-:Y:S05]  /*c110*/  ENDCOLLECTIVE ;  /* 0x000000000000791b */ /* 0x003fea0003800000 */
.L_x_920:
[----:B------:R-:W-:Y:S02]  /*c120*/  IMAD.MOV.U32 R26, RZ, RZ, R41 ;  /* 0x000000ffff1a7224 */ /* 0x000fe400078e0029 */
[----:B------:R-:W-:-:S07]  /*c130*/  IMAD.MOV.U32 R20, RZ, RZ, R23 ;  /* 0x000000ffff147224 */ /* 0x000fce00078e0017 */
[----:B------:R-:W-:Y:S05]  /*c140*/  WARPSYNC.COLLECTIVE R21, `(.L_x_921) ;  /* 0x0000000015087348 */ /* 0x000fea0003c00000 */
[----:B------:R0:W1:Y:S02]  /*c150*/  SHFL.DOWN P5, R23, R26, R19, R24 ;  /* 0x080000131a177389 */ /* 0x00006400000a0018 */
[----:B01----:R-:W-:Y:S05]  /*c160*/  ENDCOLLECTIVE ;  /* 0x000000000000791b */ /* 0x003fea0003800000 */
.L_x_921:
[----:B------:R-:W-:Y:S01]  /*c170*/  IMAD.MOV.U32 R19, RZ, RZ, 0x4 ;  /* 0x00000004ff137424 */ /* 0x000fe200078e00ff */
[----:B------:R-:W-:Y:S02]  /*c180*/  ISETP.GT.AND P5, PT, R17, R24, PT ;  /* 0x000000181100720c */ /* 0x000fe40003fa4270 */
        /* <DEDUP_REMOVED lines=11> */
.L_x_922:
[----:B------:R-:W-:Y:S02]  /*c240*/  IMAD.MOV.U32 R26, RZ, RZ, R17 ;  /* 0x000000ffff1a7224 */ /* 0x000fe400078e0011 */
[----:B------:R-:W-:-:S07]  /*c250*/  IMAD.MOV.U32 R16, RZ, RZ, R23 ;  /* 0x000000ffff107224 */ /* 0x000fce00078e0017 */
[----:B------:R-:W-:Y:S05]  /*c260*/  WARPSYNC.COLLECTIVE R21, `(.L_x_923) ;  /* 0x0000000015087348 */ /* 0x000fea0003c00000 */
[----:B------:R0:W1:Y:S02]  /*c270*/  SHFL.DOWN P5, R23, R26, R19, R24 ;  /* 0x080000131a177389 */ /* 0x00006400000a0018 */
[----:B01----:R-:W-:Y:S05]  /*c280*/  ENDCOLLECTIVE ;  /* 0x000000000000791b */ /* 0x003fea0003800000 */
.L_x_923:
[----:B------:R-:W-:Y:S01]  /*c290*/  IMAD.MOV.U32 R19, RZ, RZ, 0x8 ;  /* 0x00000008ff137424 */ /* 0x000fe200078e00ff */
[----:B------:R-:W-:Y:S02]  /*c2a0*/  ISETP.GT.AND P5, PT, R41, R24, PT ;  /* 0x000000182900720c */ /* 0x000fe40003fa4270 */
[----:B------:R-:W-:Y:S02]  /*c2b0*/  SEL R23, R23, RZ, !P6 ;  /* 0x000000ff17177207 */ /* 0x000fe40007000000 */
[----:B------:R-:W-:-:S05]  /*c2c0*/  SEL R16, R16, RZ, !P5 ;  /* 0x000000ff10107207 */ /* 0x000fca0006800000 */
[----:B------:R-:W-:Y:S01]  /*c2d0*/  IMAD.IADD R47, R45, 0x1, R16 ;  /* 0x000000012d2f7824 */ /* 0x000fe200078e0210 */
[----:B------:R-:W-:-:S03]  /*c2e0*/  SEL R16, R23, RZ, !P5 ;  /* 0x000000ff17107207 */ /* 0x000fc60006800000 */
[----:B------:R-:W-:Y:S01]  /*c2f0*/  IMAD.MOV.U32 R26, RZ, RZ, R47 ;  /* 0x000000ffff1a7224 */ /* 0x000fe200078e002f */
[----:B------:R-:W-:Y:S01]  /*c300*/  ISETP.NE.AND P6, PT, R47, RZ, PT ;  /* 0x000000ff2f00720c */ /* 0x000fe20003fc5270 */
[----:B------:R-:W-:Y:S02]  /*c310*/  IMAD.IADD R41, R17, 0x1, R16 ;  /* 0x0000000111297824 */ /* 0x000fe400078e0210 */
[----:B------:R-:W-:-:S10]  /*c320*/  VIADD R17, R42, 0x8 ;  /* 0x000000082a117836 */ /* 0x000fd40000000000 */
[----:B------:R-:W-:Y:S05]  /*c330*/  WARPSYNC.COLLECTIVE R21, `(.L_x_924) ;  /* 0x0000000015087348 */ /* 0x000fea0003c00000 */
[----:B------:R0:W1:Y:S02]  /*c340*/  SHFL.DOWN P5, R23, R26, R19, R24 ;  /* 0x080000131a177389 */ /* 0x00006400000a0018 */
[----:B01----:R-:W-:Y:S05]  /*c350*/  ENDCOLLECTIVE ;  /* 0x000000000000791b */ /* 0x003fea0003800000 */
.L_x_924:
[----:B------:R-:W-:Y:S02]  /*c360*/  IMAD.MOV.U32 R26, RZ, RZ, R41 ;  /* 0x000000ffff1a7224 */ /* 0x000fe400078e0029 */
[----:B------:R-:W-:-:S07]  /*c370*/  IMAD.MOV.U32 R16, RZ, RZ, R23 ;  /* 0x000000ffff107224 */ /* 0x000fce00078e0017 */
[----:B------:R-:W-:Y:S05]  /*c380*/  WARPSYNC.COLLECTIVE R21, `(.L_x_925) ;  /* 0x0000000015087348 */ /* 0x000fea0003c00000 */
[----:B------:R0:W1:Y:S02]  /*c390*/  SHFL.DOWN P5, R23, R26, R19, R24 ;  /* 0x080000131a177389 */ /* 0x00006400000a0018 */
[----:B01----:R-:W-:Y:S05]  /*c3a0*/  ENDCOLLECTIVE ;  /* 0x000000000000791b */ /* 0x003fea0003800000 */
.L_x_925:
[----:B------:R-:W-:Y:S01]  /*c3b0*/  IMAD.MOV.U32 R19, RZ, RZ, 0x10 ;  /* 0x00000010ff137424 */ /* 0x000fe200078e00ff */
[----:B------:R-:W-:Y:S01]  /*c3c0*/  ISETP.GT.AND P5, PT, R17, R24, PT ;  /* 0x000000181100720c */ /* 0x000fe20003fa4270 */
[----:B------:R-:W-:Y:S01]  /*c3d0*/  VIADD R17, R42, 0x10 ;  /* 0x000000102a117836 */ /* 0x000fe20000000000 */
[----:B------:R-:W-:Y:S02]  /*c3e0*/  SEL R23, R23, RZ, !P6 ;  /* 0x000000ff17177207 */ /* 0x000fe40007000000 */
[----:B------:R-:W-:-:S05]  /*c3f0*/  SEL R16, R16, RZ, !P5 ;  /* 0x000000ff10107207 */ /* 0x000fca0006800000 */
[----:B------:R-:W-:Y:S01]  /*c400*/  IMAD.IADD R45, R47, 0x1, R16 ;  /* 0x000000012f2d7824 */ /* 0x000fe200078e0210 */
[----:B------:R-:W-:-:S03]  /*c410*/  SEL R16, R23, RZ, !P5 ;  /* 0x000000ff17107207 */ /* 0x000fc60006800000 */
[----:B------:R-:W-:Y:S01]  /*c420*/  IMAD.MOV.U32 R26, RZ, RZ, R45 ;  /* 0x000000ffff1a7224 */ /* 0x000fe200078e002d */
[----:B------:R-:W-:Y:S01]  /*c430*/  ISETP.NE.AND P6, PT, R45, RZ, PT ;  /* 0x000000ff2d00720c */ /* 0x000fe20003fc5270 */
[----:B------:R-:W-:Y:S01]  /*c440*/  IMAD.IADD R43, R41, 0x1, R16 ;  /* 0x00000001292b7824 */ /* 0x000fe200078e0210 */
[----:B------:R-:W-:-:S11]  /*c450*/  LOP3.LUT R16, RZ, R0, RZ, 0x33, !PT ;  /* 0x00000000ff107212 */ /* 0x000fd600078e33ff */
[----:B------:R-:W-:Y:S05]  /*c460*/  WARPSYNC.COLLECTIVE R21, `(.L_x_926) ;  /* 0x0000000015087348 */ /* 0x000fea0003c00000 */
[----:B------:R0:W1:Y:S02]  /*c470*/  SHFL.DOWN P5, R23, R26, R19, R24 ;  /* 0x080000131a177389 */ /* 0x00006400000a0018 */
[----:B01----:R-:W-:Y:S05]  /*c480*/  ENDCOLLECTIVE ;  /* 0x000000000000791b */ /* 0x003fea0003800000 */
.L_x_926:
[----:B------:R-:W-:Y:S02]  /*c490*/  IMAD.IADD R39, R16, 0x1, R39 ;  /* 0x0000000110277824 */ /* 0x000fe400078e0227 */
[----:B------:R-:W-:Y:S02]  /*c4a0*/  IMAD.MOV.U32 R26, RZ, RZ, R43 ;  /* 0x000000ffff1a7224 */ /* 0x000fe400078e002b */
[----:B------:R-:W-:-:S07]  /*c4b0*/  IMAD.MOV.U32 R20, RZ, RZ, R23 ;  /* 0x000000ffff147224 */ /* 0x000fce00078e0017 */
[----:B------:R-:W-:Y:S05]  /*c4c0*/  WARPSYNC.COLLECTIVE R21, `(.L_x_927) ;  /* 0x0000000015087348 */ /* 0x000fea0003c00000 */
[----:B------:R0:W1:Y:S02]  /*c4d0*/  SHFL.DOWN P5, R23, R26, R19, R24 ;  /* 0x080000131a177389 */ /* 0x00006400000a0018 */
[----:B01----:R-:W-:Y:S05]  /*c4e0*/  ENDCOLLECTIVE ;  /* 0x000000000000791b */ /* 0x003fea0003800000 */
.L_x_927:
[----:B------:R-:W-:Y:S05]  /*c4f0*/  WARPSYNC.COLLECTIVE R21, `(.L_x_928) ;  /* 0x0000000015087348 */ /* 0x000fea0003c00000 */
[----:B------:R-:W-:Y:S01]  /*c500*/  VOTE.ALL P3, P3 ;  /* 0x0000000000ff7806 */ /* 0x000fe20001860000 */
[----:B------:R-:W-:-:S12]  /*c510*/  ENDCOLLECTIVE ;  /* 0x000000000000791b */ /* 0x000fd80003800000 */
.L_x_928:
[----:B------:R-:W-:Y:S02]  /*c520*/  ISETP.GT.AND P5, PT, R17, R24, PT ;  /* 0x000000181100720c */ /* 0x000fe40003fa4270 */
[----:B------:R-:W0:Y:S01]  /*c530*/  LDC.64 R16, c[0x0][0x3a8] ;  /* 0x0000ea00ff107b82 */ /* 0x000e220000000a00 */
[----:B------:R-:W-:Y:S02]  /*c540*/  SEL R23, R23, RZ, !P6 ;  /* 0x000000ff17177207 */ /* 0x000fe40007000000 */
[----:B------:R-:W-:Y:S02]  /*c550*/  SEL R20, R20, RZ, !P5 ;  /* 0x000000ff14147207 */ /* 0x000fe40006800000 */
[----:B------:R-:W-:-:S03]  /*c560*/  SEL R22, R23, RZ, !P5 ;  /* 0x000000ff17167207 */ /* 0x000fc60006800000 */
[----:B------:R-:W-:Y:S02]  /*c570*/  IMAD.IADD R20, R45, 0x1, R20 ;  /* 0x000000012d147824 */ /* 0x000fe400078e0214 */
[----:B------:R-:W-:Y:S01]  /*c580*/  IMAD.IADD R22, R43, 0x1, R22 ;  /* 0x000000012b167824 */ /* 0x000fe200078e0216 */
[----:B0-----:R-:W-:-:S05]  /*c590*/  IADD3 R40, P5, PT, R16, 0x200, RZ ;  /* 0x0000020010287810 */ /* 0x001fca0007fbe0ff */
[----:B------:R-:W-:Y:S01]  /*c5a0*/  IMAD.X R41, RZ, RZ, R17, P5 ;  /* 0x000000ffff297224 */ /* 0x000fe200028e0611 */
[----:B------:R-:W-:Y:S07]  /*c5b0*/  BRA `(.L_x_929) ;  /* 0xffffffcc003c7947 */ /* 0x000fee000383ffff */
.L_x_862:
[----:B------:R-:W-:Y:S01]  /*c5c0*/  BSSY B0, `(.L_x_930) ;  /* 0x0000006000007945 */ /* 0x000fe20003800000 */
[----:B------:R-:W-:Y:S01]  /*c5d0*/  PLOP3.LUT P3, PT, P3, PT, PT, 0x8, 0x80 ;  /* 0x000000000080781c */ /* 0x000fe20001f6e170 */
[----:B------:R-:W-:-:S12]  /*c5e0*/  IMAD.MOV.U32 R21, RZ, RZ, -0x1 ;  /* 0xffffffffff157424 */ /* 0x000fd800078e00ff */
[----:B------:R-:W-:Y:S05]  /*c5f0*/  WARPSYNC.COLLECTIVE R21, `(.L_x_931) ;  /* 0x0000000015087348 */ /* 0x000fea0003c00000 */
[----:B------:R-:W-:Y:S01]  /*c600*/  VOTE.ANY P3, P3 ;  /* 0x0000000000ff7806 */ /* 0x000fe20001860100 */
[----:B------:R-:W-:-:S12]  /*c610*/  ENDCOLLECTIVE ;  /* 0x000000000000791b */ /* 0x000fd80003800000 */
.L_x_931:
[----:B------:R-:W-:Y:S05]  /*c620*/  BSYNC B0 ;  /* 0x0000000000007941 */ /* 0x000fea0003800000 */
.L_x_930:
[----:B------:R-:W-:Y:S05]  /*c630*/  BRA `(.L_x_932) ;  /* 0xffffffcc00407947 */ /* 0x000fea000383ffff */
.L_x_864:
        /* <DEDUP_REMOVED lines=8> */
.L_x_934:
[----:B------:R-:W-:Y:S05]  /*c6c0*/  BSYNC B0 ;  /* 0x0000000000007941 */ /* 0x000fea0003800000 */
.L_x_933:
[----:B------:R-:W-:Y:S01]  /*c6d0*/  LOP3.LUT R21, R21, 0x80000000, R27, 0xec, !PT ;  /* 0x8000000015157812 */ /* 0x000fe200078eec1b */
[----:B------:R-:W-:Y:S01]  /*c6e0*/  IMAD.MOV.U32 R26, RZ, RZ, R16 ;  /* 0x000000ffff1a7224 */ /* 0x000fe200078e0010 */
[----:B------:R-:W-:Y:S01]  /*c6f0*/  ISETP.NE.AND P6, PT, R16, RZ, PT ;  /* 0x000000ff1000720c */ /* 0x000fe20003fc5270 */
[----:B------:R-:W-:Y:S02]  /*c700*/  IMAD.MOV.U32 R19, RZ, RZ, 0x1 ;  /* 0x00000001ff137424 */ /* 0x000fe400078e00ff */
[----:B------:R-:W-:Y:S02]  /*c710*/  VIADD R18, R21, 0xffffffff ;  /* 0xffffffff15127836 */ /* 0x000fe40000000000 */
[----:B------:R-:W-:Y:S02]  /*c720*/  VIADD R45, R42, 0x2 ;  /* 0x000000022a2d7836 */ /* 0x000fe40000000000 */
[----:B------:R-:W-:Y:S01]  /*c730*/  VIADD R39, R39, 0xffffffe0 ;  /* 0xffffffe027277836 */ /* 0x000fe20000000000 */
[----:B------:R-:W-:Y:S01]  /*c740*/  LOP3.LUT R18, R21, R18, RZ, 0xc, !PT ;  /* 0x0000001215127212 */ /* 0x000fe200078e0cff */
[----:B------:R-:W-:-:S03]  /*c750*/  IMAD.MOV.U32 R21, RZ, RZ, -0x1 ;  /* 0xffffffffff157424 */ /* 0x000fc600078e00ff */
[----:B------:R0:W1:Y:S04]  /*c760*/  POPC R24, R18 ;  /* 0x0000001200187309 */ /* 0x0000680000000000 */
[----:B01----:R-:W-:Y:S05]  /*c770*/  WARPSYNC.COLLECTIVE R21, `(.L_x_935) ;  /* 0x0000000015087348 */ /* 0x003fea0003c00000 */
[----:B-1----:R1:W2:Y:S02]  /*c780*/  SHFL.DOWN P5, R23, R26, R19, R24 ;  /* 0x080000131a177389 */ /* 0x0022a400000a0018 */
[----:B012---:R-:W-:Y:S05]  /*c790*/  ENDCOLLECTIVE ;  /* 0x000000000000791b */ /* 0x007fea0003800000 */
.L_x_935:
[----:B------:R-:W-:Y:S02]  /*c7a0*/  IMAD.MOV.U32 R26, RZ, RZ, R17 ;  /* 0x000000ffff1a7224 */ /* 0x000fe400078e0011 */
[----:B------:R-:W-:-:S07]  /*c7b0*/  IMAD.MOV.U32 R44, RZ, RZ, R23 ;  /* 0x000000ffff2c7224 */ /* 0x000fce00078e0017 */
[----:B------:R-:W-:Y:S05]  /*c7c0*/  WARPSYNC.COLLECTIVE R21, `(.L_x_936) ;  /* 0x0000000015087348 */ /* 0x000fea0003c00000 */
[----:B------:R0:W1:Y:S02]  /*c7d0*/  SHFL.DOWN P5, R23, R26, R19, R24 ;  /* 0x080000131a177389 */ /* 0x00006400000a0018 */
[----:B01----:R-:W-:Y:S05]  /*c7e0*/  ENDCOLLECTIVE ;  /* 0x000000000000791b */ /* 0x003fea0003800000 */
.L_x_936:
        /* <DEDUP_REMOVED lines=8> */
[----:B------:R-:W-:-:S13]  /*c870*/  ISETP.NE.AND P6, PT, R44, RZ, PT ;  /* 0x000000ff2c00720c */ /* 0x000fda0003fc5270 */
[----:B------:R-:W-:Y:S05]  /*c880*/  WARPSYNC.COLLECTIVE R21, `(.L_x_937) ;  /* 0x0000000015087348 */ /* 0x000fea0003c00000 */
[----:B------:R0:W1:Y:S02]  /*c890*/  SHFL.DOWN P5, R23, R26, R19, R24 ;  /* 0x080000131a177389 */ /* 0x00006400000a0018 */
[----:B01----:R-:W-:Y:S05]  /*c8a0*/  ENDCOLLECTIVE ;  /* 0x000000000000791b */ /* 0x003fea0003800000 */
.L_x_937:
[----:B------:R-:W-:Y:S02]  /*c8b0*/  IMAD.MOV.U32 R26, RZ, RZ, R43 ;  /* 0x000000ffff1a7224 */ /* 0x000fe400078e002b */
[----:B------:R-:W-:-:S07]  /*c8c0*/  IMAD.MOV.U32 R17, RZ, RZ, R23 ;  /* 0x000000ffff117224 */ /* 0x000fce00078e0017 */
[----:B------:R-:W-:Y:S05]  /*c8d0*/  WARPSYNC.COLLECTIVE R21, `(.L_x_938) ;  /* 0x0000000015087348 */ /* 0x000fea0003c00000 */
[----:B------:R0:W1:Y:S02]  /*c8e0*/  SHFL.DOWN P5, R23, R26, R19, R24 ;  /* 0x080000131a177389 */ /* 0x00006400000a0018 */
[----:B01----:R-:W-:Y:S05]  /*c8f0*/  ENDCOLLECTIVE ;  /* 0x000000000000791b */ /* 0x003fea0003800000 */
.L_x_938:
        /* <DEDUP_REMOVED lines=13> */
.L_x_939:
[----:B------:R-:W-:Y:S02]  /*c9d0*/  IMAD.MOV.U32 R26, RZ, RZ, R45 ;  /* 0x000000ffff1a7224 */ /* 0x000fe400078e002d */
[----:B------:R-:W-:-:S07]  /*c9e0*/  IMAD.MOV.U32 R16, RZ, RZ, R23 ;  /* 0x000000ffff107224 */ /* 0x000fce00078e0017 */
[----:B------:R-:W-:Y:S05]  /*c9f0*/  WARPSYNC.COLLECTIVE R21, `(.L_x_940) ;  /* 0x0000000015087348 */ /* 0x000fea0003c00000 */
[----:B------:R0:W1:Y:S02]  /*ca00*/  SHFL.DOWN P5, R23, R26, R19, R24 ;  /* 0x080000131a177389 */ /* 0x00006400000a0018 */
[----:B01----:R-:W-:Y:S05]  /*ca10*/  ENDCOLLECTIVE ;  /* 0x000000000000791b */ /* 0x003fea0003800000 */
.L_x_940:
[----:B------:R-:W-:Y:S01]  /*ca20*/  IMAD.MOV.U32 R19, RZ, RZ, 0x8 ;  /* 0x00000008ff137424 */ /* 0x000fe200078e00ff */
[----:B------:R-:W-:Y:S02]  /*ca30*/  ISETP.GT.AND P5, PT, R43, R24, PT ;  /* 0x000000182b00720c */ /* 0x000fe40003fa4270 */
[----:B------:R-:W-:Y:S02]  /*ca40*/  SEL R23, R23, RZ, !P6 ;  /* 0x000000ff17177207 */ /* 0x000fe40007000000 */
[----:B------:R-:W-:-:S05]  /*ca50*/  SEL R16, R16, RZ, !P5 ;  /* 0x000000ff10107207 */ /* 0x000fca0006800000 */
[----:B------:R-:W-:Y:S01]  /*ca60*/  IMAD.IADD R47, R17, 0x1, R16 ;  /* 0x00000001112f7824 */ /* 0x000fe200078e0210 */
[----:B------:R-:W-:Y:S01]  /*ca70*/  SEL R16, R23, RZ, !P5 ;  /* 0x000000ff17107207 */ /* 0x000fe20006800000 */
[----:B------:R-:W-:Y:S02]  /*ca80*/  VIADD R17, R42, 0x8 ;  /* 0x000000082a117836 */ /* 0x000fe40000000000 */
[----:B------:R-:W-:Y:S01]  /*ca90*/  IMAD.MOV.U32 R26, RZ, RZ, R47 ;  /* 0x000000ffff1a7224 */ /* 0x000fe200078e002f */
[----:B------:R-:W-:Y:S01]  /*caa0*/  ISETP.NE.AND P6, PT, R47, RZ, PT ;  /* 0x000000ff2f00720c */ /* 0x000fe20003fc5270 */
[----:B------:R-:W-:-:S12]  /*cab0*/  IMAD.IADD R43, R45, 0x1, R16 ;  /* 0x000000012d2b7824 */ /* 0x000fd800078e0210 */
[----:B------:R-:W-:Y:S05]  /*cac0*/  WARPSYNC.COLLECTIVE R21, `(.L_x_941) ;  /* 0x0000000015087348 */ /* 0x000fea0003c00000 */
[----:B------:R0:W1:Y:S02]  /*cad0*/  SHFL.DOWN P5, R23, R26, R19, R24 ;  /* 0x080000131a177389 */ /* 0x00006400000a0018 */
[----:B01----:R-:W-:Y:S05]  /*cae0*/  ENDCOLLECTIVE ;  /* 0x000000000000791b */ /* 0x003fea0003800000 */
.L_x_941:
[----:B------:R-:W-:Y:S02]  /*caf0*/  IMAD.MOV.U32 R26, RZ, RZ, R43 ;  /* 0x000000ffff1a7224 */ /* 0x000fe400078e002b */
[----:B------:R-:W-:-:S07]  /*cb00*/  IMAD.MOV.U32 R16, RZ, RZ, R23 ;  /* 0x000000ffff107224 */ /* 0x000fce00078e0017 */
[----:B------:R-:W-:Y:S05]  /*cb10*/  WARPSYNC.COLLECTIVE R21, `(.L_x_942) ;  /* 0x0000000015087348 */ /* 0x000fea0003c00000 */
[----:B------:R0:W1:Y:S02]  /*cb20*/  SHFL.DOWN P5, R23, R26, R19, R24 ;  /* 0x080000131a177389 */ /* 0x00006400000a0018 */
[----:B01----:R-:W-:Y:S05]  /*cb30*/  ENDCOLLECTIVE ;  /* 0x000000000000791b */ /* 0x003fea0003800000 */
.L_x_942:
        /* <DEDUP_REMOVED lines=13> */
.L_x_943:
[----:B------:R-:W-:Y:S02]  /*cc10*/  IMAD.MOV.U32 R26, RZ, RZ, R17 ;  /* 0x000000ffff1a7224 */ /* 0x000fe400078e0011 */
[----:B------:R-:W-:-:S07]  /*cc20*/  IMAD.MOV.U32 R16, RZ, RZ, R23 ;  /* 0x000000ffff107224 */ /* 0x000fce00078e0017 */
[----:B------:R-:W-:Y:S05]  /*cc30*/  WARPSYNC.COLLECTIVE R21, `(.L_x_944) ;  /* 0x0000000015087348 */ /* 0x000fea0003c00000 */
[----:B------:R0:W1:Y:S02]  /*cc40*/  SHFL.DOWN P5, R23, R26, R19, R24 ;  /* 0x080000131a177389 */ /* 0x00006400000a0018 */
[----:B01----:R-:W-:Y:S05]  /*cc50*/  ENDCOLLECTIVE ;  /* 0x000000000000791b */ /* 0x003fea0003800000 */
.L_x_944:
[----:B------:R-:W-:Y:S05]  /*cc60*/  WARPSYNC.COLLECTIVE R21, `(.L_x_945) ;  /* 0x0000000015087348 */ /* 0x000fea0003c00000 */
[----:B------:R-:W-:Y:S01]  /*cc70*/  VOTE.ALL P3, P3 ;  /* 0x0000000000ff7806 */ /* 0x000fe20001860000 */
[----:B------:R-:W-:-:S12]  /*cc80*/  ENDCOLLECTIVE ;  /* 0x000000000000791b */ /* 0x000fd80003800000 */
.L_x_945:
[----:B------:R-:W-:Y:S02]  /*cc90*/  ISETP.GT.AND P5, PT, R43, R24, PT ;  /* 0x000000182b00720c */ /* 0x000fe40003fa4270 */
[----:B------:R-:W-:Y:S02]  /*cca0*/  SEL R23, R23, RZ, !P6 ;  /* 0x000000ff17177207 */ /* 0x000fe40007000000 */
[----:B------:R-:W-:Y:S02]  /*ccb0*/  SEL R16, R16, RZ, !P5 ;  /* 0x000000ff10107207 */ /* 0x000fe40006800000 */
[----:B------:R-:W-:Y:S02]  /*ccc0*/  SEL R18, R23, RZ, !P5 ;  /* 0x000000ff17127207 */ /* 0x000fe40006800000 */
[----:B------:R-:W-:Y:S02]  /*ccd0*/  ISETP.NE.AND P5, PT, R20, RZ, PT ;  /* 0x000000ff1400720c */ /* 0x000fe40003fa5270 */
[----:B------:R-:W-:Y:S01]  /*cce0*/  IADD3 R20, PT, PT, R45, R16, R20 ;  /* 0x000000102d147210 */ /* 0x000fe20007ffe014 */
[----:B------:R-:W-:-:S05]  /*ccf0*/  IMAD.IADD R18, R17, 0x1, R18 ;  /* 0x0000000111127824 */ /* 0x000fca00078e0212 */
[----:B------:R-:W-:-:S05]  /*cd00*/  SEL R17, R18, RZ, !P5 ;  /* 0x000000ff12117207 */ /* 0x000fca0006800000 */
[----:B------:R-:W-:Y:S01]  /*cd10*/  IMAD.IADD R22, R17, 0x1, R22 ;  /* 0x0000000111167824 */ /* 0x000fe200078e0216 */
[----:B------:R-:W-:Y:S06]  /*cd20*/  BRA `(.L_x_946) ;  /* 0xffffffc8008c7947 */ /* 0x000fec000383ffff */
.L_x_947:
        /* <DEDUP_REMOVED lines=13> */
.L_x_1018:


//--------------------- .text._ZN6thrust24THRUST_300001_SM_1000_NS8cuda_cub4core6detail13_kernel_agentINS1_15__reduce_by_key9InitAgentIN3cub18CUB_300001_SM_100024ReduceByKeyScanTileStateIiiLb1EEEiPiEEJSA_iSB_EEEvDpT0_ --------------------------
	.section	.text._ZN6thrust24THRUST_300001_SM_1000_NS8cuda_cub4core6detail13_kernel_agentINS1_15__reduce_by_key9InitAgentIN3cub18CUB_300001_SM_100024ReduceByKeyScanTileStateIiiLb1EEEiPiEEJSA_iSB_EEEvDpT0_,"ax",@progbits
	.align	128
        .global         _ZN6thrust24THRUST_300001_SM_1000_NS8cuda_cub4core6detail13_kernel_agentINS1_15__reduce_by_key9InitAgentIN3cub18CUB_300001_SM_100024ReduceByKeyScanTileStateIiiLb1EEEiPiEEJSA_iSB_EEEvDpT0_
        .type           _ZN6thrust24THRUST_300001_SM_1000_NS8cuda_cub4core6detail13_kernel_agentINS1_15__reduce_by_key9InitAgentIN3cub18CUB_300001_SM_100024ReduceByKeyScanTileStateIiiLb1EEEiPiEEJSA_iSB_EEEvDpT0_,@function
        .size           _ZN6thrust24THRUST_300001_SM_1000_NS8cuda_cub4core6detail13_kernel_agentINS1_15__reduce_by_key9InitAgentIN3cub18CUB_300001_SM_100024ReduceByKeyScanTileStateIiiLb1EEEiPiEEJSA_iSB_EEEvDpT0_,(.L_x_1019 - _ZN6thrust24THRUST_300001_SM_1000_NS8cuda_cub4core6detail13_kernel_agentINS1_15__reduce_by_key9InitAgentIN3cub18CUB_300001_SM_100024ReduceByKeyScanTileStateIiiLb1EEEiPiEEJSA_iSB_EEEvDpT0_)
        .other          _ZN6thrust24THRUST_300001_SM_1000_NS8cuda_cub4core6detail13_kernel_agentINS1_15__reduce_by_key9InitAgentIN3cub18CUB_300001_SM_100024ReduceByKeyScanTileStateIiiLb1EEEiPiEEJSA_iSB_EEEvDpT0_,@"STO_CUDA_ENTRY STV_DEFAULT"
_ZN6thrust24THRUST_300001_SM_1000_NS8cuda_cub4core6detail13_kernel_agentINS1_15__reduce_by_key9InitAgentIN3cub18CUB_300001_SM_100024ReduceByKeyScanTileStateIiiLb1EEEiPiEEJSA_iSB_EEEvDpT0_:
.text._ZN6thrust24THRUST_300001_SM_1000_NS8cuda_cub4core6detail13_kernel_agentINS1_15__reduce_by_key9InitAgentIN3cub18CUB_300001_SM_100024ReduceByKeyScanTileStateIiiLb1EEEiPiEEJSA_iSB_EEEvDpT0_:
        /* <DEDUP_REMOVED lines=22> */
[----:B0-----:R-:W-:Y:S01]  /*0160*/  STG.E desc[UR4][R2.64], RZ ;  /* 0x000000ff02007986 */ /* 0x001fe2000c101904 */
[----:B------:R-:W-:Y:S05]  /*0170*/  EXIT ;  /* 0x000000000000794d */ /* 0x000fea0003800000 */
.L_x_948:
        /* <DEDUP_REMOVED lines=16> */
.L_x_1019:


//--------------------- .text._Z23simple_atomicAdd_kernelPKfPffii --------------------------
	.section	.text._Z23simple_atomicAdd_kernelPKfPffii,"ax",@progbits
	.align	128
        .global         _Z23simple_atomicAdd_kernelPKfPffii
        .type           _Z23simple_atomicAdd_kernelPKfPffii,@function
        .size           _Z23simple_atomicAdd_kernelPKfPffii,(.L_x_1005 - _Z23simple_atomicAdd_kernelPKfPffii)
        .other          _Z23simple_atomicAdd_kernelPKfPffii,@"STO_CUDA_ENTRY STV_DEFAULT"
_Z23simple_atomicAdd_kernelPKfPffii:
.text._Z23simple_atomicAdd_kernelPKfPffii:
[----:B------:R-:W-:Y:S01]  /*0000*/  LDC R1, c[0x0][0x37c] ;  /* 0x0000df00ff017b82 */ /* 0x000fe20000000800 */
[----:B------:R-:W0:Y:S07]  /*0010*/  S2R R0, SR_TID.X ;  /* 0x0000000000007919 */ /* 0x000e2e0000002100 */
[----:B------:R-:W0:Y:S01]  /*0020*/  S2UR UR4, SR_CTAID.X ;  /* 0x00000000000479c3 */ /* 0x000e220000002500 */
[----:B------:R-:W1:Y:S07]  /*0030*/  LDCU UR5, c[0x0][0x394] ;  /* 0x00007280ff0577ac */ /* 0x000e6e0008000800 */
[----:B------:R-:W0:Y:S02]  /*0040*/  LDC R5, c[0x0][0x360] ;  /* 0x0000d800ff057b82 */ /* 0x000e240000000800 */
[----:B0-----:R-:W-:-:S05]  /*0050*/  IMAD R5, R5, UR4, R0 ;  /* 0x0000000405057c24 */ /* 0x001fca000f8e0200 */
[----:B-1----:R-:W-:-:S13]  /*0060*/  ISETP.GE.AND P0, PT, R5, UR5, PT ;  /* 0x0000000505007c0c */ /* 0x002fda000bf06270 */
[----:B------:R-:W-:Y:S05]  /*0070*/  @P0 EXIT ;  /* 0x000000000000094d */ /* 0x000fea0003800000 */
[----:B------:R-:W0:Y:S01]  /*0080*/  LDC.64 R2, c[0x0][0x380] ;  /* 0x0000e000ff027b82 */ /* 0x000e220000000a00 */
[----:B------:R-:W1:Y:S07]  /*0090*/  LDCU.64 UR4, c[0x0][0x358] ;  /* 0x00006b00ff0477ac */ /* 0x000e6e0008000a00 */
[----:B------:R-:W2:Y:S01]  /*00a0*/  LDC R7, c[0x0][0x390] ;  /* 0x0000e400ff077b82 */ /* 0x000ea20000000800 */
[----:B0-----:R-:W-:-:S05]  /*00b0*/  IMAD.WIDE R2, R5, 0x4, R2 ;  /* 0x0000000405027825 */ /* 0x001fca00078e0202 */
[----:B-1----:R-:W3:Y:S01]  /*00c0*/  LDG.E R0, desc[UR4][R2.64] ;  /* 0x0000000402007981 */ /* 0x002ee2000c1e1900 */
        /* <DEDUP_REMOVED lines=9> */
[----:B------:R-:W-:-:S07]  /*0160*/  MOV R2, 0x180 ;  /* 0x0000018000027802 */ /* 0x000fce0000000f00 */
[----:B------:R-:W-:Y:S05]  /*0170*/  CALL.REL.NOINC `($__internal_2_$__cuda_sm3x_div_rn_noftz_f32_slowpath) ;  /* 0x0000000000207944 */ /* 0x000fea0003c00000 */
.L_x_950:
[----:B------:R-:W-:Y:S05]  /*0180*/  BSYNC.RECONVERGENT B0 ;  /* 0x0000000000007941 */ /* 0x000fea0003800200 */
.L_x_949:
[----:B------:R-:W0:Y:S01]  /*0190*/  LDC.64 R2, c[0x0][0x388] ;  /* 0x0000e200ff027b82 */ /* 0x000e220000000a00 */
[----:B------:R-:W0:Y:S01]  /*01a0*/  F2I.FLOOR.NTZ R5, R4 ;  /* 0x0000000400057305 */ /* 0x000e220000207100 */
[----:B------:R-:W-:Y:S02]  /*01b0*/  IMAD.MOV.U32 R7, RZ, RZ, 0x3f000000 ;  /* 0x3f000000ff077424 */ /* 0x000fe400078e00ff */
[----:B0-----:R-:W-:-:S05]  /*01c0*/  IMAD.WIDE R2, R5, 0x4, R2 ;  /* 0x0000000405027825 */ /* 0x001fca00078e0202 */
[----:B------:R-:W-:Y:S04]  /*01d0*/  REDG.E.ADD.F32.FTZ.RN.STRONG.GPU desc[UR4][R2.64], R7 ;  /* 0x00000007020079a6 */ /* 0x000fe8000c12f304 */
[----:B------:R-:W-:Y:S01]  /*01e0*/  REDG.E.ADD.F32.FTZ.RN.STRONG.GPU desc[UR4][R2.64+0x4], R7 ;  /* 0x00000407020079a6 */ /* 0x000fe2000c12f304 */
[----:B------:R-:W-:Y:S05]  /*01f0*/  EXIT ;  /* 0x000000000000794d */ /* 0x000fea0003800000 */
        .weak           $__internal_2_$__cuda_sm3x_div_rn_noftz_f32_slowpath
        .type           $__internal_2_$__cuda_sm3x_div_rn_noftz_f32_slowpath,@function
        .size           $__internal_2_$__cuda_sm3x_div_rn_noftz_f32_slowpath,(.L_x_1005 - $__internal_2_$__cuda_sm3x_div_rn_noftz_f32_slowpath)
$__internal_2_$__cuda_sm3x_div_rn_noftz_f32_slowpath:
[----:B------:R-:W0:Y:S01]  /*0200*/  LDC R3, c[0x0][0x390] ;  /* 0x0000e400ff037b82 */ /* 0x000e220000000800 */
[--C-:B------:R-:W-:Y:S01]  /*0210*/  SHF.R.U32.HI R4, RZ, 0x17, R0.reuse ;  /* 0x00000017ff047819 */ /* 0x100fe20000011600 */
[----:B------:R-:W1:Y:S01]  /*0220*/  LDCU UR6, c[0x0][0x390] ;  /* 0x00007200ff0677ac */ /* 0x000e620008000800 */
[----:B------:R-:W-:Y:S01]  /*0230*/  BSSY.RECONVERGENT B1, `(.L_x_951) ;  /* 0x0000064000017945 */ /* 0x000fe20003800200 */
[----:B------:R-:W-:Y:S01]  /*0240*/  IMAD.MOV.U32 R6, RZ, RZ, R0 ;  /* 0x000000ffff067224 */ /* 0x000fe200078e0000 */
[----:B------:R-:W-:-:S05]  /*0250*/  LOP3.LUT R4, R4, 0xff, RZ, 0xc0, !PT ;  /* 0x000000ff04047812 */ /* 0x000fca00078ec0ff */
[----:B------:R-:W-:Y:S02]  /*0260*/  VIADD R9, R4, 0xffffffff ;  /* 0xffffffff04097836 */ /* 0x000fe40000000000 */
[----:B-1----:R-:W-:Y:S01]  /*0270*/  IMAD.U32 R7, RZ, RZ, UR6 ;  /* 0x00000006ff077e24 */ /* 0x002fe2000f8e00ff */
[----:B0-----:R-:W-:-:S04]  /*0280*/  SHF.R.U32.HI R5, RZ, 0x17, R3 ;  /* 0x00000017ff057819 */ /* 0x001fc80000011603 */
[----:B------:R-:W-:-:S05]  /*0290*/  LOP3.LUT R5, R5, 0xff, RZ, 0xc0, !PT ;  /* 0x000000ff05057812 */ /* 0x000fca00078ec0ff */
[----:B------:R-:W-:-:S05]  /*02a0*/  VIADD R10, R5, 0xffffffff ;  /* 0xffffffff050a7836 */ /* 0x000fca0000000000 */
[----:B------:R-:W-:-:S04]  /*02b0*/  ISETP.GT.U32.AND P0, PT, R10, 0xfd, PT ;  /* 0x000000fd0a00780c */ /* 0x000fc80003f04070 */
        /* <DEDUP_REMOVED lines=21> */
[----:B------:R-:W-:Y:S02]  /*0410*/  @P0 IMAD.MOV.U32 R8, RZ, RZ, RZ ;  /* 0x000000ffff080224 */ /* 0x000fe400078e00ff */
[----:B------:R-:W-:Y:S01]  /*0420*/  @!P0 FFMA R6, R0, 1.84467440737095516160e+19, RZ ;  /* 0x5f80000000068823 */ /* 0x000fe200000000ff */
[----:B------:R-:W-:Y:S02]  /*0430*/  @!P0 IMAD.MOV.U32 R8, RZ, RZ, -0x40 ;  /* 0xffffffc0ff088424 */ /* 0x000fe400078e00ff */
[----:B------:R-:W-:Y:S02]  /*0440*/  @!P1 FFMA R7, R3, 1.84467440737095516160e+19, RZ ;  /* 0x5f80000003079823 */ /* 0x000fe400000000ff */
[----:B------:R-:W-:-:S07]  /*0450*/  @!P1 VIADD R8, R8, 0x40 ;  /* 0x0000004008089836 */ /* 0x000fce0000000000 */
.L_x_952:
[----:B------:R-:W-:Y:S01]  /*0460*/  LEA R0, R5, 0xc0800000, 0x17 ;  /* 0xc080000005007811 */ /* 0x000fe200078eb8ff */
[----:B------:R-:W-:Y:S01]  /*0470*/  VIADD R4, R4, 0xffffff81 ;  /* 0xffffff8104047836 */ /* 0x000fe20000000000 */
[----:B------:R-:W-:Y:S03]  /*0480*/  BSSY.RECONVERGENT B2, `(.L_x_957) ;  /* 0x0000035000027945 */ /* 0x000fe60003800200 */
[----:B------:R-:W-:Y:S01]  /*0490*/  IMAD.IADD R7, R7, 0x1, -R0 ;  /* 0x0000000107077824 */ /* 0x000fe200078e0a00 */
[C---:B------:R-:W-:Y:S01]  /*04a0*/  IADD3 R5, PT, PT, R4.reuse, 0x7f, -R5 ;  /* 0x0000007f04057810 */ /* 0x040fe20007ffe805 */
[----:B------:R-:W-:Y:S02]  /*04b0*/  IMAD R0, R4, -0x800000, R6 ;  /* 0xff80000004007824 */ /* 0x000fe400078e0206 */
[----:B------:R-:W0:Y:S01]  /*04c0*/  MUFU.RCP R3, R7 ;  /* 0x0000000700037308 */ /* 0x000e220000001000 */
[----:B------:R-:W-:Y:S01]  /*04d0*/  FADD.FTZ R9, -R7, -RZ ;  /* 0x800000ff07097221 */ /* 0x000fe20000010100 */
[----:B------:R-:W-:-:S03]  /*04e0*/  IMAD.IADD R5, R5, 0x1, R8 ;  /* 0x0000000105057824 */ /* 0x000fc600078e0208 */
        /* <DEDUP_REMOVED lines=8> */
[----:B------:R-:W-:-:S05]  /*0570*/  LOP3.LUT R0, R0, 0xff, RZ, 0xc0, !PT ;  /* 0x000000ff00007812 */ /* 0x000fca00078ec0ff */
[----:B------:R-:W-:-:S04]  /*0580*/  IMAD.IADD R8, R0, 0x1, R5 ;  /* 0x0000000100087824 */ /* 0x000fc800078e0205 */
        /* <DEDUP_REMOVED lines=10> */
[-CC-:B------:R-:W-:Y:S01]  /*0630*/  FFMA.RZ R0, R10, R6.reuse, R11.reuse ;  /* 0x000000060a007223 */ /* 0x180fe2000000c00b */
[----:B------:R-:W-:Y:S02]  /*0640*/  VIADD R7, R8, 0x20 ;  /* 0x0000002008077836 */ /* 0x000fe40000000000 */
[-CC-:B------:R-:W-:Y:S01]  /*0650*/  FFMA.RM R5, R10, R6.reuse, R11.reuse ;  /* 0x000000060a057223 */ /* 0x180fe2000000400b */
[----:B------:R-:W-:Y:S02]  /*0660*/  ISETP.NE.AND P2, PT, R8, RZ, PT ;  /* 0x000000ff0800720c */ /* 0x000fe40003f45270 */
[----:B------:R-:W-:Y:S01]  /*0670*/  LOP3.LUT R4, R0, 0x7fffff, RZ, 0xc0, !PT ;  /* 0x007fffff00047812 */ /* 0x000fe200078ec0ff */
[----:B------:R-:W-:Y:S01]  /*0680*/  FFMA.RP R0, R10, R6, R11 ;  /* 0x000000060a007223 */ /* 0x000fe2000000800b */
[----:B------:R-:W-:Y:S01]  /*0690*/  IMAD.MOV R6, RZ, RZ, -R8 ;  /* 0x000000ffff067224 */ /* 0x000fe200078e0a08 */
[----:B------:R-:W-:Y:S02]  /*06a0*/  ISETP.NE.AND P1, PT, R8, RZ, PT ;  /* 0x000000ff0800720c */ /* 0x000fe40003f25270 */
[----:B------:R-:W-:-:S02]  /*06b0*/  LOP3.LUT R4, R4, 0x800000, RZ, 0xfc, !PT ;  /* 0x0080000004047812 */ /* 0x000fc400078efcff */
[----:B------:R-:W-:Y:S02]  /*06c0*/  FSETP.NEU.FTZ.AND P0, PT, R0, R5, PT ;  /* 0x000000050000720b */ /* 0x000fe40003f1d000 */
[----:B------:R-:W-:Y:S02]  /*06d0*/  SHF.L.U32 R7, R4, R7, RZ ;  /* 0x0000000704077219 */ /* 0x000fe400000006ff */
[----:B------:R-:W-:Y:S02]  /*06e0*/  SEL R5, R6, RZ, P2 ;  /* 0x000000ff06057207 */ /* 0x000fe40001000000 */
[----:B------:R-:W-:Y:S02]  /*06f0*/  ISETP.NE.AND P1, PT, R7, RZ, P1 ;  /* 0x000000ff0700720c */ /* 0x000fe40000f25270 */
[----:B------:R-:W-:Y:S02]  /*0700*/  SHF.R.U32.HI R5, RZ, R5, R4 ;  /* 0x00000005ff057219 */ /* 0x000fe40000011604 */
[----:B------:R-:W-:-:S02]  /*0710*/  PLOP3.LUT P0, PT, P0, P1, PT, 0xf8, 0x8f ;  /* 0x00000000008f781c */ /* 0x000fc40000703f70 */
[----:B------:R-:W-:Y:S02]  /*0720*/  SHF.R.U32.HI R7, RZ, 0x1, R5 ;  /* 0x00000001ff077819 */ /* 0x000fe40000011605 */
[----:B------:R-:W-:-:S04]  /*0730*/  SEL R0, RZ, 0x1, !P0 ;  /* 0x00000001ff007807 */ /* 0x000fc80004000000 */
[----:B------:R-:W-:-:S04]  /*0740*/  LOP3.LUT R0, R0, 0x1, R7, 0xf8, !PT ;  /* 0x0000000100007812 */ /* 0x000fc800078ef807 */
[----:B------:R-:W-:-:S05]  /*0750*/  LOP3.LUT R0, R0, R5, RZ, 0xc0, !PT ;  /* 0x0000000500007212 */ /* 0x000fca00078ec0ff */
[----:B------:R-:W-:-:S05]  /*0760*/  IMAD.IADD R0, R7, 0x1, R0 ;  /* 0x0000000107007824 */ /* 0x000fca00078e0200 */
[----:B------:R-:W-:Y:S01]  /*0770*/  LOP3.LUT R3, R0, R3, RZ, 0xfc, !PT ;  /* 0x0000000300037212 */ /* 0x000fe200078efcff */
[----:B------:R-:W-:Y:S06]  /*0780*/  BRA `(.L_x_960) ;  /* 0x0000000000107947 */ /* 0x000fec0003800000 */
.L_x_959:
[----:B------:R-:W-:-:S04]  /*0790*/  LOP3.LUT R3, R3, 0x80000000, RZ, 0xc0, !PT ;  /* 0x8000000003037812 */ /* 0x000fc800078ec0ff */
[----:B------:R-:W-:Y:S01]  /*07a0*/  LOP3.LUT R3, R3, 0x7f800000, RZ, 0xfc, !PT ;  /* 0x7f80000003037812 */ /* 0x000fe200078efcff */
[----:B------:R-:W-:Y:S06]  /*07b0*/  BRA `(.L_x_960) ;  /* 0x0000000000047947 */ /* 0x000fec0003800000 */
.L_x_958:
[----:B------:R-:W-:-:S07]  /*07c0*/  IMAD R3, R5, 0x800000, R3 ;  /* 0x0080000005037824 */ /* 0x000fce00078e0203 */
.L_x_960:
[----:B------:R-:W-:Y:S05]  /*07d0*/  BSYNC.RECONVERGENT B2 ;  /* 0x0000000000027941 */ /* 0x000fea0003800200 */
.L_x_957:
[----:B------:R-:W-:Y:S05]  /*07e0*/  BRA `(.L_x_961) ;  /* 0x0000000000207947 */ /* 0x000fea0003800000 */
.L_x_956:
[----:B------:R-:W-:-:S04]  /*07f0*/  LOP3.LUT R3, R7, 0x80000000, R6, 0x48, !PT ;  /* 0x8000000007037812 */ /* 0x000fc800078e4806 */
[----:B------:R-:W-:Y:S01]  /*0800*/  LOP3.LUT R3, R3, 0x7f800000, RZ, 0xfc, !PT ;  /* 0x7f80000003037812 */ /* 0x000fe200078efcff */
[----:B------:R-:W-:Y:S06]  /*0810*/  BRA `(.L_x_961) ;  /* 0x0000000000147947 */ /* 0x000fec0003800000 */
.L_x_955:
[----:B------:R-:W-:Y:S01]  /*0820*/  LOP3.LUT R3, R7, 0x80000000, R6, 0x48, !PT ;  /* 0x8000000007037812 */ /* 0x000fe200078e4806 */
[----:B------:R-:W-:Y:S06]  /*0830*/  BRA `(.L_x_961) ;  /* 0x00000000000c7947 */ /* 0x000fec0003800000 */
.L_x_954:
[----:B------:R-:W0:Y:S01]  /*0840*/  MUFU.RSQ R3, -QNAN ;  /* 0xffc0000000037908 */ /* 0x000e220000001400 */
[----:B------:R-:W-:Y:S05]  /*0850*/  BRA `(.L_x_961) ;  /* 0x0000000000047947 */ /* 0x000fea0003800000 */
.L_x_953:
[----:B------:R-:W-:-:S07]  /*0860*/  FADD.FTZ R3, R0, R3 ;  /* 0x0000000300037221 */ /* 0x000fce0000010000 */
.L_x_961:
[----:B------:R-:W-:Y:S05]  /*0870*/  BSYNC.RECONVERGENT B1 ;  /* 0x0000000000017941 */ /* 0x000fea0003800200 */
.L_x_951:
[----:B0-----:R-:W-:Y:S02]  /*0880*/  IMAD.MOV.U32 R4, RZ, RZ, R3 ;  /* 0x000000ffff047224 */ /* 0x001fe400078e0003 */
[----:B------:R-:W-:-:S04]  /*0890*/  IMAD.MOV.U32 R3, RZ, RZ, 0x0 ;  /* 0x00000000ff037424 */ /* 0x000fc800078e00ff */
[----:B------:R-:W-:Y:S05]  /*08a0*/  RET.REL.NODEC R2 `(_Z23simple_atomicAdd_kernelPKfPffii) ;  /* 0xfffffff402d47950 */ /* 0x000fea0003c3ffff */
.L_x_962:
        /* <DEDUP_REMOVED lines=13> */
.L_x_1005:


//--------------------- .text._Z20thrust_reduce_kernelPfPiS0_iii --------------------------
	.section	.text._Z20thrust_reduce_kernelPfPiS0_iii,"ax",@progbits
	.align	128
        .global         _Z20thrust_reduce_kernelPfPiS0_iii
        .type           _Z20thrust_reduce_kernelPfPiS0_iii,@function
        .size           _Z20thrust_reduce_kernelPfPiS0_iii,(.L_x_1021 - _Z20thrust_reduce_kernelPfPiS0_iii)
        .other          _Z20thrust_reduce_kernelPfPiS0_iii,@"STO_CUDA_ENTRY STV_DEFAULT"
_Z20thrust_reduce_kernelPfPiS0_iii:
.text._Z20thrust_reduce_kernelPfPiS0_iii:
[----:B------:R-:W0:Y:S01]  /*0000*/  LDC R1, c[0x0][0x37c] ;  /* 0x0000df00ff017b82 */ /* 0x000e220000000800 */
[----:B------:R-:W1:Y:S07]  /*0010*/  S2R R0, SR_TID.X ;  /* 0x0000000000007919 */ /* 0x000e6e0000002100 */
[----:B------:R-:W1:Y:S01]  /*0020*/  S2UR UR4, SR_CTAID.X ;  /* 0x00000000000479c3 */ /* 0x000e620000002500 */
[----:B------:R-:W2:Y:S07]  /*0030*/  LDCU UR5, c[0x0][0x3a0] ;  /* 0x00007400ff0577ac */ /* 0x000eae0008000800 */
[----:B------:R-:W1:Y:S02]  /*0040*/  LDC R7, c[0x0][0x360] ;  /* 0x0000d800ff077b82 */ /* 0x000e640000000800 */
[----:B-1----:R-:W-:-:S05]  /*0050*/  IMAD R7, R7, UR4, R0 ;  /* 0x0000000407077c24 */ /* 0x002fca000f8e0200 */
[----:B--2---:R-:W-:-:S13]  /*0060*/  ISETP.GE.AND P0, PT, R7, UR5, PT ;  /* 0x0000000507007c0c */ /* 0x004fda000bf06270 */
[----:B0-----:R-:W-:Y:S05]  /*0070*/  @P0 EXIT ;  /* 0x000000000000094d */ /* 0x001fea0003800000 */
[----:B------:R-:W0:Y:S01]  /*0080*/  LDC.64 R2, c[0x0][0x388] ;  /* 0x0000e200ff027b82 */ /* 0x000e220000000a00 */
[----:B------:R-:W1:Y:S01]  /*0090*/  LDCU.64 UR36, c[0x0][0x358] ;  /* 0x00006b00ff2477ac */ /* 0x000e620008000a00 */
[----:B------:R-:W2:Y:S06]  /*00a0*/  LDCU UR4, c[0x0][0x39c] ;  /* 0x00007380ff0477ac */ /* 0x000eac0008000800 */
[----:B------:R-:W3:Y:S01]  /*00b0*/  LDC.64 R4, c[0x0][0x390] ;  /* 0x0000e400ff047b82 */ /* 0x000ee20000000a00 */
[----:B0-----:R-:W-:-:S06]  /*00c0*/  IMAD.WIDE R2, R7, 0x4, R2 ;  /* 0x0000000407027825 */ /* 0x001fcc00078e0202 */
[----:B-1----:R-:W4:Y:S01]  /*00d0*/  LDG.E R3, desc[UR36][R2.64] ;  /* 0x0000002402037981 */ /* 0x002f22000c1e1900 */
[----:B---3--:R-:W-:-:S04]  /*00e0*/  IMAD.WIDE R4, R7, 0x4, R4 ;  /* 0x0000000407047825 */ /* 0x008fc800078e0204 */
[C---:B----4-:R-:W-:Y:S01]  /*00f0*/  VIADD R0, R3.reuse, 0x1 ;  /* 0x0000000103007836 */ /* 0x050fe20000000000 */
[----:B------:R-:W-:-:S04]  /*0100*/  ISETP.GT.AND P0, PT, R3, -0x1, PT ;  /* 0xffffffff0300780c */ /* 0x000fc80003f04270 */
[----:B------:R-:W-:-:S04]  /*0110*/  VIMNMX R6, PT, PT, R3, R0, !PT ;  /* 0x0000000003067248 */ /* 0x000fc80007fe0100 */
[----:B--2---:R-:W-:-:S13]  /*0120*/  ISETP.LT.AND P1, PT, R6, UR4, PT ;  /* 0x0000000406007c0c */ /* 0x004fda000bf21270 */
[----:B------:R-:W-:Y:S05]  /*0130*/  @P0 BRA P1, `(.L_x_963) ;  /* 0x0000000000240947 */ /* 0x000fea0000800000 */
[----:B------:R-:W-:Y:S01]  /*0140*/  MOV R0, 0x170 ;  /* 0x0000017000007802 */ /* 0x000fe20000000f00 */
[----:B------:R-:W0:Y:S01]  /*0150*/  LDCU.64 UR4, c[0x4][0x168] ;  /* 0x01002d00ff0477ac */ /* 0x000e220008000a00 */
[----:B------:R-:W-:Y:S02]  /*0160*/  CS2R R6, SRZ ;  /* 0x0000000000067805 */ /* 0x000fe4000001ff00 */
[----:B------:R1:W2:Y:S01]  /*0170*/  LDC.64 R2, c[0x4][R0] ;  /* 0x0100000000027b82 */ /* 0x0002a20000000a00 */
[----:B0-----:R-:W-:Y:S01]  /*0180*/  MOV R4, UR4 ;  /* 0x0000000400047c02 */ /* 0x001fe20008000f00 */
[----:B-1----:R-:W-:-:S07]  /*0190*/  IMAD.U32 R5, RZ, RZ, UR5 ;  /* 0x00000005ff057e24 */ /* 0x002fce000f8e00ff */
[----:B------:R-:W-:-:S07]  /*01a0*/  LEPC R20, `(.L_x_964) ;  /* 0x000000001014794e */ /* 0x000fce0000000000 */
[----:B--2---:R-:W-:Y:S05]  /*01b0*/  CALL.ABS.NOINC R2 ;  /* 0x0000000002007343 */ /* 0x004fea0003c00000 */
.L_x_964:
[----:B------:R-:W-:Y:S05]  /*01c0*/  EXIT ;  /* 0x000000000000794d */ /* 0x000fea0003800000 */
.L_x_963:
[----:B------:R-:W2:Y:S01]  /*01d0*/  LDG.E R4, desc[UR36][R4.64] ;  /* 0x0000002404047981 */ /* 0x000ea2000c1e1900 */
[----:B------:R-:W0:Y:S02]  /*01e0*/  LDC.64 R6, c[0x0][0x380] ;  /* 0x0000e000ff067b82 */ /* 0x000e240000000a00 */
[----:B0-----:R-:W-:-:S04]  /*01f0*/  IMAD.WIDE.U32 R2, R3, 0x4, R6 ;  /* 0x0000000403027825 */ /* 0x001fc800078e0006 */
[----:B------:R-:W-:Y:S01]  /*0200*/  IMAD.WIDE.U32 R6, R0, 0x4, R6 ;  /* 0x0000000400067825 */ /* 0x000fe200078e0006 */
[----:B--2---:R-:W-:-:S05]  /*0210*/  I2FP.F32.S32 R8, R4 ;  /* 0x0000000400087245 */ /* 0x004fca0000201400 */
[----:B------:R-:W-:-:S05]  /*0220*/  FMUL R9, R8, 0.5 ;  /* 0x3f00000008097820 */ /* 0x000fca0000400000 */
[----:B------:R-:W-:Y:S04]  /*0230*/  REDG.E.ADD.F32.FTZ.RN.STRONG.GPU desc[UR36][R2.64], R9 ;  /* 0x00000009020079a6 */ /* 0x000fe8000c12f324 */
[----:B------:R-:W-:Y:S01]  /*0240*/  REDG.E.ADD.F32.FTZ.RN.STRONG.GPU desc[UR36][R6.64], R9 ;  /* 0x00000009060079a6 */ /* 0x000fe2000c12f324 */
[----:B------:R-:W-:Y:S05]  /*0250*/  EXIT ;  /* 0x000000000000794d */ /* 0x000fea0003800000 */
.L_x_965:
        /* <DEDUP_REMOVED lines=10> */
.L_x_1021:


//--------------------- .text._Z20custom_reduce_kernelPfS_S_iif --------------------------
	.section	.text._Z20custom_reduce_kernelPfS_S_iif,"ax",@progbits
	.align	128
        .global         _Z20custom_reduce_kernelPfS_S_iif
        .type           _Z20custom_reduce_kernelPfS_S_iif,@function
        .size           _Z20custom_reduce_kernelPfS_S_iif,(.L_x_1006 - _Z20custom_reduce_kernelPfS_S_iif)
        .other          _Z20custom_reduce_kernelPfS_S_iif,@"STO_CUDA_ENTRY STV_DEFAULT"
_Z20custom_reduce_kernelPfS_S_iif:
.text._Z20custom_reduce_kernelPfS_S_iif:
[----:B------:R-:W-:Y:S01]  /*0000*/  LDC R1, c[0x0][0x37c] ;  /* 0x0000df00ff017b82 */ /* 0x000fe20000000800 */
[----:B------:R-:W0:Y:S07]  /*0010*/  S2R R5, SR_TID.X ;  /* 0x0000000000057919 */ /* 0x000e2e0000002100 */
[----:B------:R-:W0:Y:S01]  /*0020*/  S2UR UR6, SR_CTAID.X ;  /* 0x00000000000679c3 */ /* 0x000e220000002500 */
[----:B------:R-:W1:Y:S01]  /*0030*/  LDCU UR8, c[0x0][0x398] ;  /* 0x00007300ff0877ac */ /* 0x000e620008000800 */
[----:B------:R-:W-:Y:S01]  /*0040*/  BSSY.RECONVERGENT B0, `(.L_x_966) ;  /* 0x00000b9000007945 */ /* 0x000fe20003800200 */
[----:B------:R-:W2:Y:S05]  /*0050*/  LDCU.64 UR4, c[0x0][0x358] ;  /* 0x00006b00ff0477ac */ /* 0x000eaa0008000a00 */
[----:B------:R-:W0:Y:S01]  /*0060*/  LDC R6, c[0x0][0x360] ;  /* 0x0000d800ff067b82 */ /* 0x000e220000000800 */
[----:B------:R-:W3:Y:S01]  /*0070*/  LDCU UR7, c[0x0][0x370] ;  /* 0x00006e00ff0777ac */ /* 0x000ee20008000800 */
[----:B------:R-:W4:Y:S01]  /*0080*/  LDCU UR10, c[0x0][0x39c] ;  /* 0x00007380ff0a77ac */ /* 0x000f220008000800 */
[----:B------:R-:W0:Y:S01]  /*0090*/  LDCU UR9, c[0x0][0x39c] ;  /* 0x00007380ff0977ac */ /* 0x000e220008000800 */
[----:B------:R-:W0:Y:S02]  /*00a0*/  LDCU.64 UR12, c[0x0][0x398] ;  /* 0x00007300ff0c77ac */ /* 0x000e240008000a00 */
[----:B0-----:R-:W-:-:S02]  /*00b0*/  IMAD R5, R6, UR6, R5 ;  /* 0x0000000606057c24 */ /* 0x001fc4000f8e0205 */
[----:B---3--:R-:W-:-:S03]  /*00c0*/  IMAD R6, R6, UR7, RZ ;  /* 0x0000000706067c24 */ /* 0x008fc6000f8e02ff */
[----:B-1----:R-:W-:-:S13]  /*00d0*/  ISETP.GE.AND P0, PT, R5, UR8, PT ;  /* 0x0000000805007c0c */ /* 0x002fda000bf06270 */
[----:B--2-4-:R-:W-:Y:S05]  /*00e0*/  @P0 BRA `(.L_x_967) ;  /* 0x0000000800b80947 */ /* 0x014fea0003800000 */
[----:B------:R-:W0:Y:S01]  /*00f0*/  I2F.U32.RP R4, R6 ;  /* 0x0000000600047306 */ /* 0x000e220000209000 */
[----:B------:R-:W-:Y:S01]  /*0100*/  IADD3 R0, PT, PT, R6, R5, RZ ;  /* 0x0000000506007210 */ /* 0x000fe20007ffe0ff */
[----:B------:R-:W-:Y:S01]  /*0110*/  BSSY.RECONVERGENT B1, `(.L_x_968) ;  /* 0x000003f000017945 */ /* 0x000fe20003800200 */
[----:B------:R-:W-:Y:S02]  /*0120*/  IADD3 R9, PT, PT, RZ, -R6, RZ ;  /* 0x80000006ff097210 */ /* 0x000fe40007ffe0ff */
[C---:B------:R-:W-:Y:S02]  /*0130*/  ISETP.GE.AND P0, PT, R0.reuse, UR8, PT ;  /* 0x0000000800007c0c */ /* 0x040fe4000bf06270 */
[----:B------:R-:W-:Y:S02]  /*0140*/  VIMNMX R7, PT, PT, R0, UR8, !PT ;  /* 0x0000000800077c48 */ /* 0x000fe4000ffe0100 */
[----:B------:R-:W-:Y:S02]  /*0150*/  SEL R16, RZ, 0x1, P0 ;  /* 0x00000001ff107807 */ /* 0x000fe40000000000 */
[----:B------:R-:W-:-:S02]  /*0160*/  ISETP.NE.U32.AND P2, PT, R6, RZ, PT ;  /* 0x000000ff0600720c */ /* 0x000fc40003f45070 */
[----:B------:R-:W-:Y:S01]  /*0170*/  IADD3 R7, PT, PT, R7, -R0, -R16 ;  /* 0x8000000007077210 */ /* 0x000fe20007ffe810 */
[----:B0-----:R-:W0:Y:S02]  /*0180*/  MUFU.RCP R4, R4 ;  /* 0x0000000400047308 */ /* 0x001e240000001000 */
[----:B0-----:R-:W-:-:S06]  /*0190*/  IADD3 R2, PT, PT, R4, 0xffffffe, RZ ;  /* 0x0ffffffe04027810 */ /* 0x001fcc0007ffe0ff */
[----:B------:R0:W1:Y:S02]  /*01a0*/  F2I.FTZ.U32.TRUNC.NTZ R3, R2 ;  /* 0x0000000200037305 */ /* 0x000064000021f000 */
[----:B0-----:R-:W-:Y:S02]  /*01b0*/  HFMA2 R2, -RZ, RZ, 0, 0 ;  /* 0x00000000ff027431 */ /* 0x001fe400000001ff */
[----:B-1----:R-:W-:-:S04]  /*01c0*/  IMAD R9, R9, R3, RZ ;  /* 0x0000000309097224 */ /* 0x002fc800078e02ff */
[----:B------:R-:W-:-:S06]  /*01d0*/  IMAD.HI.U32 R4, R3, R9, R2 ;  /* 0x0000000903047227 */ /* 0x000fcc00078e0002 */
[----:B------:R-:W-:-:S05]  /*01e0*/  IMAD.HI.U32 R3, R4, R7, RZ ;  /* 0x0000000704037227 */ /* 0x000fca00078e00ff */
[----:B------:R-:W-:-:S05]  /*01f0*/  IADD3 R0, PT, PT, -R3, RZ, RZ ;  /* 0x000000ff03007210 */ /* 0x000fca0007ffe1ff */
[----:B------:R-:W-:Y:S02]  /*0200*/  IMAD R7, R6, R0, R7 ;  /* 0x0000000006077224 */ /* 0x000fe400078e0207 */
[----:B------:R-:W0:Y:S03]  /*0210*/  LDC R0, c[0x0][0x3a0] ;  /* 0x0000e800ff007b82 */ /* 0x000e260000000800 */
[----:B------:R-:W-:-:S13]  /*0220*/  ISETP.GE.U32.AND P0, PT, R7, R6, PT ;  /* 0x000000060700720c */ /* 0x000fda0003f06070 */
[----:B------:R-:W-:Y:S02]  /*0230*/  @P0 IADD3 R7, PT, PT, -R6, R7, RZ ;  /* 0x0000000706070210 */ /* 0x000fe40007ffe1ff */
[----:B------:R-:W-:Y:S02]  /*0240*/  @P0 IADD3 R3, PT, PT, R3, 0x1, RZ ;  /* 0x0000000103030810 */ /* 0x000fe40007ffe0ff */
[----:B------:R-:W-:Y:S02]  /*0250*/  ISETP.GE.U32.AND P1, PT, R7, R6, PT ;  /* 0x000000060700720c */ /* 0x000fe40003f26070 */
[----:B------:R-:W-:-:S11]  /*0260*/  MOV R7, R5 ;  /* 0x0000000500077202 */ /* 0x000fd60000000f00 */
[----:B------:R-:W-:Y:S01]  /*0270*/  @P1 VIADD R3, R3, 0x1 ;  /* 0x0000000103031836 */ /* 0x000fe20000000000 */
[----:B------:R-:W-:-:S04]  /*0280*/  @!P2 LOP3.LUT R3, RZ, R6, RZ, 0x33, !PT ;  /* 0x00000006ff03a212 */ /* 0x000fc800078e33ff */
[----:B------:R-:W-:-:S04]  /*0290*/  IADD3 R16, PT, PT, R16, R3, RZ ;  /* 0x0000000310107210 */ /* 0x000fc80007ffe0ff */
[----:B------:R-:W-:-:S04]  /*02a0*/  LOP3.LUT R2, R16, 0x3, RZ, 0xc0, !PT ;  /* 0x0000000310027812 */ /* 0x000fc800078ec0ff */
[----:B------:R-:W-:-:S13]  /*02b0*/  ISETP.NE.AND P0, PT, R2, 0x3, PT ;  /* 0x000000030200780c */ /* 0x000fda0003f05270 */
[----:B0-----:R-:W-:Y:S05]  /*02c0*/  @!P0 BRA `(.L_x_969) ;  /* 0x00000000008c8947 */ /* 0x001fea0003800000 */
[----:B------:R-:W0:Y:S01]  /*02d0*/  LDC R19, c[0x0][0x3a0] ;  /* 0x0000e800ff137b82 */ /* 0x000e220000000800 */
[----:B------:R-:W-:Y:S02]  /*02e0*/  IADD3 R17, PT, PT, R16, 0x1, RZ ;  /* 0x0000000110117810 */ /* 0x000fe40007ffe0ff */
[----:B------:R-:W-:Y:S02]  /*02f0*/  MOV R20, RZ ;  /* 0x000000ff00147202 */ /* 0x000fe40000000f00 */
[----:B------:R-:W-:Y:S02]  /*0300*/  MOV R7, R5 ;  /* 0x0000000500077202 */ /* 0x000fe40000000f00 */
[----:B------:R-:W-:Y:S01]  /*0310*/  LOP3.LUT R17, R17, 0x3, RZ, 0xc0, !PT ;  /* 0x0000000311117812 */ /* 0x000fe200078ec0ff */
[----:B------:R-:W1:Y:S08]  /*0320*/  LDC.64 R14, c[0x0][0x390] ;  /* 0x0000e400ff0e7b82 */ /* 0x000e700000000a00 */
[----:B------:R-:W2:Y:S02]  /*0330*/  LDC.64 R10, c[0x0][0x380] ;  /* 0x0000e000ff0a7b82 */ /* 0x000ea40000000a00 */
.L_x_972:
[----:B--23--:R-:W-:-:S06]  /*0340*/  IMAD.WIDE R2, R7, 0x4, R10 ;  /* 0x0000000407027825 */ /* 0x00cfcc00078e020a */
        /* <DEDUP_REMOVED lines=11> */
[----:B-1----:R-:W-:Y:S05]  /*0400*/  CALL.REL.NOINC `($__internal_3_$__cuda_sm3x_div_rn_noftz_f32_slowpath) ;  /* 0x0000001400007944 */ /* 0x002fea0003c00000 */
[----:B------:R-:W-:-:S07]  /*0410*/  MOV R4, R8 ;  /* 0x0000000800047202 */ /* 0x000fce0000000f00 */
.L_x_971:
[----:B------:R-:W-:Y:S05]  /*0420*/  BSYNC.RECONVERGENT B2 ;  /* 0x0000000000027941 */ /* 0x000fea0003800200 */
.L_x_970:
[----:B------:R-:W0:Y:S02]  /*0430*/  F2I.FLOOR.NTZ R4, R4 ;  /* 0x0000000400047305 */ /* 0x000e240000207100 */
[----:B0-----:R-:W-:-:S04]  /*0440*/  IMAD R3, R5, UR9, R4 ;  /* 0x0000000905037c24 */ /* 0x001fc8000f8e0204 */
[----:B-1----:R-:W-:-:S05]  /*0450*/  IMAD.WIDE R2, R3, 0x4, R14 ;  /* 0x0000000403027825 */ /* 0x002fca00078e020e */
[----:B------:R-:W2:Y:S04]  /*0460*/  LDG.E R8, desc[UR4][R2.64] ;  /* 0x0000000402087981 */ /* 0x000ea8000c1e1900 */
[----:B------:R-:W3:Y:S01]  /*0470*/  LDG.E R12, desc[UR4][R2.64+0x4] ;  /* 0x00000404020c7981 */ /* 0x000ee2000c1e1900 */
[----:B------:R-:W-:Y:S01]  /*0480*/  VIADD R20, R20, 0x1 ;  /* 0x0000000114147836 */ /* 0x000fe20000000000 */
[----:B------:R-:W-:-:S04]  /*0490*/  IADD3 R7, PT, PT, R6, R7, RZ ;  /* 0x0000000706077210 */ /* 0x000fc80007ffe0ff */
[----:B------:R-:W-:Y:S01]  /*04a0*/  ISETP.NE.AND P0, PT, R20, R17, PT ;  /* 0x000000111400720c */ /* 0x000fe20003f05270 */
[----:B--2---:R-:W-:Y:S01]  /*04b0*/  FADD R9, R8, 0.5 ;  /* 0x3f00000008097421 */ /* 0x004fe20000000000 */
[----:B---3--:R-:W-:-:S04]  /*04c0*/  FADD R13, R12, 0.5 ;  /* 0x3f0000000c0d7421 */ /* 0x008fc80000000000 */
[----:B------:R3:W-:Y:S04]  /*04d0*/  STG.E desc[UR4][R2.64], R9 ;  /* 0x0000000902007986 */ /* 0x0007e8000c101904 */
[----:B------:R3:W-:Y:S03]  /*04e0*/  STG.E desc[UR4][R2.64+0x4], R13 ;  /* 0x0000040d02007986 */ /* 0x0007e6000c101904 */
[----:B------:R-:W-:Y:S05]  /*04f0*/  @P0 BRA `(.L_x_972) ;  /* 0xfffffffc00900947 */ /* 0x000fea000383ffff */
.L_x_969:
[----:B------:R-:W-:Y:S05]  /*0500*/  BSYNC.RECONVERGENT B1 ;  /* 0x0000000000017941 */ /* 0x000fea0003800200 */
.L_x_968:
[----:B------:R-:W0:Y:S01]  /*0510*/  LDC R19, c[0x0][0x3a0] ;  /* 0x0000e800ff137b82 */ /* 0x000e220000000800 */
[----:B------:R-:W-:-:S07]  /*0520*/  ISETP.GE.U32.AND P0, PT, R16, 0x3, PT ;  /* 0x000000031000780c */ /* 0x000fce0003f06070 */
[----:B------:R-:W1:Y:S08]  /*0530*/  LDC.64 R14, c[0x0][0x390] ;  /* 0x0000e400ff0e7b82 */ /* 0x000e700000000a00 */
[----:B------:R-:W2:Y:S01]  /*0540*/  LDC.64 R10, c[0x0][0x380] ;  /* 0x0000e000ff0a7b82 */ /* 0x000ea20000000a00 */
[----:B------:R-:W-:Y:S05]  /*0550*/  @!P0 BRA `(.L_x_967) ;  /* 0x00000004009c8947 */ /* 0x000fea0003800000 */
.L_x_981:
[----:B--2---:R-:W-:-:S05]  /*0560*/  IMAD.WIDE R16, R7, 0x4, R10 ;  /* 0x0000000407107825 */ /* 0x004fca00078e020a */
[----:B------:R-:W2:Y:S01]  /*0570*/  LDG.E R8, desc[UR4][R16.64] ;  /* 0x0000000410087981 */ /* 0x000ea2000c1e1900 */
[----:B0--34-:R-:W0:Y:S01]  /*0580*/  MUFU.RCP R2, R19 ;  /* 0x0000001300027308 */ /* 0x019e220000001000 */
        /* <DEDUP_REMOVED lines=10> */
[----:B-1----:R-:W-:Y:S05]  /*0630*/  CALL.REL.NOINC `($__internal_3_$__cuda_sm3x_div_rn_noftz_f32_slowpath) ;  /* 0x0000001000747944 */ /* 0x002fea0003c00000 */
[----:B------:R-:W-:-:S07]  /*0640*/  MOV R2, R8 ;  /* 0x0000000800027202 */ /* 0x000fce0000000f00 */
.L_x_974:
[----:B------:R-:W-:Y:S05]  /*0650*/  BSYNC.RECONVERGENT B1 ;  /* 0x0000000000017941 */ /* 0x000fea0003800200 */
.L_x_973:
[----:B------:R-:W0:Y:S02]  /*0660*/  F2I.FLOOR.NTZ R2, R2 ;  /* 0x0000000200027305 */ /* 0x000e240000207100 */
[----:B0-----:R-:W-:-:S04]  /*0670*/  IMAD R9, R5, UR10, R2 ;  /* 0x0000000a05097c24 */ /* 0x001fc8000f8e0202 */
[----:B-1----:R-:W-:-:S05]  /*0680*/  IMAD.WIDE R8, R9, 0x4, R14 ;  /* 0x0000000409087825 */ /* 0x002fca00078e020e */
[----:B------:R-:W2:Y:S04]  /*0690*/  LDG.E R3, desc[UR4][R8.64] ;  /* 0x0000000408037981 */ /* 0x000ea8000c1e1900 */
[----:B------:R-:W3:Y:S01]  /*06a0*/  LDG.E R4, desc[UR4][R8.64+0x4] ;  /* 0x0000040408047981 */ /* 0x000ee2000c1e1900 */
[----:B------:R-:W-:Y:S01]  /*06b0*/  IMAD.WIDE R16, R6, 0x4, R16 ;  /* 0x0000000406107825 */ /* 0x000fe200078e0210 */
[----:B------:R-:W0:Y:S03]  /*06c0*/  MUFU.RCP R2, R19 ;  /* 0x0000001300027308 */ /* 0x000e260000001000 */
[----:B--2---:R-:W-:Y:S01]  /*06d0*/  FADD R3, R3, 0.5 ;  /* 0x3f00000003037421 */ /* 0x004fe20000000000 */
[----:B---3--:R-:W-:-:S04]  /*06e0*/  FADD R13, R4, 0.5 ;  /* 0x3f000000040d7421 */ /* 0x008fc80000000000 */
[----:B------:R1:W-:Y:S04]  /*06f0*/  STG.E desc[UR4][R8.64], R3 ;  /* 0x0000000308007986 */ /* 0x0003e8000c101904 */
[----:B------:R1:W-:Y:S04]  /*0700*/  STG.E desc[UR4][R8.64+0x4], R13 ;  /* 0x0000040d08007986 */ /* 0x0003e8000c101904 */
[----:B------:R-:W2:Y:S01]  /*0710*/  LDG.E R23, desc[UR4][R16.64] ;  /* 0x0000000410177981 */ /* 0x000ea2000c1e1900 */
[C---:B0-----:R-:W-:Y:S01]  /*0720*/  FFMA R21, R2.reuse, -R19, 1 ;  /* 0x3f80000002157423 */ /* 0x041fe20000000813 */
[----:B------:R-:W-:Y:S03]  /*0730*/  BSSY.RECONVERGENT B1, `(.L_x_975) ;  /* 0x000000b000017945 */ /* 0x000fe60003800200 */
[----:B------:R-:W-:Y:S01]  /*0740*/  FFMA R2, R2, R21, R2 ;  /* 0x0000001502027223 */ /* 0x000fe20000000002 */
[----:B--2---:R-:W0:Y:S03]  /*0750*/  FCHK P0, R23, R19 ;  /* 0x0000001317007302 */ /* 0x004e260000000000 */
[----:B------:R-:W-:-:S04]  /*0760*/  FFMA R4, R2, R23, RZ ;  /* 0x0000001702047223 */ /* 0x000fc800000000ff */
[----:B------:R-:W-:-:S04]  /*0770*/  FFMA R21, R4, -R19, R23 ;  /* 0x8000001304157223 */ /* 0x000fc80000000017 */
[----:B------:R-:W-:Y:S01]  /*0780*/  FFMA R2, R2, R21, R4 ;  /* 0x0000001502027223 */ /* 0x000fe20000000004 */
[----:B01----:R-:W-:Y:S06]  /*0790*/  @!P0 BRA `(.L_x_976) ;  /* 0x0000000000108947 */ /* 0x003fec0003800000 */
[----:B------:R-:W-:Y:S02]  /*07a0*/  MOV R3, R23 ;  /* 0x0000001700037202 */ /* 0x000fe40000000f00 */
[----:B------:R-:W-:-:S07]  /*07b0*/  MOV R4, 0x7d0 ;  /* 0x000007d000047802 */ /* 0x000fce0000000f00 */
[----:B------:R-:W-:Y:S05]  /*07c0*/  CALL.REL.NOINC `($__internal_3_$__cuda_sm3x_div_rn_noftz_f32_slowpath) ;  /* 0x0000001000107944 */ /* 0x000fea0003c00000 */
[----:B------:R-:W-:-:S07]  /*07d0*/  MOV R2, R8 ;  /* 0x0000000800027202 */ /* 0x000fce0000000f00 */
.L_x_976:
[----:B------:R-:W-:Y:S05]  /*07e0*/  BSYNC.RECONVERGENT B1 ;  /* 0x0000000000017941 */ /* 0x000fea0003800200 */
.L_x_975:
[----:B------:R-:W0:Y:S02]  /*07f0*/  F2I.FLOOR.NTZ R2, R2 ;  /* 0x0000000200027305 */ /* 0x000e240000207100 */
[----:B0-----:R-:W-:-:S04]  /*0800*/  IMAD R9, R5, UR10, R2 ;  /* 0x0000000a05097c24 */ /* 0x001fc8000f8e0202 */
[----:B------:R-:W-:-:S05]  /*0810*/  IMAD.WIDE R8, R9, 0x4, R14 ;  /* 0x0000000409087825 */ /* 0x000fca00078e020e */
        /* <DEDUP_REMOVED lines=20> */
[----:B------:R-:W-:-:S07]  /*0960*/  IMAD.MOV.U32 R2, RZ, RZ, R8 ;  /* 0x000000ffff027224 */ /* 0x000fce00078e0008 */
.L_x_978:
[----:B------:R-:W-:Y:S05]  /*0970*/  BSYNC.RECONVERGENT B1 ;  /* 0x0000000000017941 */ /* 0x000fea0003800200 */
.L_x_977:
        /* <DEDUP_REMOVED lines=24> */
.L_x_980:
[----:B------:R-:W-:Y:S05]  /*0b00*/  BSYNC.RECONVERGENT B1 ;  /* 0x0000000000017941 */ /* 0x000fea0003800200 */
.L_x_979:
[----:B------:R-:W0:Y:S02]  /*0b10*/  F2I.FLOOR.NTZ R4, R4 ;  /* 0x0000000400047305 */ /* 0x000e240000207100 */
[----:B0-----:R-:W-:-:S04]  /*0b20*/  IMAD R3, R5, UR13, R4 ;  /* 0x0000000d05037c24 */ /* 0x001fc8000f8e0204 */
[----:B------:R-:W-:-:S05]  /*0b30*/  IMAD.WIDE R2, R3, 0x4, R14 ;  /* 0x0000000403027825 */ /* 0x000fca00078e020e */
[----:B------:R-:W2:Y:S04]  /*0b40*/  LDG.E R8, desc[UR4][R2.64] ;  /* 0x0000000402087981 */ /* 0x000ea8000c1e1900 */
[----:B------:R-:W3:Y:S01]  /*0b50*/  LDG.E R12, desc[UR4][R2.64+0x4] ;  /* 0x00000404020c7981 */ /* 0x000ee2000c1e1900 */
[----:B------:R-:W-:-:S04]  /*0b60*/  LEA R7, R6, R7, 0x2 ;  /* 0x0000000706077211 */ /* 0x000fc800078e10ff */
[----:B------:R-:W-:Y:S01]  /*0b70*/  ISETP.GE.AND P0, PT, R7, UR12, PT ;  /* 0x0000000c07007c0c */ /* 0x000fe2000bf06270 */
[----:B--2---:R-:W-:Y:S01]  /*0b80*/  FADD R9, R8, 0.5 ;  /* 0x3f00000008097421 */ /* 0x004fe20000000000 */
[----:B---3--:R-:W-:-:S04]  /*0b90*/  FADD R13, R12, 0.5 ;  /* 0x3f0000000c0d7421 */ /* 0x008fc80000000000 */
[----:B------:R4:W-:Y:S04]  /*0ba0*/  STG.E desc[UR4][R2.64], R9 ;  /* 0x0000000902007986 */ /* 0x0009e8000c101904 */
[----:B------:R4:W-:Y:S03]  /*0bb0*/  STG.E desc[UR4][R2.64+0x4], R13 ;  /* 0x0000040d02007986 */ /* 0x0009e6000c101904 */
[----:B------:R-:W-:Y:S05]  /*0bc0*/  @!P0 BRA `(.L_x_981) ;  /* 0xfffffff800648947 */ /* 0x000fea000383ffff */
.L_x_967:
[----:B------:R-:W-:Y:S05]  /*0bd0*/  BSYNC.RECONVERGENT B0 ;  /* 0x0000000000007941 */ /* 0x000fea0003800200 */
.L_x_966:
[----:B------:R-:W5:Y:S01]  /*0be0*/  LDCU UR6, c[0x0][0x39c] ;  /* 0x00007380ff0677ac */ /* 0x000f620008000800 */
[----:B------:R-:W-:Y:S01]  /*0bf0*/  BSSY.RECONVERGENT B0, `(.L_x_982) ;  /* 0x00000bf000007945 */ /* 0x000fe20003800200 */
[----:B------:R-:W-:Y:S01]  /*0c00*/  BAR.SYNC.DEFER_BLOCKING 0x0 ;  /* 0x0000000000007b1d */ /* 0x000fe20000010000 */
[----:B-----5:R-:W-:-:S13]  /*0c10*/  ISETP.GE.AND P0, PT, R5, UR6, PT ;  /* 0x0000000605007c0c */ /* 0x020fda000bf06270 */
[----:B------:R-:W-:Y:S05]  /*0c20*/  @P0 BRA `(.L_x_983) ;  /* 0x0000000800ec0947 */ /* 0x000fea0003800000 */
[C---:B------:R-:W-:Y:S02]  /*0c30*/  LOP3.LUT R0, R6.reuse, 0x7ffffffc, RZ, 0xc0, !PT ;  /* 0x7ffffffc06007812 */ /* 0x040fe400078ec0ff */
[----:B------:R-:W-:Y:S02]  /*0c40*/  LOP3.LUT R22, R6, 0x3, RZ, 0xc0, !PT ;  /* 0x0000000306167812 */ /* 0x000fe400078ec0ff */
[----:B------:R-:W-:-:S07]  /*0c50*/  IADD3 R4, PT, PT, -R0, RZ, RZ ;  /* 0x000000ff00047210 */ /* 0x000fce0007ffe1ff */
.L_x_990:
[----:B------:R-:W-:-:S13]  /*0c60*/  ISETP.GE.AND P0, PT, R6, 0x1, PT ;  /* 0x000000010600780c */ /* 0x000fda0003f06270 */
[----:B01-345:R-:W-:Y:S05]  /*0c70*/  @!P0 BRA `(.L_x_984) ;  /* 0x0000000800c88947 */ /* 0x03bfea0003800000 */
[----:B---34-:R-:W3:Y:S02]  /*0c80*/  LDC.64 R2, c[0x0][0x388] ;  /* 0x0000e200ff027b82 */ /* 0x018ee40000000a00 */
[----:B---3--:R-:W-:-:S05]  /*0c90*/  IMAD.WIDE R2, R5, 0x4, R2 ;  /* 0x0000000405027825 */ /* 0x008fca00078e0202 */
[----:B------:R3:W5:Y:S01]  /*0ca0*/  LDG.E R17, desc[UR4][R2.64] ;  /* 0x0000000402117981 */ /* 0x000762000c1e1900 */
[----:B------:R-:W-:Y:S01]  /*0cb0*/  ISETP.GE.U32.AND P0, PT, R6, 0x4, PT ;  /* 0x000000040600780c */ /* 0x000fe20003f06070 */
[----:B--2---:R-:W-:-:S12]  /*0cc0*/  HFMA2 R10, -RZ, RZ, 0, 0 ;  /* 0x00000000ff0a7431 */ /* 0x004fd800000001ff */
[----:B---3--:R-:W-:Y:S05]  /*0cd0*/  @!P0 BRA `(.L_x_985) ;  /* 0x00000008005c8947 */ /* 0x008fea0003800000 */
[----:B------:R-:W2:Y:S01]  /*0ce0*/  LDC R12, c[0x0][0x39c] ;  /* 0x0000e700ff0c7b82 */ /* 0x000ea20000000800 */
[----:B------:R-:W-:Y:S01]  /*0cf0*/  IADD3 R7, PT, PT, -R0, RZ, RZ ;  /* 0x000000ff00077210 */ /* 0x000fe20007ffe1ff */
[----:B-1----:R-:W-:-:S03]  /*0d00*/  IMAD.MOV.U32 R15, RZ, RZ, R5 ;  /* 0x000000ffff0f7224 */ /* 0x002fc600078e0005 */
[----:B------:R-:W-:Y:S02]  /*0d10*/  ISETP.GE.AND P0, PT, R7, RZ, PT ;  /* 0x000000ff0700720c */ /* 0x000fe40003f06270 */
[----:B------:R-:W-:Y:S01]  /*0d20*/  MOV R7, R4 ;  /* 0x0000000400077202 */ /* 0x000fe20000000f00 */
[----:B------:R-:W1:Y:S10]  /*0d30*/  LDC.64 R8, c[0x0][0x390] ;  /* 0x0000e400ff087b82 */ /* 0x000e740000000a00 */
[----:B------:R-:W-:Y:S05]  /*0d40*/  @P0 BRA `(.L_x_986) ;  /* 0x0000000400ec0947 */ /* 0x000fea0003800000 */
[----:B------:R-:W-:Y:S02]  /*0d50*/  IADD3 R11, PT, PT, -R7, RZ, RZ ;  /* 0x000000ff070b7210 */ /* 0x000fe40007ffe1ff */
[----:B------:R-:W-:Y:S02]  /*0d60*/  PLOP3.LUT P0, PT, PT, PT, PT, 0x80, 0x8 ;  /* 0x000000000008781c */ /* 0x000fe40003f0f070 */
[----:B------:R-:W-:-:S13]  /*0d70*/  ISETP.GT.AND P1, PT, R11, 0xc, PT ;  /* 0x0000000c0b00780c */ /* 0x000fda0003f24270 */
[----:B------:R-:W-:Y:S05]  /*0d80*/  @!P1 BRA `(.L_x_987) ;  /* 0x00000004002c9947 */ /* 0x000fea0003800000 */
[----:B------:R-:W-:-:S13]  /*0d90*/  PLOP3.LUT P0, PT, PT, PT, PT, 0x8, 0x80 ;  /* 0x000000000080781c */ /* 0x000fda0003f0e170 */
.L_x_988:
[----:B------:R-:W0:Y:S08]  /*0da0*/  LDC.64 R10, c[0x0][0x390] ;  /* 0x0000e400ff0a7b82 */ /* 0x000e300000000a00 */
[----:B------:R-:W3:Y:S01]  /*0db0*/  LDC R13, c[0x0][0x39c] ;  /* 0x0000e700ff0d7b82 */ /* 0x000ee20000000800 */
[----:B0-----:R-:W-:-:S05]  /*0dc0*/  IMAD.WIDE R18, R15, 0x4, R10 ;  /* 0x000000040f127825 */ /* 0x001fca00078e020a */
[----:B----4-:R-:W4:Y:S02]  /*0dd0*/  LDG.E R14, desc[UR4][R18.64] ;  /* 0x00000004120e7981 */ /* 0x010f24000c1e1900 */
[----:B----45:R-:W-:Y:S01]  /*0de0*/  FADD R23, R14, R17 ;  /* 0x000000110e177221 */ /* 0x030fe20000000000 */
[----:B---3--:R-:W-:-:S04]  /*0df0*/  IMAD.WIDE R16, R13, 0x4, R18 ;  /* 0x000000040d107825 */ /* 0x008fc800078e0212 */
[----:B------:R0:W-:Y:S04]  /*0e00*/  STG.E desc[UR4][R2.64], R23 ;  /* 0x0000001702007986 */ /* 0x0001e8000c101904 */
[----:B------:R-:W3:Y:S01]  /*0e10*/  LDG.E R14, desc[UR4][R16.64] ;  /* 0x00000004100e7981 */ /* 0x000ee2000c1e1900 */
[----:B------:R-:W-:-:S04]  /*0e20*/  IMAD.WIDE R20, R13, 0x4, R16 ;  /* 0x000000040d147825 */ /* 0x000fc800078e0210 */
[----:B---3--:R-:W-:-:S05]  /*0e30*/  FADD R27, R23, R14 ;  /* 0x0000000e171b7221 */ /* 0x008fca0000000000 */
[----:B------:R3:W-:Y:S04]  /*0e40*/  STG.E desc[UR4][R2.64], R27 ;  /* 0x0000001b02007986 */ /* 0x0007e8000c101904 */
[----:B------:R-:W4:Y:S01]  /*0e50*/  LDG.E R14, desc[UR4][R20.64] ;  /* 0x00000004140e7981 */ /* 0x000f22000c1e1900 */
[----:B------:R-:W-:-:S04]  /*0e60*/  IMAD.WIDE R24, R13, 0x4, R20 ;  /* 0x000000040d187825 */ /* 0x000fc800078e0214 */
[----:B----4-:R-:W-:-:S05]  /*0e70*/  FADD R29, R27, R14 ;  /* 0x0000000e1b1d7221 */ /* 0x010fca0000000000 */
[----:B------:R4:W-:Y:S04]  /*0e80*/  STG.E desc[UR4][R2.64], R29 ;  /* 0x0000001d02007986 */ /* 0x0009e8000c101904 */
[----:B------:R-:W2:Y:S01]  /*0e90*/  LDG.E R24, desc[UR4][R24.64] ;  /* 0x0000000418187981 */ /* 0x000ea2000c1e1900 */
[----:B------:R-:W-:-:S05]  /*0ea0*/  LEA R18, R13, R15, 0x2 ;  /* 0x0000000f0d127211 */ /* 0x000fca00078e10ff */
[----:B------:R-:W-:-:S04]  /*0eb0*/  IMAD.WIDE R14, R18, 0x4, R10 ;  /* 0x00000004120e7825 */ /* 0x000fc800078e020a */
[----:B--2---:R-:W-:-:S05]  /*0ec0*/  FADD R19, R29, R24 ;  /* 0x000000181d137221 */ /* 0x004fca0000000000 */
[----:B------:R2:W-:Y:S04]  /*0ed0*/  STG.E desc[UR4][R2.64], R19 ;  /* 0x0000001302007986 */ /* 0x0005e8000c101904 */
[----:B------:R-:W0:Y:S02]  /*0ee0*/  LDG.E R16, desc[UR4][R14.64] ;  /* 0x000000040e107981 */ /* 0x000e24000c1e1900 */
[----:B0-----:R-:W-:Y:S01]  /*0ef0*/  FADD R23, R19, R16 ;  /* 0x0000001013177221 */ /* 0x001fe20000000000 */
[----:B------:R-:W-:-:S04]  /*0f00*/  IMAD.WIDE R16, R13, 0x4, R14 ;  /* 0x000000040d107825 */ /* 0x000fc800078e020e */
[----:B------:R0:W-:Y:S04]  /*0f10*/  STG.E desc[UR4][R2.64], R23 ;  /* 0x0000001702007986 */ /* 0x0001e8000c101904 */
[----:B------:R-:W3:Y:S02]  /*0f20*/  LDG.E R20, desc[UR4][R16.64] ;  /* 0x0000000410147981 */ /* 0x000ee4000c1e1900 */
[----:B---3--:R-:W-:Y:S01]  /*0f30*/  FADD R27, R23, R20 ;  /* 0x00000014171b7221 */ /* 0x008fe20000000000 */
[----:B------:R-:W-:-:S04]  /*0f40*/  IMAD.WIDE R20, R13, 0x4, R16 ;  /* 0x000000040d147825 */ /* 0x000fc800078e0210 */
[----:B------:R3:W-:Y:S04]  /*0f50*/  STG.E desc[UR4][R2.64], R27 ;  /* 0x0000001b02007986 */ /* 0x0007e8000c101904 */
[----:B------:R-:W4:Y:S02]  /*0f60*/  LDG.E R24, desc[UR4][R20.64] ;  /* 0x0000000414187981 */ /* 0x000f24000c1e1900 */
[----:B----4-:R-:W-:Y:S01]  /*0f70*/  FADD R29, R27, R24 ;  /* 0x000000181b1d7221 */ /* 0x010fe20000000000 */
[----:B------:R-:W-:-:S04]  /*0f80*/  IMAD.WIDE R24, R13, 0x4, R20 ;  /* 0x000000040d187825 */ /* 0x000fc800078e0214 */
[----:B------:R4:W-:Y:S04]  /*0f90*/  STG.E desc[UR4][R2.64], R29 ;  /* 0x0000001d02007986 */ /* 0x0009e8000c101904 */
[----:B------:R-:W2:Y:S01]  /*0fa0*/  LDG.E R24, desc[UR4][R24.64] ;  /* 0x0000000418187981 */ /* 0x000ea2000c1e1900 */
[----:B------:R-:W-:-:S05]  /*0fb0*/  LEA R18, R13, R18, 0x2 ;  /* 0x000000120d127211 */ /* 0x000fca00078e10ff */
[----:B------:R-:W-:-:S04]  /*0fc0*/  IMAD.WIDE R14, R18, 0x4, R10 ;  /* 0x00000004120e7825 */ /* 0x000fc800078e020a */
[----:B--2---:R-:W-:-:S05]  /*0fd0*/  FADD R19, R29, R24 ;  /* 0x000000181d137221 */ /* 0x004fca0000000000 */
[----:B------:R-:W-:Y:S04]  /*0fe0*/  STG.E desc[UR4][R2.64], R19 ;  /* 0x0000001302007986 */ /* 0x000fe8000c101904 */
        /* <DEDUP_REMOVED lines=12> */
[----:B------:R-:W0:Y:S01]  /*10b0*/  LDG.E R24, desc[UR4][R24.64] ;  /* 0x0000000418187981 */ /* 0x000e22000c1e1900 */
[----:B------:R-:W-:-:S05]  /*10c0*/  LEA R15, R13, R18, 0x2 ;  /* 0x000000120d0f7211 */ /* 0x000fca00078e10ff */
[----:B------:R-:W-:-:S04]  /*10d0*/  IMAD.WIDE R10, R15, 0x4, R10 ;  /* 0x000000040f0a7825 */ /* 0x000fc800078e020a */
[----:B0-----:R-:W-:-:S05]  /*10e0*/  FADD R23, R29, R24 ;  /* 0x000000181d177221 */ /* 0x001fca0000000000 */
[----:B------:R4:W-:Y:S04]  /*10f0*/  STG.E desc[UR4][R2.64], R23 ;  /* 0x0000001702007986 */ /* 0x0009e8000c101904 */
[----:B------:R-:W2:Y:S01]  /*1100*/  LDG.E R14, desc[UR4][R10.64] ;  /* 0x000000040a0e7981 */ /* 0x000ea2000c1e1900 */
[----:B------:R-:W-:-:S04]  /*1110*/  IMAD.WIDE R18, R13, 0x4, R10 ;  /* 0x000000040d127825 */ /* 0x000fc800078e020a */
[----:B--2---:R-:W-:-:S05]  /*1120*/  FADD R27, R23, R14 ;  /* 0x0000000e171b7221 */ /* 0x004fca0000000000 */
[----:B------:R4:W-:Y:S04]  /*1130*/  STG.E desc[UR4][R2.64], R27 ;  /* 0x0000001b02007986 */ /* 0x0009e8000c101904 */
[----:B------:R-:W3:Y:S01]  /*1140*/  LDG.E R14, desc[UR4][R18.64] ;  /* 0x00000004120e7981 */ /* 0x000ee2000c1e1900 */
[----:B------:R-:W-:-:S04]  /*1150*/  IMAD.WIDE R20, R13, 0x4, R18 ;  /* 0x000000040d147825 */ /* 0x000fc800078e0212 */
[----:B---3--:R-:W-:-:S05]  /*1160*/  FADD R29, R27, R14 ;  /* 0x0000000e1b1d7221 */ /* 0x008fca0000000000 */
[----:B------:R4:W-:Y:S04]  /*1170*/  STG.E desc[UR4][R2.64], R29 ;  /* 0x0000001d02007986 */ /* 0x0009e8000c101904 */
[----:B------:R-:W2:Y:S01]  /*1180*/  LDG.E R14, desc[UR4][R20.64] ;  /* 0x00000004140e7981 */ /* 0x000ea2000c1e1900 */
[----:B------:R-:W-:-:S04]  /*1190*/  IMAD.WIDE R24, R13, 0x4, R20 ;  /* 0x000000040d187825 */ /* 0x000fc800078e0214 */
[----:B--2---:R-:W-:-:S05]  /*11a0*/  FADD R14, R29, R14 ;  /* 0x0000000e1d0e7221 */ /* 0x004fca0000000000 */
[----:B------:R4:W-:Y:S04]  /*11b0*/  STG.E desc[UR4][R2.64], R14 ;  /* 0x0000000e02007986 */ /* 0x0009e8000c101904 */
[----:B------:R-:W2:Y:S01]  /*11c0*/  LDG.E R25, desc[UR4][R24.64] ;  /* 0x0000000418197981 */ /* 0x000ea2000c1e1900 */
[----:B------:R-:W-:Y:S01]  /*11d0*/  IADD3 R7, PT, PT, R7, 0x10, RZ ;  /* 0x0000001007077810 */ /* 0x000fe20007ffe0ff */
[----:B------:R-:W-:-:S03]  /*11e0*/  IMAD R15, R13, 0x4, R15 ;  /* 0x000000040d0f7824 */ /* 0x000fc600078e020f */
[----:B------:R-:W-:Y:S01]  /*11f0*/  ISETP.GE.AND P1, PT, R7, -0xc, PT ;  /* 0xfffffff40700780c */ /* 0x000fe20003f26270 */
[----:B--2---:R-:W-:-:S05]  /*1200*/  FADD R17, R14, R25 ;  /* 0x000000190e117221 */ /* 0x004fca0000000000 */
[----:B------:R4:W-:Y:S07]  /*1210*/  STG.E desc[UR4][R2.64], R17 ;  /* 0x0000001102007986 */ /* 0x0009ee000c101904 */
[----:B------:R-:W-:Y:S05]  /*1220*/  @!P1 BRA `(.L_x_988) ;  /* 0xfffffff800dc9947 */ /* 0x000fea000383ffff */
[----:B------:R-:W-:-:S07]  /*1230*/  MOV R10, R0 ;  /* 0x00000000000a7202 */ /* 0x000fce0000000f00 */
.L_x_987:
[----:B------:R-:W-:-:S04]  /*1240*/  IADD3 R11, PT, PT, -R7, RZ, RZ ;  /* 0x000000ff070b7210 */ /* 0x000fc80007ffe1ff */
[----:B------:R-:W-:-:S13]  /*1250*/  ISETP.GT.AND P1, PT, R11, 0x4, PT ;  /* 0x000000040b00780c */ /* 0x000fda0003f24270 */
[----:B------:R-:W-:Y:S05]  /*1260*/  @!P1 BRA `(.L_x_989) ;  /* 0x00000000009c9947 */ /* 0x000fea0003800000 */
[----:B------:R-:W0:Y:S08]  /*1270*/  LDC.64 R10, c[0x0][0x390] ;  /* 0x0000e400ff0a7b82 */ /* 0x000e300000000a00 */
[----:B----4-:R-:W3:Y:S01]  /*1280*/  LDC R14, c[0x0][0x39c] ;  /* 0x0000e700ff0e7b82 */ /* 0x010ee20000000800 */
[----:B0-----:R-:W-:-:S05]  /*1290*/  IMAD.WIDE R18, R15, 0x4, R10 ;  /* 0x000000040f127825 */ /* 0x001fca00078e020a */
[----:B------:R-:W4:Y:S02]  /*12a0*/  LDG.E R16, desc[UR4][R18.64] ;  /* 0x0000000412107981 */ /* 0x000f24000c1e1900 */
[----:B----45:R-:W-:Y:S01]  /*12b0*/  FADD R13, R17, R16 ;  /* 0x00000010110d7221 */ /* 0x030fe20000000000 */
[----:B---3--:R-:W-:-:S04]  /*12c0*/  IMAD.WIDE R16, R14, 0x4, R18 ;  /* 0x000000040e107825 */ /* 0x008fc800078e0212 */
        /* <DEDUP_REMOVED lines=22> */
[----:B------:R-:W3:Y:S01]  /*1430*/  LDG.E R16, desc[UR4][R20.64] ;  /* 0x0000000414107981 */ /* 0x000ee2000c1e1900 */
[----:B------:R-:W-:-:S04]  /*1440*/  IMAD.WIDE R24, R14, 0x4, R20 ;  /* 0x000000040e187825 */ /* 0x000fc800078e0214 */
[----:B---3--:R-:W-:-:S05]  /*1450*/  FADD R29, R27, R16 ;  /* 0x000000101b1d7221 */ /* 0x008fca0000000000 */
[----:B------:R0:W-:Y:S04]  /*1460*/  STG.E desc[UR4][R2.64], R29 ;  /* 0x0000001d02007986 */ /* 0x0001e8000c101904 */
[----:B------:R-:W3:Y:S01]  /*1470*/  LDG.E R24, desc[UR4][R24.64] ;  /* 0x0000000418187981 */ /* 0x000ee2000c1e1900 */
[----:B------:R-:W-:Y:S02]  /*1480*/  PLOP3.LUT P0, PT, PT, PT, PT, 0x8, 0x80 ;  /* 0x000000000080781c */ /* 0x000fe40003f0e170 */
[----:B------:R-:W-:Y:S02]  /*1490*/  LEA R15, R14, R15, 0x2 ;  /* 0x0000000f0e0f7211 */ /* 0x000fe400078e10ff */
[----:B------:R-:W-:Y:S02]  /*14a0*/  IADD3 R7, PT, PT, R7, 0x8, RZ ;  /* 0x0000000807077810 */ /* 0x000fe40007ffe0ff */
[----:B------:R-:W-:Y:S01]  /*14b0*/  MOV R10, R0 ;  /* 0x00000000000a7202 */ /* 0x000fe20000000f00 */
[----:B---3--:R-:W-:-:S05]  /*14c0*/  FADD R17, R29, R24 ;  /* 0x000000181d117221 */ /* 0x008fca0000000000 */
[----:B------:R0:W-:Y:S02]  /*14d0*/  STG.E desc[UR4][R2.64], R17 ;  /* 0x0000001102007986 */ /* 0x0001e4000c101904 */
.L_x_989:
[----:B------:R-:W-:-:S13]  /*14e0*/  ISETP.NE.OR P0, PT, R7, RZ, P0 ;  /* 0x000000ff0700720c */ /* 0x000fda0000705670 */
[----:B------:R-:W-:Y:S05]  /*14f0*/  @!P0 BRA `(.L_x_985) ;  /* 0x0000000000548947 */ /* 0x000fea0003800000 */
.L_x_986:
[----:B-1----:R-:W-:-:S05]  /*1500*/  IMAD.WIDE R10, R15, 0x4, R8 ;  /* 0x000000040f0a7825 */ /* 0x002fca00078e0208 */
[----:B---34-:R-:W3:Y:S01]  /*1510*/  LDG.E R14, desc[UR4][R10.64] ;  /* 0x000000040a0e7981 */ /* 0x018ee2000c1e1900 */
[----:B0-2---:R-:W-:-:S04]  /*1520*/  IMAD.WIDE R18, R12, 0x4, R10 ;  /* 0x000000040c127825 */ /* 0x005fc800078e020a */
[----:B---3-5:R-:W-:-:S05]  /*1530*/  FADD R13, R14, R17 ;  /* 0x000000110e0d7221 */ /* 0x028fca0000000000 */
[----:B------:R3:W-:Y:S04]  /*1540*/  STG.E desc[UR4][R2.64], R13 ;  /* 0x0000000d02007986 */ /* 0x0007e8000c101904 */
[----:B------:R-:W2:Y:S01]  /*1550*/  LDG.E R14, desc[UR4][R18.64] ;  /* 0x00000004120e7981 */ /* 0x000ea2000c1e1900 */
[----:B------:R-:W-:-:S04]  /*1560*/  IMAD.WIDE R20, R12, 0x4, R18 ;  /* 0x000000040c147825 */ /* 0x000fc800078e0212 */
[----:B--2---:R-:W-:-:S05]  /*1570*/  FADD R23, R13, R14 ;  /* 0x0000000e0d177221 */ /* 0x004fca0000000000 */
[----:B------:R3:W-:Y:S04]  /*1580*/  STG.E desc[UR4][R2.64], R23 ;  /* 0x0000001702007986 */ /* 0x0007e8000c101904 */
[----:B------:R-:W2:Y:S01]  /*1590*/  LDG.E R14, desc[UR4][R20.64] ;  /* 0x00000004140e7981 */ /* 0x000ea2000c1e1900 */
[----:B------:R-:W-:-:S04]  /*15a0*/  IMAD.WIDE R24, R12, 0x4, R20 ;  /* 0x000000040c187825 */ /* 0x000fc800078e0214 */
[----:B--2---:R-:W-:-:S05]  /*15b0*/  FADD R27, R23, R14 ;  /* 0x0000000e171b7221 */ /* 0x004fca0000000000 */
[----:B------:R3:W-:Y:S04]  /*15c0*/  STG.E desc[UR4][R2.64], R27 ;  /* 0x0000001b02007986 */ /* 0x0007e8000c101904 */
[----:B------:R-:W2:Y:S01]  /*15d0*/  LDG.E R24, desc[UR4][R24.64] ;  /* 0x0000000418187981 */ /* 0x000ea2000c1e1900 */
[----:B------:R-:W-:Y:S01]  /*15e0*/  VIADD R7, R7, 0x4 ;  /* 0x0000000407077836 */ /* 0x000fe20000000000 */
[----:B------:R-:W-:-:S04]  /*15f0*/  LEA R15, R12, R15, 0x2 ;  /* 0x0000000f0c0f7211 */ /* 0x000fc800078e10ff */
[----:B------:R-:W-:Y:S01]  /*1600*/  ISETP.NE.AND P0, PT, R7, RZ, PT ;  /* 0x000000ff0700720c */ /* 0x000fe20003f05270 */
[----:B--2---:R-:W-:-:S05]  /*1610*/  FADD R17, R27, R24 ;  /* 0x000000181b117221 */ /* 0x004fca0000000000 */
[----:B------:R3:W-:Y:S07]  /*1620*/  STG.E desc[UR4][R2.64], R17 ;  /* 0x0000001102007986 */ /* 0x0007ee000c101904 */
[----:B------:R-:W-:Y:S05]  /*1630*/  @P0 BRA `(.L_x_986) ;  /* 0xfffffffc00b00947 */ /* 0x000fea000383ffff */
[----:B------:R-:W-:-:S07]  /*1640*/  MOV R10, R0 ;  /* 0x00000000000a7202 */ /* 0x000fce0000000f00 */
.L_x_985:
[----:B------:R-:W-:-:S13]  /*1650*/  ISETP.NE.AND P0, PT, R22, RZ, PT ;  /* 0x000000ff1600720c */ /* 0x000fda0003f05270 */
[----:B------:R-:W-:Y:S05]  /*1660*/  @!P0 BRA `(.L_x_984) ;  /* 0x00000000004c8947 */ /* 0x000fea0003800000 */
[----:B------:R-:W0:Y:S08]  /*1670*/  LDC R11, c[0x0][0x39c] ;  /* 0x0000e700ff0b7b82 */ /* 0x000e300000000800 */
[----:B-1----:R-:W1:Y:S01]  /*1680*/  LDC.64 R8, c[0x0][0x390] ;  /* 0x0000e400ff087b82 */ /* 0x002e620000000a00 */
[----:B0-----:R-:W-:-:S04]  /*1690*/  IMAD R7, R10, R11, R5 ;  /* 0x0000000b0a077224 */ /* 0x001fc800078e0205 */
[----:B-1----:R-:W-:-:S05]  /*16a0*/  IMAD.WIDE R8, R7, 0x4, R8 ;  /* 0x0000000407087825 */ /* 0x002fca00078e0208 */
[----:B------:R-:W2:Y:S01]  /*16b0*/  LDG.E R10, desc[UR4][R8.64] ;  /* 0x00000004080a7981 */ /* 0x000ea2000c1e1900 */
[----:B------:R-:W-:Y:S01]  /*16c0*/  ISETP.NE.AND P0, PT, R22, 0x1, PT ;  /* 0x000000011600780c */ /* 0x000fe20003f05270 */
[----:B--2--5:R-:W-:-:S05]  /*16d0*/  FADD R10, R10, R17 ;  /* 0x000000110a0a7221 */ /* 0x024fca0000000000 */
[----:B------:R0:W-:Y:S07]  /*16e0*/  STG.E desc[UR4][R2.64], R10 ;  /* 0x0000000a02007986 */ /* 0x0001ee000c101904 */
[----:B------:R-:W-:Y:S05]  /*16f0*/  @!P0 BRA `(.L_x_984) ;  /* 0x0000000000288947 */ /* 0x000fea0003800000 */
[----:B------:R-:W-:-:S05]  /*1700*/  IMAD.WIDE R8, R11, 0x4, R8 ;  /* 0x000000040b087825 */ /* 0x000fca00078e0208 */
[----:B------:R-:W2:Y:S01]  /*1710*/  LDG.E R7, desc[UR4][R8.64] ;  /* 0x0000000408077981 */ /* 0x000ea2000c1e1900 */
[----:B------:R-:W-:Y:S01]  /*1720*/  ISETP.NE.AND P0, PT, R22, 0x2, PT ;  /* 0x000000021600780c */ /* 0x000fe20003f05270 */
[----:B--2---:R-:W-:-:S05]  /*1730*/  FADD R7, R10, R7 ;  /* 0x000000070a077221 */ /* 0x004fca0000000000 */
[----:B------:R1:W-:Y:S07]  /*1740*/  STG.E desc[UR4][R2.64], R7 ;  /* 0x0000000702007986 */ /* 0x0003ee000c101904 */
[----:B------:R-:W-:Y:S05]  /*1750*/  @!P0 BRA `(.L_x_984) ;  /* 0x0000000000108947 */ /* 0x000fea0003800000 */
[----:B------:R-:W-:-:S06]  /*1760*/  IMAD.WIDE R8, R11, 0x4, R8 ;  /* 0x000000040b087825 */ /* 0x000fcc00078e0208 */
[----:B------:R-:W1:Y:S02]  /*1770*/  LDG.E R8, desc[UR4][R8.64] ;  /* 0x0000000408087981 */ /* 0x000e64000c1e1900 */
[----:B-1----:R-:W-:-:S05]  /*1780*/  FADD R7, R7, R8 ;  /* 0x0000000807077221 */ /* 0x002fca0000000000 */
[----:B------:R1:W-:Y:S02]  /*1790*/  STG.E desc[UR4][R2.64], R7 ;  /* 0x0000000702007986 */ /* 0x0003e4000c101904 */
.L_x_984:
[----:B------:R-:W2:Y:S01]  /*17a0*/  LDCU UR6, c[0x0][0x39c] ;  /* 0x00007380ff0677ac */ /* 0x000ea20008000800 */
[----:B------:R-:W-:-:S04]  /*17b0*/  IADD3 R5, PT, PT, R6, R5, RZ ;  /* 0x0000000506057210 */ /* 0x000fc80007ffe0ff */
[----:B--2---:R-:W-:-:S13]  /*17c0*/  ISETP.GE.AND P0, PT, R5, UR6, PT ;  /* 0x0000000605007c0c */ /* 0x004fda000bf06270 */
[----:B------:R-:W-:Y:S05]  /*17d0*/  @!P0 BRA `(.L_x_990) ;  /* 0xfffffff400208947 */ /* 0x000fea000383ffff */
.L_x_983:
[----:B------:R-:W-:Y:S05]  /*17e0*/  BSYNC.RECONVERGENT B0 ;  /* 0x0000000000007941 */ /* 0x000fea0003800200 */
.L_x_982:
[----:B------:R-:W-:Y:S06]  /*17f0*/  BAR.SYNC.DEFER_BLOCKING 0x0 ;  /* 0x0000000000007b1d */ /* 0x000fec0000010000 */
[----:B------:R-:W-:Y:S05]  /*1800*/  EXIT ;  /* 0x000000000000794d */ /* 0x000fea0003800000 */
        .weak           $__internal_3_$__cuda_sm3x_div_rn_noftz_f32_slowpath
        .type           $__internal_3_$__cuda_sm3x_div_rn_noftz_f32_slowpath,@function
        .size           $__internal_3_$__cuda_sm3x_div_rn_noftz_f32_slowpath,(.L_x_1006 - $__internal_3_$__cuda_sm3x_div_rn_noftz_f32_slowpath)
$__internal_3_$__cuda_sm3x_div_rn_noftz_f32_slowpath:
        /* <DEDUP_REMOVED lines=35> */
.L_x_992:
[----:B------:R-:W-:Y:S01]  /*1a40*/  LEA R13, R8, 0xc0800000, 0x17 ;  /* 0xc0800000080d7811 */ /* 0x000fe200078eb8ff */
[----:B------:R-:W-:Y:S03]  /*1a50*/  BSSY.RECONVERGENT B4, `(.L_x_997) ;  /* 0x0000036000047945 */ /* 0x000fe60003800200 */
[----:B------:R-:W-:Y:S02]  /*1a60*/  IADD3 R22, PT, PT, -R13, R18, RZ ;  /* 0x000000120d167210 */ /* 0x000fe40007ffe1ff */
[----:B------:R-:W-:Y:S02]  /*1a70*/  IADD3 R18, PT, PT, R2, -0x7f, RZ ;  /* 0xffffff8102127810 */ /* 0x000fe40007ffe0ff */
[----:B------:R-:W0:Y:S01]  /*1a80*/  MUFU.RCP R12, R22 ;  /* 0x00000016000c7308 */ /* 0x000e220000001000 */
[----:B------:R-:W-:Y:S01]  /*1a90*/  FADD.FTZ R13, -R22, -RZ ;  /* 0x800000ff160d7221 */ /* 0x000fe20000010100 */
[C---:B------:R-:W-:Y:S01]  /*1aa0*/  IADD3 R8, PT, PT, R18.reuse, 0x7f, -R8 ;  /* 0x0000007f12087810 */ /* 0x040fe20007ffe808 */
[----:B------:R-:W-:-:S03]  /*1ab0*/  IMAD R2, R18, -0x800000, R3 ;  /* 0xff80000012027824 */ /* 0x000fc600078e0203 */
        /* <DEDUP_REMOVED lines=43> */
.L_x_999:
[----:B------:R-:W-:-:S04]  /*1d70*/  LOP3.LUT R2, R2, 0x80000000, RZ, 0xc0, !PT ;  /* 0x8000000002027812 */ /* 0x000fc800078ec0ff */
[----:B------:R-:W-:Y:S01]  /*1d80*/  LOP3.LUT R2, R2, 0x7f800000, RZ, 0xfc, !PT ;  /* 0x7f80000002027812 */ /* 0x000fe200078efcff */
[----:B------:R-:W-:Y:S06]  /*1d90*/  BRA `(.L_x_1000) ;  /* 0x0000000000047947 */ /* 0x000fec0003800000 */
.L_x_998:
[----:B------:R-:W-:-:S07]  /*1da0*/  LEA R2, R9, R2, 0x17 ;  /* 0x0000000209027211 */ /* 0x000fce00078eb8ff */
.L_x_1000:
[----:B------:R-:W-:Y:S05]  /*1db0*/  BSYNC.RECONVERGENT B4 ;  /* 0x0000000000047941 */ /* 0x000fea0003800200 */
.L_x_997:
[----:B------:R-:W-:Y:S05]  /*1dc0*/  BRA `(.L_x_1001) ;  /* 0x0000000000207947 */ /* 0x000fea0003800000 */
.L_x_996:
[----:B------:R-:W-:-:S04]  /*1dd0*/  LOP3.LUT R2, R18, 0x80000000, R3, 0x48, !PT ;  /* 0x8000000012027812 */ /* 0x000fc800078e4803 */
[----:B------:R-:W-:Y:S01]  /*1de0*/  LOP3.LUT R2, R2, 0x7f800000, RZ, 0xfc, !PT ;  /* 0x7f80000002027812 */ /* 0x000fe200078efcff */
[----:B------:R-:W-:Y:S06]  /*1df0*/  BRA `(.L_x_1001) ;  /* 0x0000000000147947 */ /* 0x000fec0003800000 */
.L_x_995:
[----:B------:R-:W-:Y:S01]  /*1e00*/  LOP3.LUT R2, R18, 0x80000000, R3, 0x48, !PT ;  /* 0x8000000012027812 */ /* 0x000fe200078e4803 */
[----:B------:R-:W-:Y:S06]  /*1e10*/  BRA `(.L_x_1001) ;  /* 0x00000000000c7947 */ /* 0x000fec0003800000 */
.L_x_994:
[----:B------:R-:W0:Y:S01]  /*1e20*/  MUFU.RSQ R2, -QNAN ;  /* 0xffc0000000027908 */ /* 0x000e220000001400 */
[----:B------:R-:W-:Y:S05]  /*1e30*/  BRA `(.L_x_1001) ;  /* 0x0000000000047947 */ /* 0x000fea0003800000 */
.L_x_993:
[----:B------:R-:W-:-:S07]  /*1e40*/  FADD.FTZ R2, R3, R0 ;  /* 0x0000000003027221 */ /* 0x000fce0000010000 */
.L_x_1001:
[----:B------:R-:W-:Y:S05]  /*1e50*/  BSYNC.RECONVERGENT B3 ;  /* 0x0000000000037941 */ /* 0x000fea0003800200 */
.L_x_991:
[----:B------:R-:W-:Y:S01]  /*1e60*/  HFMA2 R3, -RZ, RZ, 0, 0 ;  /* 0x00000000ff037431 */ /* 0x000fe200000001ff */
[----:B0-----:R-:W-:Y:S02]  /*1e70*/  MOV R8, R2 ;  /* 0x0000000200087202 */ /* 0x001fe40000000f00 */
[----:B------:R-:W-:-:S04]  /*1e80*/  MOV R2, R4 ;  /* 0x0000000400027202 */ /* 0x000fc80000000f00 */
[----:B------:R-:W-:Y:S05]  /*1e90*/  RET.REL.NODEC R2 `(_Z20custom_reduce_kernelPfS_S_iif) ;  /* 0xffffffe002587950 */ /* 0x000fea0003c3ffff */
.L_x_1002:
        /* <DEDUP_REMOVED lines=14> */
.L_x_1006:


//--------------------- .nv.global.init           --------------------------
	.section	.nv.global.init,"aw",@progbits
.nv.global.init:
	.type		$str,@object
	.size		$str,(.L_45 - $str)
$str:
        /*0000*/ 	.byte	0x53, 0x68, 0x6f, 0x75, 0x6c, 0x64, 0x20, 0x6e, 0x6f, 0x74, 0x20, 0x68, 0x61, 0x70, 0x70, 0x65
        /*0010*/ 	.byte	0x6e, 0x20, 0x61, 0x63, 0x63, 0x6f, 0x72, 0x64, 0x69, 0x6e, 0x67, 0x20, 0x74, 0x6f, 0x20, 0x79
        /*0020*/ 	.byte	0x6f, 0x75, 0x21, 0x0a, 0x00
.L_45:


//--------------------- .nv.shared._ZN3cub18CUB_300001_SM_10006detail10radix_sort29DeviceRadixSortOnesweepKernelINS1_5radix10policy_hubIiNS0_8NullTypeEyE10Policy1000ELNS0_9SortOrderE0EiS6_yiiNS1_21identity_decomposer_tEEEvPT5_SC_PT3_PKSD_PT1_PKSH_PT2_PKSL_T4_iiT6_ --------------------------
	.section	.nv.shared._ZN3cub18CUB_300001_SM_10006detail10radix_sort29DeviceRadixSortOnesweepKernelINS1_5radix10policy_hubIiNS0_8NullTypeEyE10Policy1000ELNS0_9SortOrderE0EiS6_yiiNS1_21identity_decomposer_tEEEvPT5_SC_PT3_PKSD_PT1_PKSH_PT2_PKSL_T4_iiT6_,"aw",@nobits
	.sectionflags	@""
	.align	16
.nv.shared._ZN3cub18CUB_300001_SM_10006detail10radix_sort29DeviceRadixSortOnesweepKernelINS1_5radix10policy_hubIiNS0_8NullTypeEyE10Policy1000ELNS0_9SortOrderE0EiS6_yiiNS1_21identity_decomposer_tEEEvPT5_SC_PT3_PKSD_PT1_PKSH_PT2_PKSL_T4_iiT6_:
	.zero		32256


//--------------------- .nv.shared.reserved.0     --------------------------
	.section	.nv.shared.reserved.0,"aw",@nobits
	.weak		__nv_reservedSMEM_offset_0_alias
	.size		__nv_reservedSMEM_offset_0_alias, 0, 64
	.other		__nv_reservedSMEM_offset_0_alias,@"STO_CUDA_RESERVED_SHARED STV_DEFAULT"
__nv_reservedSMEM_offset_0_alias:
	.zero		0
	.zero		64


//--------------------- .nv.global                --------------------------
	.section	.nv.global,"aw",@nobits
.nv.global:
	.type		_ZN34_INTERNAL_a349014b_4_k_cu_dee327b56thrust24THRUST_300001_SM_1000_NS12placeholders2_8E,@object
	.size		_ZN34_INTERNAL_a349014b_4_k_cu_dee327b56thrust24THRUST_300001_SM_1000_NS12placeholders2_8E,(_ZN34_INTERNAL_a349014b_4_k_cu_dee327b54cuda3std3__436_GLOBAL__N__a349014b_4_k_cu_dee327b56ignoreE - _ZN34_INTERNAL_a349014b_4_k_cu_dee327b56thrust24THRUST_300001_SM_1000_NS12placeholders2_8E)
_ZN34_INTERNAL_a349014b_4_k_cu_dee327b56thrust24THRUST_300001_SM_1000_NS12placeholders2_8E:
	.zero		1
	.type		_ZN34_INTERNAL_a349014b_4_k_cu_dee327b54cuda3std3__436_GLOBAL__N__a349014b_4_k_cu_dee327b56ignoreE,@object
	.size		_ZN34_INTERNAL_a349014b_4_k_cu_dee327b54cuda3std3__436_GLOBAL__N__a349014b_4_k_cu_dee327b56ignoreE,(_ZN34_INTERNAL_a349014b_4_k_cu_dee327b54cuda3std6ranges3__45__cpo4dataE - _ZN34_INTERNAL_a349014b_4_k_cu_dee327b54cuda3std3__436_GLOBAL__N__a349014b_4_k_cu_dee327b56ignoreE)
_ZN34_INTERNAL_a349014b_4_k_cu_dee327b54cuda3std3__436_GLOBAL__N__a349014b_4_k_cu_dee327b56ignoreE:
	.zero		1
	.type		_ZN34_INTERNAL_a349014b_4_k_cu_dee327b54cuda3std6ranges3__45__cpo4dataE,@object
	.size		_ZN34_INTERNAL_a349014b_4_k_cu_dee327b54cuda3std6ranges3__45__cpo4dataE,(_ZN34_INTERNAL_a349014b_4_k_cu_dee327b56thrust24THRUST_300001_SM_1000_NS6system3cpp3parE - _ZN34_INTERNAL_a349014b_4_k_cu_dee327b54cuda3std6ranges3__45__cpo4dataE)
_ZN34_INTERNAL_a349014b_4_k_cu_dee327b54cuda3std6ranges3__45__cpo4dataE:
	.zero		1
	.type		_ZN34_INTERNAL_a349014b_4_k_cu_dee327b56thrust24THRUST_300001_SM_1000_NS6system3cpp3parE,@object
	.size		_ZN34_INTERNAL_a349014b_4_k_cu_dee327b56thrust24THRUST_300001_SM_1000_NS6system3cpp3parE,(_ZN34_INTERNAL_a349014b_4_k_cu_dee327b54cuda3std3__45__cpo5beginE - _ZN34_INTERNAL_a349014b_4_k_cu_dee327b56thrust24THRUST_300001_SM_1000_NS6system3cpp3parE)
_ZN34_INTERNAL_a349014b_4_k_cu_dee327b56thrust24THRUST_300001_SM_1000_NS6system3cpp3parE:
	.zero		1
	.type		_ZN34_INTERNAL_a349014b_4_k_cu_dee327b54cuda3std3__45__cpo5beginE,@object
	.size		_ZN34_INTERNAL_a349014b_4_k_cu_dee327b54cuda3std3__45__cpo5beginE,(_ZN34_INTERNAL_a349014b_4_k_cu_dee327b54cuda3std6ranges3__45__cpo5beginE - _ZN34_INTERNAL_a349014b_4_k_cu_dee327b54cuda3std3__45__cpo5beginE)
_ZN34_INTERNAL_a349014b_4_k_cu_dee327b54cuda3std3__45__cpo5beginE:
	.zero		1
	.type		_ZN34_INTERNAL_a349014b_4_k_cu_dee327b54cuda3std6ranges3__45__cpo5beginE,@object
	.size		_ZN34_INTERNAL_a349014b_4_k_cu_dee327b54cuda3std6ranges3__45__cpo5beginE,(_ZN34_INTERNAL_a349014b_4_k_cu_dee327b56thrust24THRUST_300001_SM_1000_NS6deviceE - _ZN34_INTERNAL_a349014b_4_k_cu_dee327b54cuda3std6ranges3__45__cpo5beginE)
_ZN34_INTERNAL_a349014b_4_k_cu_dee327b54cuda3std6ranges3__45__cpo5beginE:
	.zero		1
	.type		_ZN34_INTERNAL_a349014b_4_k_cu_dee327b56thrust24THRUST_300001_SM_1000_NS6deviceE,@object
	.size		_ZN34_INTERNAL_a349014b_4_k_cu_dee327b56thrust24THRUST_300001_SM_1000_NS6deviceE,(_ZN34_INTERNAL_a349014b_4_k_cu_dee327b54cuda3std3__47nulloptE - _ZN34_INTERNAL_a349014b_4_k_cu_dee327b56thrust24THRUST_300001_SM_1000_NS6deviceE)
_ZN34_INTERNAL_a349014b_4_k_cu_dee327b56thrust24THRUST_300001_SM_1000_NS6deviceE:
	.zero		1
	.type		_ZN34_INTERNAL_a349014b_4_k_cu_dee327b54cuda3std3__47nulloptE,@object
	.size		_ZN34_INTERNAL_a349014b_4_k_cu_dee327b54cuda3std3__47nulloptE,(_ZN34_INTERNAL_a349014b_4_k_cu_dee327b54cuda3std6ranges3__45__cpo8distanceE - _ZN34_INTERNAL_a349014b_4_k_cu_dee327b54cuda3std3__47nulloptE)
_ZN34_INTERNAL_a349014b_4_k_cu_dee327b54cuda3std3__47nulloptE:
	.zero		1
	.type		_ZN34_INTERNAL_a349014b_4_k_cu_dee327b54cuda3std6ranges3__45__cpo8distanceE,@object
	.size		_ZN34_INTERNAL_a349014b_4_k_cu_dee327b54cuda3std6ranges3__45__cpo8distanceE,(_ZN34_INTERNAL_a349014b_4_k_cu_dee327b56thrust24THRUST_300001_SM_1000_NS12placeholders2_4E - _ZN34_INTERNAL_a349014b_4_k_cu_dee327b54cuda3std6ranges3__45__cpo8distanceE)
_ZN34_INTERNAL_a349014b_4_k_cu_dee327b54cuda3std6ranges3__45__cpo8distanceE:
	.zero		1
	.type		_ZN34_INTERNAL_a349014b_4_k_cu_dee327b56thrust24THRUST_300001_SM_1000_NS12placeholders2_4E,@object
	.size		_ZN34_INTERNAL_a349014b_4_k_cu_dee327b56thrust24THRUST_300001_SM_1000_NS12placeholders2_4E,(_ZN34_INTERNAL_a349014b_4_k_cu_dee327b54cuda3std3__45__cpo6rbeginE - _ZN34_INTERNAL_a349014b_4_k_cu_dee327b56thrust24THRUST_300001_SM_1000_NS12placeholders2_4E)
_ZN34_INTERNAL_a349014b_4_k_cu_dee327b56thrust24THRUST_300001_SM_1000_NS12placeholders2_4E:
	.zero		1
	.type		_ZN34_INTERNAL_a349014b_4_k_cu_dee327b54cuda3std3__45__cpo6rbeginE,@object
	.size		_ZN34_INTERNAL_a349014b_4_k_cu_dee327b54cuda3std3__45__cpo6rbeginE,(_ZN34_INTERNAL_a349014b_4_k_cu_dee327b54cuda3std6ranges3__45__cpo7advanceE - _ZN34_INTERNAL_a349014b_4_k_cu_dee327b54cuda3std3__45__cpo6rbeginE)
_ZN34_INTERNAL_a349014b_4_k_cu_dee327b54cuda3std3__45__cpo6rbeginE:
	.zero		1
	.type		_ZN34_INTERNAL_a349014b_4_k_cu_dee327b54cuda3std6ranges3__45__cpo7advanceE,@object
	.size		_ZN34_INTERNAL_a349014b_4_k_cu_dee327b54cuda3std6ranges3__45__cpo7advanceE,(_ZN34_INTERNAL_a349014b_4_k_cu_dee327b56thrust24THRUST_300001_SM_1000_NS12placeholders3_10E - _ZN34_INTERNAL_a349014b_4_k_cu_dee327b54cuda3std6ranges3__45__cpo7advanceE)
_ZN34_INTERNAL_a349014b_4_k_cu_dee327b54cuda3std6ranges3__45__cpo7advanceE:
	.zero		1
	.type		_ZN34_INTERNAL_a349014b_4_k_cu_dee327b56thrust24THRUST_300001_SM_1000_NS12placeholders3_10E,@object
	.size		_ZN34_INTERNAL_a349014b_4_k_cu_dee327b56thrust24THRUST_300001_SM_1000_NS12placeholders3_10E,(_ZN34_INTERNAL_a349014b_4_k_cu_dee327b54cuda3std3__48in_placeE - _ZN34_INTERNAL_a349014b_4_k_cu_dee327b56thrust24THRUST_300001_SM_1000_NS12placeholders3_10E)
_ZN34_INTERNAL_a349014b_4_k_cu_dee327b56thrust24THRUST_300001_SM_1000_NS12placeholders3_10E:
	.zero		1
	.type		_ZN34_INTERNAL_a349014b_4_k_cu_dee327b54cuda3std3__48in_placeE,@object
	.size		_ZN34_INTERNAL_a349014b_4_k_cu_dee327b54cuda3std3__48in_placeE,(_ZN34_INTERNAL_a349014b_4_k_cu_dee327b54cuda3std6ranges3__45__cpo4sizeE - _ZN34_INTERNAL_a349014b_4_k_cu_dee327b54cuda3std3__48in_placeE)
_ZN34_INTERNAL_a349014b_4_k_cu_dee327b54cuda3std3__48in_placeE:
	.zero		1
	.type		_ZN34_INTERNAL_a349014b_4_k_cu_dee327b54cuda3std6ranges3__45__cpo4sizeE,@object
	.size		_ZN34_INTERNAL_a349014b_4_k_cu_dee327b54cuda3std6ranges3__45__cpo4sizeE,(_ZN34_INTERNAL_a349014b_4_k_cu_dee327b56thrust24THRUST_300001_SM_1000_NS12placeholders2_2E - _ZN34_INTERNAL_a349014b_4_k_cu_dee327b54cuda3std6ranges3__45__cpo4sizeE)
_ZN34_INTERNAL_a349014b_4_k_cu_dee327b54cuda3std6ranges3__45__cpo4sizeE:
	.zero		1
	.type		_ZN34_INTERNAL_a349014b_4_k_cu_dee327b56thrust24THRUST_300001_SM_1000_NS12placeholders2_2E,@object
	.size		_ZN34_INTERNAL_a349014b_4_k_cu_dee327b56thrust24THRUST_300001_SM_1000_NS12placeholders2_2E,(_ZN34_INTERNAL_a349014b_4_k_cu_dee327b54cuda3std3__45__cpo6cbeginE - _ZN34_INTERNAL_a349014b_4_k_cu_dee327b56thrust24THRUST_300001_SM_1000_NS12placeholders2_2E)
_ZN34_INTERNAL_a349014b_4_k_cu_dee327b56thrust24THRUST_300001_SM_1000_NS12placeholders2_2E:
	.zero		1
	.type		_ZN34_INTERNAL_a349014b_4_k_cu_dee327b54cuda3std3__45__cpo6cbeginE,@object
	.size		_ZN34_INTERNAL_a349014b_4_k_cu_dee327b54cuda3std3__45__cpo6cbeginE,(_ZN34_INTERNAL_a349014b_4_k_cu_dee327b54cuda3std6ranges3__45__cpo6cbeginE - _ZN34_INTERNAL_a349014b_4_k_cu_dee327b54cuda3std3__45__cpo6cbeginE)
_ZN34_INTERNAL_a349014b_4_k_cu_dee327b54cuda3std3__45__cpo6cbeginE:
	.zero		1
	.type		_ZN34_INTERNAL_a349014b_4_k_cu_dee327b54cuda3std6ranges3__45__cpo6cbeginE,@object
	.size		_ZN34_INTERNAL_a349014b_4_k_cu_dee327b54cuda3std6ranges3__45__cpo6cbeginE,(_ZN34_INTERNAL_a349014b_4_k_cu_dee327b56thrust24THRUST_300001_SM_1000_NS12placeholders2_6E - _ZN34_INTERNAL_a349014b_4_k_cu_dee327b54cuda3std6ranges3__45__cpo6cbeginE)
_ZN34_INTERNAL_a349014b_4_k_cu_dee327b54cuda3std6ranges3__45__cpo6cbeginE:
	.zero		1
	.type		_ZN34_INTERNAL_a349014b_4_k_cu_dee327b56thrust24THRUST_300001_SM_1000_NS12placeholders2_6E,@object
	.size		_ZN34_INTERNAL_a349014b_4_k_cu_dee327b56thrust24THRUST_300001_SM_1000_NS12placeholders2_6E,(_ZN34_INTERNAL_a349014b_4_k_cu_dee327b54cuda3std3__45__cpo7crbeginE - _ZN34_INTERNAL_a349014b_4_k_cu_dee327b56thrust24THRUST_300001_SM_1000_NS12placeholders2_6E)
_ZN34_INTERNAL_a349014b_4_k_cu_dee327b56thrust24THRUST_300001_SM_1000_NS12placeholders2_6E:
	.zero		1
	.type		_ZN34_INTERNAL_a349014b_4_k_cu_dee327b54cuda3std3__45__cpo7crbeginE,@object
	.size		_ZN34_INTERNAL_a349014b_4_k_cu_dee327b54cuda3std3__45__cpo7crbeginE,(_ZN34_INTERNAL_a349014b_4_k_cu_dee327b54cuda3std6ranges3__45__cpo4nextE - _ZN34_INTERNAL_a349014b_4_k_cu_dee327b54cuda3std3__45__cpo7crbeginE)
_ZN34_INTERNAL_a349014b_4_k_cu_dee327b54cuda3std3__45__cpo7crbeginE:
	.zero		1
	.type		_ZN34_INTERNAL_a349014b_4_k_cu_dee327b54cuda3std6ranges3__45__cpo4nextE,@object
	.size		_ZN34_INTERNAL_a349014b_4_k_cu_dee327b54cuda3std6ranges3__45__cpo4nextE,(_ZN34_INTERNAL_a349014b_4_k_cu_dee327b54cuda3std6ranges3__45__cpo4swapE - _ZN34_INTERNAL_a349014b_4_k_cu_dee327b54cuda3std6ranges3__45__cpo4nextE)
_ZN34_INTERNAL_a349014b_4_k_cu_dee327b54cuda3std6ranges3__45__cpo4nextE:
	.zero		1
	.type		_ZN34_INTERNAL_a349014b_4_k_cu_dee327b54cuda3std6ranges3__45__cpo4swapE,@object
	.size		_ZN34_INTERNAL_a349014b_4_k_cu_dee327b54cuda3std6ranges3__45__cpo4swapE,(_ZN34_INTERNAL_a349014b_4_k_cu_dee327b56thrust24THRUST_300001_SM_1000_NS8cuda_cub10par_nosyncE - _ZN34_INTERNAL_a349014b_4_k_cu_dee327b54cuda3std6ranges3__45__cpo4swapE)
_ZN34_INTERNAL_a349014b_4_k_cu_dee327b54cuda3std6ranges3__45__cpo4swapE:
	.zero		1
	.type		_ZN34_INTERNAL_a349014b_4_k_cu_dee327b56thrust24THRUST_300001_SM_1000_NS8cuda_cub10par_nosyncE,@object
	.size		_ZN34_INTERNAL_a349014b_4_k_cu_dee327b56thrust24THRUST_300001_SM_1000_NS8cuda_cub10par_nosyncE,(_ZN34_INTERNAL_a349014b_4_k_cu_dee327b56thrust24THRUST_300001_SM_1000_NS3seqE - _ZN34_INTERNAL_a349014b_4_k_cu_dee327b56thrust24THRUST_300001_SM_1000_NS8cuda_cub10par_nosyncE)
_ZN34_INTERNAL_a349014b_4_k_cu_dee327b56thrust24THRUST_300001_SM_1000_NS8cuda_cub10par_nosyncE:
	.zero		1
	.type		_ZN34_INTERNAL_a349014b_4_k_cu_dee327b56thrust24THRUST_300001_SM_1000_NS3seqE,@object
	.size		_ZN34_INTERNAL_a349014b_4_k_cu_dee327b56thrust24THRUST_300001_SM_1000_NS3seqE,(_ZN34_INTERNAL_a349014b_4_k_cu_dee327b54cuda3std3__420unreachable_sentinelE - _ZN34_INTERNAL_a349014b_4_k_cu_dee327b56thrust24THRUST_300001_SM_1000_NS3seqE)
_ZN34_INTERNAL_a349014b_4_k_cu_dee327b56thrust24THRUST_300001_SM_1000_NS3seqE:
	.zero		1
	.type		_ZN34_INTERNAL_a349014b_4_k_cu_dee327b54cuda3std3__420unreachable_sentinelE,@object
	.size		_ZN34_INTERNAL_a349014b_4_k_cu_dee327b54cuda3std3__420unreachable_sentinelE,(_ZN34_INTERNAL_a349014b_4_k_cu_dee327b54cuda3std6ranges3__45__cpo5ssizeE - _ZN34_INTERNAL_a349014b_4_k_cu_dee327b54cuda3std3__420unreachable_sentinelE)
_ZN34_INTERNAL_a349014b_4_k_cu_dee327b54cuda3std3__420unreachable_sentinelE:
	.zero		1
	.type		_ZN34_INTERNAL_a349014b_4_k_cu_dee327b54cuda3std6ranges3__45__cpo5ssizeE,@object
	.size		_ZN34_INTERNAL_a349014b_4_k_cu_dee327b54cuda3std6ranges3__45__cpo5ssizeE,(_ZN34_INTERNAL_a349014b_4_k_cu_dee327b56thrust24THRUST_300001_SM_1000_NS12placeholders2_3E - _ZN34_INTERNAL_a349014b_4_k_cu_dee327b54cuda3std6ranges3__45__cpo5ssizeE)
_ZN34_INTERNAL_a349014b_4_k_cu_dee327b54cuda3std6ranges3__45__cpo5ssizeE:
	.zero		1
	.type		_ZN34_INTERNAL_a349014b_4_k_cu_dee327b56thrust24THRUST_300001_SM_1000_NS12placeholders2_3E,@object
	.size		_ZN34_INTERNAL_a349014b_4_k_cu_dee327b56thrust24THRUST_300001_SM_1000_NS12placeholders2_3E,(_ZN34_INTERNAL_a349014b_4_k_cu_dee327b54cuda3std3__45__cpo4cendE - _ZN34_INTERNAL_a349014b_4_k_cu_dee327b56thrust24THRUST_300001_SM_1000_NS12placeholders2_3E)
_ZN34_INTERNAL_a349014b_4_k_cu_dee327b56thrust24THRUST_300001_SM_1000_NS12placeholders2_3E:
	.zero		1
	.type		_ZN34_INTERNAL_a349014b_4_k_cu_dee327b54cuda3std3__45__cpo4cendE,@object
	.size		_ZN34_INTERNAL_a349014b_4_k_cu_dee327b54cuda3std3__45__cpo4cendE,(_ZN34_INTERNAL_a349014b_4_k_cu_dee327b54cuda3std6ranges3__45__cpo4cendE - _ZN34_INTERNAL_a349014b_4_k_cu_dee327b54cuda3std3__45__cpo4cendE)
_ZN34_INTERNAL_a349014b_4_k_cu_dee327b54cuda3std3__45__cpo4cendE:
	.zero		1
	.type		_ZN34_INTERNAL_a349014b_4_k_cu_dee327b54cuda3std6ranges3__45__cpo4cendE,@object
	.size		_ZN34_INTERNAL_a349014b_4_k_cu_dee327b54cuda3std6ranges3__45__cpo4cendE,(_ZN34_INTERNAL_a349014b_4_k_cu_dee327b56thrust24THRUST_300001_SM_1000_NS12placeholders2_7E - _ZN34_INTERNAL_a349014b_4_k_cu_dee327b54cuda3std6ranges3__45__cpo4cendE)
_ZN34_INTERNAL_a349014b_4_k_cu_dee327b54cuda3std6ranges3__45__cpo4cendE:
	.zero		1
	.type		_ZN34_INTERNAL_a349014b_4_k_cu_dee327b56thrust24THRUST_300001_SM_1000_NS12placeholders2_7E,@object
	.size		_ZN34_INTERNAL_a349014b_4_k_cu_dee327b56thrust24THRUST_300001_SM_1000_NS12placeholders2_7E,(_ZN34_INTERNAL_a349014b_4_k_cu_dee327b54cuda3std3__45__cpo5crendE - _ZN34_INTERNAL_a349014b_4_k_cu_dee327b56thrust24THRUST_300001_SM_1000_NS12placeholders2_7E)
_ZN34_INTERNAL_a349014b_4_k_cu_dee327b56thrust24THRUST_300001_SM_1000_NS12placeholders2_7E:
	.zero		1
	.type		_ZN34_INTERNAL_a349014b_4_k_cu_dee327b54cuda3std3__45__cpo5crendE,@object
	.size		_ZN34_INTERNAL_a349014b_4_k_cu_dee327b54cuda3std3__45__cpo5crendE,(_ZN34_INTERNAL_a349014b_4_k_cu_dee327b54cuda3std6ranges3__45__cpo4prevE - _ZN34_INTERNAL_a349014b_4_k_cu_dee327b54cuda3std3__45__cpo5crendE)
_ZN34_INTERNAL_a349014b_4_k_cu_dee327b54cuda3std3__45__cpo5crendE:
	.zero		1
	.type		_ZN34_INTERNAL_a349014b_4_k_cu_dee327b54cuda3std6ranges3__45__cpo4prevE,@object
	.size		_ZN34_INTERNAL_a349014b_4_k_cu_dee327b54cuda3std6ranges3__45__cpo4prevE,(_ZN34_INTERNAL_a349014b_4_k_cu_dee327b54cuda3std6ranges3__45__cpo9iter_moveE - _ZN34_INTERNAL_a349014b_4_k_cu_dee327b54cuda3std6ranges3__45__cpo4prevE)
_ZN34_INTERNAL_a349014b_4_k_cu_dee327b54cuda3std6ranges3__45__cpo4prevE:
	.zero		1
	.type		_ZN34_INTERNAL_a349014b_4_k_cu_dee327b54cuda3std6ranges3__45__cpo9iter_moveE,@object
	.size		_ZN34_INTERNAL_a349014b_4_k_cu_dee327b54cuda3std6ranges3__45__cpo9iter_moveE,(_ZN34_INTERNAL_a349014b_4_k_cu_dee327b56thrust24THRUST_300001_SM_1000_NS6system6detail10sequential3seqE - _ZN34_INTERNAL_a349014b_4_k_cu_dee327b54cuda3std6ranges3__45__cpo9iter_moveE)
_ZN34_INTERNAL_a349014b_4_k_cu_dee327b54cuda3std6ranges3__45__cpo9iter_moveE:
	.zero		1
	.type		_ZN34_INTERNAL_a349014b_4_k_cu_dee327b56thrust24THRUST_300001_SM_1000_NS6system6detail10sequential3seqE,@object
	.size		_ZN34_INTERNAL_a349014b_4_k_cu_dee327b56thrust24THRUST_300001_SM_1000_NS6system6detail10sequential3seqE,(_ZN34_INTERNAL_a349014b_4_k_cu_dee327b56thrust24THRUST_300001_SM_1000_NS12placeholders2_9E - _ZN34_INTERNAL_a349014b_4_k_cu_dee327b56thrust24THRUST_300001_SM_1000_NS6system6detail10sequential3seqE)
_ZN34_INTERNAL_a349014b_4_k_cu_dee327b56thrust24THRUST_300001_SM_1000_NS6system6detail10sequential3seqE:
	.zero		1
	.type		_ZN34_INTERNAL_a349014b_4_k_cu_dee327b56thrust24THRUST_300001_SM_1000_NS12placeholders2_9E,@object
	.size		_ZN34_INTERNAL_a349014b_4_k_cu_dee327b56thrust24THRUST_300001_SM_1000_NS12placeholders2_9E,(_ZN34_INTERNAL_a349014b_4_k_cu_dee327b54cuda3std3__419piecewise_constructE - _ZN34_INTERNAL_a349014b_4_k_cu_dee327b56thrust24THRUST_300001_SM_1000_NS12placeholders2_9E)
_ZN34_INTERNAL_a349014b_4_k_cu_dee327b56thrust24THRUST_300001_SM_1000_NS12placeholders2_9E:
	.zero		1
	.type		_ZN34_INTERNAL_a349014b_4_k_cu_dee327b54cuda3std3__419piecewise_constructE,@object
	.size		_ZN34_INTERNAL_a349014b_4_k_cu_dee327b54cuda3std3__419piecewise_constructE,(_ZN34_INTERNAL_a349014b_4_k_cu_dee327b54cuda3std6ranges3__45__cpo5cdataE - _ZN34_INTERNAL_a349014b_4_k_cu_dee327b54cuda3std3__419piecewise_constructE)
_ZN34_INTERNAL_a349014b_4_k_cu_dee327b54cuda3std3__419piecewise_constructE:
	.zero		1
	.type		_ZN34_INTERNAL_a349014b_4_k_cu_dee327b54cuda3std6ranges3__45__cpo5cdataE,@object
	.size		_ZN34_INTERNAL_a349014b_4_k_cu_dee327b54cuda3std6ranges3__45__cpo5cdataE,(_ZN34_INTERNAL_a349014b_4_k_cu_dee327b56thrust24THRUST_300001_SM_1000_NS12placeholders2_1E - _ZN34_INTERNAL_a349014b_4_k_cu_dee327b54cuda3std6ranges3__45__cpo5cdataE)
_ZN34_INTERNAL_a349014b_4_k_cu_dee327b54cuda3std6ranges3__45__cpo5cdataE:
	.zero		1
	.type		_ZN34_INTERNAL_a349014b_4_k_cu_dee327b56thrust24THRUST_300001_SM_1000_NS12placeholders2_1E,@object
	.size		_ZN34_INTERNAL_a349014b_4_k_cu_dee327b56thrust24THRUST_300001_SM_1000_NS12placeholders2_1E,(_ZN34_INTERNAL_a349014b_4_k_cu_dee327b54cuda3std3__45__cpo3endE - _ZN34_INTERNAL_a349014b_4_k_cu_dee327b56thrust24THRUST_300001_SM_1000_NS12placeholders2_1E)
_ZN34_INTERNAL_a349014b_4_k_cu_dee327b56thrust24THRUST_300001_SM_1000_NS12placeholders2_1E:
	.zero		1
	.type		_ZN34_INTERNAL_a349014b_4_k_cu_dee327b54cuda3std3__45__cpo3endE,@object
	.size		_ZN34_INTERNAL_a349014b_4_k_cu_dee327b54cuda3std3__45__cpo3endE,(_ZN34_INTERNAL_a349014b_4_k_cu_dee327b54cuda3std6ranges3__45__cpo3endE - _ZN34_INTERNAL_a349014b_4_k_cu_dee327b54cuda3std3__45__cpo3endE)
_ZN34_INTERNAL_a349014b_4_k_cu_dee327b54cuda3std3__45__cpo3endE:
	.zero		1
	.type		_ZN34_INTERNAL_a349014b_4_k_cu_dee327b54cuda3std6ranges3__45__cpo3endE,@object
	.size		_ZN34_INTERNAL_a349014b_4_k_cu_dee327b54cuda3std6ranges3__45__cpo3endE,(_ZN34_INTERNAL_a349014b_4_k_cu_dee327b56thrust24THRUST_300001_SM_1000_NS12placeholders2_5E - _ZN34_INTERNAL_a349014b_4_k_cu_dee327b54cuda3std6ranges3__45__cpo3endE)
_ZN34_INTERNAL_a349014b_4_k_cu_dee327b54cuda3std6ranges3__45__cpo3endE:
	.zero		1
	.type		_ZN34_INTERNAL_a349014b_4_k_cu_dee327b56thrust24THRUST_300001_SM_1000_NS12placeholders2_5E,@object
	.size		_ZN34_INTERNAL_a349014b_4_k_cu_dee327b56thrust24THRUST_300001_SM_1000_NS12placeholders2_5E,(_ZN34_INTERNAL_a349014b_4_k_cu_dee327b54cuda3std3__45__cpo4rendE - _ZN34_INTERNAL_a349014b_4_k_cu_dee327b56thrust24THRUST_300001_SM_1000_NS12placeholders2_5E)
_ZN34_INTERNAL_a349014b_4_k_cu_dee327b56thrust24THRUST_300001_SM_1000_NS12placeholders2_5E:
	.zero		1
	.type		_ZN34_INTERNAL_a349014b_4_k_cu_dee327b54cuda3std3__45__cpo4rendE,@object
	.size		_ZN34_INTERNAL_a349014b_4_k_cu_dee327b54cuda3std3__45__cpo4rendE,(_ZN34_INTERNAL_a349014b_4_k_cu_dee327b54cuda3std6ranges3__45__cpo9iter_swapE - _ZN34_INTERNAL_a349014b_4_k_cu_dee327b54cuda3std3__45__cpo4rendE)
_ZN34_INTERNAL_a349014b_4_k_cu_dee327b54cuda3std3__45__cpo4rendE:
	.zero		1
	.type		_ZN34_INTERNAL_a349014b_4_k_cu_dee327b54cuda3std6ranges3__45__cpo9iter_swapE,@object
	.size		_ZN34_INTERNAL_a349014b_4_k_cu_dee327b54cuda3std6ranges3__45__cpo9iter_swapE,(_ZN34_INTERNAL_a349014b_4_k_cu_dee327b54cuda3std3__48unexpectE - _ZN34_INTERNAL_a349014b_4_k_cu_dee327b54cuda3std6ranges3__45__cpo9iter_swapE)
_ZN34_INTERNAL_a349014b_4_k_cu_dee327b54cuda3std6ranges3__45__cpo9iter_swapE:
	.zero		1
	.type		_ZN34_INTERNAL_a349014b_4_k_cu_dee327b54cuda3std3__48unexpectE,@object
	.size		_ZN34_INTERNAL_a349014b_4_k_cu_dee327b54cuda3std3__48unexpectE,(_ZN34_INTERNAL_a349014b_4_k_cu_dee327b56thrust24THRUST_300001_SM_1000_NS8cuda_cub3parE - _ZN34_INTERNAL_a349014b_4_k_cu_dee327b54cuda3std3__48unexpectE)
_ZN34_INTERNAL_a349014b_4_k_cu_dee327b54cuda3std3__48unexpectE:
	.zero		1
	.type		_ZN34_INTERNAL_a349014b_4_k_cu_dee327b56thrust24THRUST_300001_SM_1000_NS8cuda_cub3parE,@object
	.size		_ZN34_INTERNAL_a349014b_4_k_cu_dee327b56thrust24THRUST_300001_SM_1000_NS8cuda_cub3parE,(.L_29 - _ZN34_INTERNAL_a349014b_4_k_cu_dee327b56thrust24THRUST_300001_SM_1000_NS8cuda_cub3parE)
_ZN34_INTERNAL_a349014b_4_k_cu_dee327b56thrust24THRUST_300001_SM_1000_NS8cuda_cub3parE:
	.zero		1
.L_29:


//--------------------- .nv.shared._ZN3cub18CUB_300001_SM_10006detail10radix_sort33DeviceRadixSortExclusiveSumKernelINS1_5radix10policy_hubIiNS0_8NullTypeEyE10Policy1000EyEEvPT0_ --------------------------
	.section	.nv.shared._ZN3cub18CUB_300001_SM_10006detail10radix_sort33DeviceRadixSortExclusiveSumKernelINS1_5radix10policy_hubIiNS0_8NullTypeEyE10Policy1000EyEEvPT0_,"aw",@nobits
	.sectionflags	@""
	.align	16
.nv.shared._ZN3cub18CUB_300001_SM_10006detail10radix_sort33DeviceRadixSortExclusiveSumKernelINS1_5radix10policy_hubIiNS0_8NullTypeEyE10Policy1000EyEEvPT0_:
	.zero		3360


//--------------------- .nv.shared._ZN3cub18CUB_300001_SM_10006detail10radix_sort30DeviceRadixSortHistogramKernelINS1_5radix10policy_hubIiNS0_8NullTypeEyE10Policy1000ELNS0_9SortOrderE0EiyNS1_21identity_decomposer_tEEEvPT2_PKT1_SB_iiT3_ --------------------------
	.section	.nv.shared._ZN3cub18CUB_300001_SM_10006detail10radix_sort30DeviceRadixSortHistogramKernelINS1_5radix10policy_hubIiNS0_8NullTypeEyE10Policy1000ELNS0_9SortOrderE0EiyNS1_21identity_decomposer_tEEEvPT2_PKT1_SB_iiT3_,"aw",@nobits
	.sectionflags	@""
	.align	16
.nv.shared._ZN3cub18CUB_300001_SM_10006detail10radix_sort30DeviceRadixSortHistogramKernelINS1_5radix10policy_hubIiNS0_8NullTypeEyE10Policy1000ELNS0_9SortOrderE0EiyNS1_21identity_decomposer_tEEEvPT2_PKT1_SB_iiT3_:
	.zero		5120


//--------------------- .nv.shared._ZN3cub18CUB_300001_SM_10006detail10radix_sort31DeviceRadixSortSingleTileKernelINS1_5radix10policy_hubIiNS0_8NullTypeEyE10Policy1000ELNS0_9SortOrderE0EiS6_yNS1_21identity_decomposer_tEEEvPKT1_PSB_PKT2_PSF_T3_iiT4_ --------------------------
	.section	.nv.shared._ZN3cub18CUB_300001_SM_10006detail10radix_sort31DeviceRadixSortSingleTileKernelINS1_5radix10policy_hubIiNS0_8NullTypeEyE10Policy1000ELNS0_9SortOrderE0EiS6_yNS1_21identity_decomposer_tEEEvPKT1_PSB_PKT2_PSF_T3_iiT4_,"aw",@nobits
	.sectionflags	@""
	.align	16
.nv.shared._ZN3cub18CUB_300001_SM_10006detail10radix_sort31DeviceRadixSortSingleTileKernelINS1_5radix10policy_hubIiNS0_8NullTypeEyE10Policy1000ELNS0_9SortOrderE0EiS6_yNS1_21identity_decomposer_tEEEvPKT1_PSB_PKT2_PSF_T3_iiT4_:
	.zero		34880


//--------------------- .nv.shared._ZN3cub18CUB_300001_SM_10006detail9transform16transform_kernelINS2_10policy_hubILb1EN4cuda3std3__45tupleIJN6thrust24THRUST_300001_SM_1000_NS10device_ptrIfEEEEEE10policy1000El14custom_functorNSB_IiEEJPfEEEvT0_iT1_T2_DpNS2_10kernel_argIT3_EE --------------------------
	.section	.nv.shared._ZN3cub18CUB_300001_SM_10006detail9transform16transform_kernelINS2_10policy_hubILb1EN4cuda3std3__45tupleIJN6thrust24THRUST_300001_SM_1000_NS10device_ptrIfEEEEEE10policy1000El14custom_functorNSB_IiEEJPfEEEvT0_iT1_T2_DpNS2_10kernel_argIT3_EE,"aw",@nobits
	.sectionflags	@""
	.align	16
	.zero		1024


//--------------------- .nv.shared._ZN3cub18CUB_300001_SM_10006detail9transform16transform_kernelINS2_10policy_hubILb1EN4cuda3std3__45tupleIJN6thrust24THRUST_300001_SM_1000_NS10device_ptrIfEEEEEE10policy1000Ei14custom_functorNSB_IiEEJPfEEEvT0_iT1_T2_DpNS2_10kernel_argIT3_EE --------------------------
	.section	.nv.shared._ZN3cub18CUB_300001_SM_10006detail9transform16transform_kernelINS2_10policy_hubILb1EN4cuda3std3__45tupleIJN6thrust24THRUST_300001_SM_1000_NS10device_ptrIfEEEEEE10policy1000Ei14custom_functorNSB_IiEEJPfEEEvT0_iT1_T2_DpNS2_10kernel_argIT3_EE,"aw",@nobits
	.sectionflags	@""
	.align	16
	.zero		1024


//--------------------- .nv.shared._ZN3cub18CUB_300001_SM_10006detail8for_each13static_kernelINS2_12policy_hub_t12policy_500_tElN6thrust24THRUST_300001_SM_1000_NS8cuda_cub6__fill7functorINS7_10device_ptrIiEEiEEEEvT0_T1_ --------------------------
	.section	.nv.shared._ZN3cub18CUB_300001_SM_10006detail8for_each13static_kernelINS2_12policy_hub_t12policy_500_tElN6thrust24THRUST_300001_SM_1000_NS8cuda_cub6__fill7functorINS7_10device_ptrIiEEiEEEEvT0_T1_,"aw",@nobits
	.sectionflags	@""
	.align	16
	.zero		1024


//--------------------- .nv.shared._ZN3cub18CUB_300001_SM_10006detail8for_each13static_kernelINS2_12policy_hub_t12policy_500_tElN6thrust24THRUST_300001_SM_1000_NS8cuda_cub6__fill7functorINS7_10device_ptrIfEEfEEEEvT0_T1_ --------------------------
	.section	.nv.shared._ZN3cub18CUB_300001_SM_10006detail8for_each13static_kernelINS2_12policy_hub_t12policy_500_tElN6thrust24THRUST_300001_SM_1000_NS8cuda_cub6__fill7functorINS7_10device_ptrIfEEfEEEEvT0_T1_,"aw",@nobits
	.sectionflags	@""
	.align	16
	.zero		1024


//--------------------- .nv.shared._ZN3cub18CUB_300001_SM_10006detail11EmptyKernelIvEEvv --------------------------
	.section	.nv.shared._ZN3cub18CUB_300001_SM_10006detail11EmptyKernelIvEEvv,"aw",@nobits
	.sectionflags	@""
	.align	16
	.zero		1024


//--------------------- .nv.shared._ZN6thrust24THRUST_300001_SM_1000_NS8cuda_cub4core6detail13_kernel_agentINS1_15__reduce_by_key16ReduceByKeyAgentINS0_10device_ptrIiEES8_S8_S8_N4cuda3std3__48equal_toIiEENSB_4plusIiEEPllEEJS8_S8_S8_S8_SG_N3cub18CUB_300001_SM_100024ReduceByKeyScanTileStateIilLb1EEESD_SF_llEEEvDpT0_ --------------------------
	.section	.nv.shared._ZN6thrust24THRUST_300001_SM_1000_NS8cuda_cub4core6detail13_kernel_agentINS1_15__reduce_by_key16ReduceByKeyAgentINS0_10device_ptrIiEES8_S8_S8_N4cuda3std3__48equal_toIiEENSB_4plusIiEEPllEEJS8_S8_S8_S8_SG_N3cub18CUB_300001_SM_100024ReduceByKeyScanTileStateIilLb1EEESD_SF_llEEEvDpT0_,"aw",@nobits
	.sectionflags	@""
	.align	16
	.zero		1024


//--------------------- .nv.shared._ZN6thrust24THRUST_300001_SM_1000_NS8cuda_cub4core6detail13_kernel_agentINS1_15__reduce_by_key9InitAgentIN3cub18CUB_300001_SM_100024ReduceByKeyScanTileStateIilLb1EEElPlEEJSA_lSB_EEEvDpT0_ --------------------------
	.section	.nv.shared._ZN6thrust24THRUST_300001_SM_1000_NS8cuda_cub4core6detail13_kernel_agentINS1_15__reduce_by_key9InitAgentIN3cub18CUB_300001_SM_100024ReduceByKeyScanTileStateIilLb1EEElPlEEJSA_lSB_EEEvDpT0_,"aw",@nobits
	.sectionflags	@""
	.align	16
	.zero		1024


//--------------------- .nv.shared._ZN6thrust24THRUST_300001_SM_1000_NS8cuda_cub4core6detail13_kernel_agentINS1_15__reduce_by_key16ReduceByKeyAgentINS0_10device_ptrIiEES8_S8_S8_N4cuda3std3__48equal_toIiEENSB_4plusIiEEPiiEEJS8_S8_S8_S8_SG_N3cub18CUB_300001_SM_100024ReduceByKeyScanTileStateIiiLb1EEESD_SF_iiEEEvDpT0_ --------------------------
	.section	.nv.shared._ZN6thrust24THRUST_300001_SM_1000_NS8cuda_cub4core6detail13_kernel_agentINS1_15__reduce_by_key16ReduceByKeyAgentINS0_10device_ptrIiEES8_S8_S8_N4cuda3std3__48equal_toIiEENSB_4plusIiEEPiiEEJS8_S8_S8_S8_SG_N3cub18CUB_300001_SM_100024ReduceByKeyScanTileStateIiiLb1EEESD_SF_iiEEEvDpT0_,"aw",@nobits
	.sectionflags	@""
	.align	16
	.zero		1024


//--------------------- .nv.shared._ZN6thrust24THRUST_300001_SM_1000_NS8cuda_cub4core6detail13_kernel_agentINS1_15__reduce_by_key9InitAgentIN3cub18CUB_300001_SM_100024ReduceByKeyScanTileStateIiiLb1EEEiPiEEJSA_iSB_EEEvDpT0_ --------------------------
	.section	.nv.shared._ZN6thrust24THRUST_300001_SM_1000_NS8cuda_cub4core6detail13_kernel_agentINS1_15__reduce_by_key9InitAgentIN3cub18CUB_300001_SM_100024ReduceByKeyScanTileStateIiiLb1EEEiPiEEJSA_iSB_EEEvDpT0_,"aw",@nobits
	.sectionflags	@""
	.align	16
	.zero		1024


//--------------------- .nv.shared._Z23simple_atomicAdd_kernelPKfPffii --------------------------
	.section	.nv.shared._Z23simple_atomicAdd_kernelPKfPffii,"aw",@nobits
	.sectionflags	@""
	.align	16
	.zero		1024


//--------------------- .nv.shared._Z20thrust_reduce_kernelPfPiS0_iii --------------------------
	.section	.nv.shared._Z20thrust_reduce_kernelPfPiS0_iii,"aw",@nobits
	.sectionflags	@""
	.align	16
	.zero		1024


//--------------------- .nv.shared._Z20custom_reduce_kernelPfS_S_iif --------------------------
	.section	.nv.shared._Z20custom_reduce_kernelPfS_S_iif,"aw",@nobits
	.sectionflags	@""
	.align	16
	.zero		1024


//--------------------- .nv.constant0._ZN3cub18CUB_300001_SM_10006detail10radix_sort29DeviceRadixSortOnesweepKernelINS1_5radix10policy_hubIiNS0_8NullTypeEyE10Policy1000ELNS0_9SortOrderE0EiS6_yiiNS1_21identity_decomposer_tEEEvPT5_SC_PT3_PKSD_PT1_PKSH_PT2_PKSL_T4_iiT6_ --------------------------
	.section	.nv.constant0._ZN3cub18CUB_300001_SM_10006detail10radix_sort29DeviceRadixSortOnesweepKernelINS1_5radix10policy_hubIiNS0_8NullTypeEyE10Policy1000ELNS0_9SortOrderE0EiS6_yiiNS1_21identity_decomposer_tEEEvPT5_SC_PT3_PKSD_PT1_PKSH_PT2_PKSL_T4_iiT6_,"a",@progbits
	.sectionflags	@""
	.align	4
.nv.constant0._ZN3cub18CUB_300001_SM_10006detail10radix_sort29DeviceRadixSortOnesweepKernelINS1_5radix10policy_hubIiNS0_8NullTypeEyE10Policy1000ELNS0_9SortOrderE0EiS6_yiiNS1_21identity_decomposer_tEEEvPT5_SC_PT3_PKSD_PT1_PKSH_PT2_PKSL_T4_iiT6_:
	.zero		973


//--------------------- .nv.constant0._ZN3cub18CUB_300001_SM_10006detail10radix_sort33DeviceRadixSortExclusiveSumKernelINS1_5radix10policy_hubIiNS0_8NullTypeEyE10Policy1000EyEEvPT0_ --------------------------
	.section	.nv.constant0._ZN3cub18CUB_300001_SM_10006detail10radix_sort33DeviceRadixSortExclusiveSumKernelINS1_5radix10policy_hubIiNS0_8NullTypeEyE10Policy1000EyEEvPT0_,"a",@progbits
	.sectionflags	@""
	.align	4
.nv.constant0._ZN3cub18CUB_300001_SM_10006detail10radix_sort33DeviceRadixSortExclusiveSumKernelINS1_5radix10policy_hubIiNS0_8NullTypeEyE10Policy1000EyEEvPT0_:
	.zero		904


//--------------------- .nv.constant0._ZN3cub18CUB_300001_SM_10006detail10radix_sort30DeviceRadixSortHistogramKernelINS1_5radix10policy_hubIiNS0_8NullTypeEyE10Policy1000ELNS0_9SortOrderE0EiyNS1_21identity_decomposer_tEEEvPT2_PKT1_SB_iiT3_ --------------------------
	.section	.nv.constant0._ZN3cub18CUB_300001_SM_10006detail10radix_sort30DeviceRadixSortHistogramKernelINS1_5radix10policy_hubIiNS0_8NullTypeEyE10Policy1000ELNS0_9SortOrderE0EiyNS1_21identity_decomposer_tEEEvPT2_PKT1_SB_iiT3_,"a",@progbits
	.sectionflags	@""
	.align	4
.nv.constant0._ZN3cub18CUB_300001_SM_10006detail10radix_sort30DeviceRadixSortHistogramKernelINS1_5radix10policy_hubIiNS0_8NullTypeEyE10Policy1000ELNS0_9SortOrderE0EiyNS1_21identity_decomposer_tEEEvPT2_PKT1_SB_iiT3_:
	.zero		929


//--------------------- .nv.constant0._ZN3cub18CUB_300001_SM_10006detail10radix_sort31DeviceRadixSortSingleTileKernelINS1_5radix10policy_hubIiNS0_8NullTypeEyE10Policy1000ELNS0_9SortOrderE0EiS6_yNS1_21identity_decomposer_tEEEvPKT1_PSB_PKT2_PSF_T3_iiT4_ --------------------------
	.section	.nv.constant0._ZN3cub18CUB_300001_SM_10006detail10radix_sort31DeviceRadixSortSingleTileKernelINS1_5radix10policy_hubIiNS0_8NullTypeEyE10Policy1000ELNS0_9SortOrderE0EiS6_yNS1_21identity_decomposer_tEEEvPKT1_PSB_PKT2_PSF_T3_iiT4_,"a",@progbits
	.sectionflags	@""
	.align	4
.nv.constant0._ZN3cub18CUB_300001_SM_10006detail10radix_sort31DeviceRadixSortSingleTileKernelINS1_5radix10policy_hubIiNS0_8NullTypeEyE10Policy1000ELNS0_9SortOrderE0EiS6_yNS1_21identity_decomposer_tEEEvPKT1_PSB_PKT2_PSF_T3_iiT4_:
	.zero		945


//--------------------- .nv.constant0._ZN3cub18CUB_300001_SM_10006detail9transform16transform_kernelINS2_10policy_hubILb1EN4cuda3std3__45tupleIJN6thrust24THRUST_300001_SM_1000_NS10device_ptrIfEEEEEE10policy1000El14custom_functorNSB_IiEEJPfEEEvT0_iT1_T2_DpNS2_10kernel_argIT3_EE --------------------------
	.section	.nv.constant0._ZN3cub18CUB_300001_SM_10006detail9transform16transform_kernelINS2_10policy_hubILb1EN4cuda3std3__45tupleIJN6thrust24THRUST_300001_SM_1000_NS10device_ptrIfEEEEEE10policy1000El14custom_functorNSB_IiEEJPfEEEvT0_iT1_T2_DpNS2_10kernel_argIT3_EE,"a",@progbits
	.sectionflags	@""
	.align	4
.nv.constant0._ZN3cub18CUB_300001_SM_10006detail9transform16transform_kernelINS2_10policy_hubILb1EN4cuda3std3__45tupleIJN6thrust24THRUST_300001_SM_1000_NS10device_ptrIfEEEEEE10policy1000El14custom_functorNSB_IiEEJPfEEEvT0_iT1_T2_DpNS2_10kernel_argIT3_EE:
	.zero		936


//--------------------- .nv.constant0._ZN3cub18CUB_300001_SM_10006detail9transform16transform_kernelINS2_10policy_hubILb1EN4cuda3std3__45tupleIJN6thrust24THRUST_300001_SM_1000_NS10device_ptrIfEEEEEE10policy1000Ei14custom_functorNSB_IiEEJPfEEEvT0_iT1_T2_DpNS2_10kernel_argIT3_EE --------------------------
	.section	.nv.constant0._ZN3cub18CUB_300001_SM_10006detail9transform16transform_kernelINS2_10policy_hubILb1EN4cuda3std3__45tupleIJN6thrust24THRUST_300001_SM_1000_NS10device_ptrIfEEEEEE10policy1000Ei14custom_functorNSB_IiEEJPfEEEvT0_iT1_T2_DpNS2_10kernel_argIT3_EE,"a",@progbits
	.sectionflags	@""
	.align	4
.nv.constant0._ZN3cub18CUB_300001_SM_10006detail9transform16transform_kernelINS2_10policy_hubILb1EN4cuda3std3__45tupleIJN6thrust24THRUST_300001_SM_1000_NS10device_ptrIfEEEEEE10policy1000Ei14custom_functorNSB_IiEEJPfEEEvT0_iT1_T2_DpNS2_10kernel_argIT3_EE:
	.zero		936


//--------------------- .nv.constant0._ZN3cub18CUB_300001_SM_10006detail8for_each13static_kernelINS2_12policy_hub_t12policy_500_tElN6thrust24THRUST_300001_SM_1000_NS8cuda_cub6__fill7functorINS7_10device_ptrIiEEiEEEEvT0_T1_ --------------------------
	.section	.nv.constant0._ZN3cub18CUB_300001_SM_10006detail8for_each13static_kernelINS2_12policy_hub_t12policy_500_tElN6thrust24THRUST_300001_SM_1000_NS8cuda_cub6__fill7functorINS7_10device_ptrIiEEiEEEEvT0_T1_,"a",@progbits
	.sectionflags	@""
	.align	4
.nv.constant0._ZN3cub18CUB_300001_SM_10006detail8for_each13static_kernelINS2_12policy_hub_t12policy_500_tElN6thrust24THRUST_300001_SM_1000_NS8cuda_cub6__fill7functorINS7_10device_ptrIiEEiEEEEvT0_T1_:
	.zero		920


//--------------------- .nv.constant0._ZN3cub18CUB_300001_SM_10006detail8for_each13static_kernelINS2_12policy_hub_t12policy_500_tElN6thrust24THRUST_300001_SM_1000_NS8cuda_cub6__fill7functorINS7_10device_ptrIfEEfEEEEvT0_T1_ --------------------------
	.section	.nv.constant0._ZN3cub18CUB_300001_SM_10006detail8for_each13static_kernelINS2_12policy_hub_t12policy_500_tElN6thrust24THRUST_300001_SM_1000_NS8cuda_cub6__fill7functorINS7_10device_ptrIfEEfEEEEvT0_T1_,"a",@progbits
	.sectionflags	@""
	.align	4
.nv.constant0._ZN3cub18CUB_300001_SM_10006detail8for_each13static_kernelINS2_12policy_hub_t12policy_500_tElN6thrust24THRUST_300001_SM_1000_NS8cuda_cub6__fill7functorINS7_10device_ptrIfEEfEEEEvT0_T1_:
	.zero		920


//--------------------- .nv.constant0._ZN3cub18CUB_300001_SM_10006detail11EmptyKernelIvEEvv --------------------------
	.section	.nv.constant0._ZN3cub18CUB_300001_SM_10006detail11EmptyKernelIvEEvv,"a",@progbits
	.sectionflags	@""
	.align	4
.nv.constant0._ZN3cub18CUB_300001_SM_10006detail11EmptyKernelIvEEvv:
	.zero		896


//--------------------- .nv.constant0._ZN6thrust24THRUST_300001_SM_1000_NS8cuda_cub4core6detail13_kernel_agentINS1_15__reduce_by_key16ReduceByKeyAgentINS0_10device_ptrIiEES8_S8_S8_N4cuda3std3__48equal_toIiEENSB_4plusIiEEPllEEJS8_S8_S8_S8_SG_N3cub18CUB_300001_SM_100024ReduceByKeyScanTileStateIilLb1EEESD_SF_llEEEvDpT0_ --------------------------
	.section	.nv.constant0._ZN6thrust24THRUST_300001_SM_1000_NS8cuda_cub4core6detail13_kernel_agentINS1_15__reduce_by_key16ReduceByKeyAgentINS0_10device_ptrIiEES8_S8_S8_N4cuda3std3__48equal_toIiEENSB_4plusIiEEPllEEJS8_S8_S8_S8_SG_N3cub18CUB_300001_SM_100024ReduceByKeyScanTileStateIilLb1EEESD_SF_llEEEvDpT0_,"a",@progbits
	.sectionflags	@""
	.align	4
.nv.constant0._ZN6thrust24THRUST_300001_SM_1000_NS8cuda_cub4core6detail13_kernel_agentINS1_15__reduce_by_key16ReduceByKeyAgentINS0_10device_ptrIiEES8_S8_S8_N4cuda3std3__48equal_toIiEENSB_4plusIiEEPllEEJS8_S8_S8_S8_SG_N3cub18CUB_300001_SM_100024ReduceByKeyScanTileStateIilLb1EEESD_SF_llEEEvDpT0_:
	.zero		968


//--------------------- .nv.constant0._ZN6thrust24THRUST_300001_SM_1000_NS8cuda_cub4core6detail13_kernel_agentINS1_15__reduce_by_key9InitAgentIN3cub18CUB_300001_SM_100024ReduceByKeyScanTileStateIilLb1EEElPlEEJSA_lSB_EEEvDpT0_ --------------------------
	.section	.nv.constant0._ZN6thrust24THRUST_300001_SM_1000_NS8cuda_cub4core6detail13_kernel_agentINS1_15__reduce_by_key9InitAgentIN3cub18CUB_300001_SM_100024ReduceByKeyScanTileStateIilLb1EEElPlEEJSA_lSB_EEEvDpT0_,"a",@progbits
	.sectionflags	@""
	.align	4
.nv.constant0._ZN6thrust24THRUST_300001_SM_1000_NS8cuda_cub4core6detail13_kernel_agentINS1_15__reduce_by_key9InitAgentIN3cub18CUB_300001_SM_100024ReduceByKeyScanTileStateIilLb1EEElPlEEJSA_lSB_EEEvDpT0_:
	.zero		920


//--------------------- .nv.constant0._ZN6thrust24THRUST_300001_SM_1000_NS8cuda_cub4core6detail13_kernel_agentINS1_15__reduce_by_key16ReduceByKeyAgentINS0_10device_ptrIiEES8_S8_S8_N4cuda3std3__48equal_toIiEENSB_4plusIiEEPiiEEJS8_S8_S8_S8_SG_N3cub18CUB_300001_SM_100024ReduceByKeyScanTileStateIiiLb1EEESD_SF_iiEEEvDpT0_ --------------------------
	.section	.nv.constant0._ZN6thrust24THRUST_300001_SM_1000_NS8cuda_cub4core6detail13_kernel_agentINS1_15__reduce_by_key16ReduceByKeyAgentINS0_10device_ptrIiEES8_S8_S8_N4cuda3std3__48equal_toIiEENSB_4plusIiEEPiiEEJS8_S8_S8_S8_SG_N3cub18CUB_300001_SM_100024ReduceByKeyScanTileStateIiiLb1EEESD_SF_iiEEEvDpT0_,"a",@progbits
	.sectionflags	@""
	.align	4
.nv.constant0._ZN6thrust24THRUST_300001_SM_1000_NS8cuda_cub4core6detail13_kernel_agentINS1_15__reduce_by_key16ReduceByKeyAgentINS0_10device_ptrIiEES8_S8_S8_N4cuda3std3__48equal_toIiEENSB_4plusIiEEPiiEEJS8_S8_S8_S8_SG_N3cub18CUB_300001_SM_100024ReduceByKeyScanTileStateIiiLb1EEESD_SF_iiEEEvDpT0_:
	.zero		956


//--------------------- .nv.constant0._ZN6thrust24THRUST_300001_SM_1000_NS8cuda_cub4core6detail13_kernel_agentINS1_15__reduce_by_key9InitAgentIN3cub18CUB_300001_SM_100024ReduceByKeyScanTileStateIiiLb1EEEiPiEEJSA_iSB_EEEvDpT0_ --------------------------
	.section	.nv.constant0._ZN6thrust24THRUST_300001_SM_1000_NS8cuda_cub4core6detail13_kernel_agentINS1_15__reduce_by_key9InitAgentIN3cub18CUB_300001_SM_100024ReduceByKeyScanTileStateIiiLb1EEEiPiEEJSA_iSB_EEEvDpT0_,"a",@progbits
	.sectionflags	@""
	.align	4
.nv.constant0._ZN6thrust24THRUST_300001_SM_1000_NS8cuda_cub4core6detail13_kernel_agentINS1_15__reduce_by_key9InitAgentIN3cub18CUB_300001_SM_100024ReduceByKeyScanTileStateIiiLb1EEEiPiEEJSA_iSB_EEEvDpT0_:
	.zero		920


//--------------------- .nv.constant0._Z23simple_atomicAdd_kernelPKfPffii --------------------------
	.section	.nv.constant0._Z23simple_atomicAdd_kernelPKfPffii,"a",@progbits
	.sectionflags	@""
	.align	4
.nv.constant0._Z23simple_atomicAdd_kernelPKfPffii:
	.zero		924


//--------------------- .nv.constant0._Z20thrust_reduce_kernelPfPiS0_iii --------------------------
	.section	.nv.constant0._Z20thrust_reduce_kernelPfPiS0_iii,"a",@progbits
	.sectionflags	@""
	.align	4
.nv.constant0._Z20thrust_reduce_kernelPfPiS0_iii:
	.zero		932


//--------------------- .nv.constant0._Z20custom_reduce_kernelPfS_S_iif --------------------------
	.section	.nv.constant0._Z20custom_reduce_kernelPfS_S_iif,"a",@progbits
	.sectionflags	@""
	.align	4
.nv.constant0._Z20custom_reduce_kernelPfS_S_iif:
	.zero		932


//--------------------- SYMBOLS --------------------------

	.type		.nv.reservedSmem.offset0,@object
	.size		.nv.reservedSmem.offset0,0x4
	.type		.nv.reservedSmem.cap,@object
	.size		.nv.reservedSmem.cap,0x4
	.type		vprintf,@function
